	.target	sm_90a

	.elftype	@"ET_EXEC"


//--------------------- .note.nv.tkinfo           --------------------------
	.section	.note.nv.tkinfo,"",@"SHT_NOTE"
	.sectionflags	@"SHF_NOTE_NV_TKINFO"
	.tkinfo
        /*0018*/ 	.word	0x00000002
        /*0030*/ 	.string	""
        /*0030*/ 	.string	"ptxas"
        /*0030*/ 	.string	"Cuda compilation tools, release 13.0, V13.0.88"
        /*0030*/ 	.string	"Build cuda_13.0.r13.0/compiler.36424714_0"
        /*0030*/ 	.string	"-arch sm_90a -m 64 "



//--------------------- .note.nv.cuinfo           --------------------------
	.section	.note.nv.cuinfo,"",@"SHT_NOTE"
	.sectionflags	@"SHF_NOTE_NV_CUINFO"
        /*0018*/ 	.short	0x0002
        /*001a*/ 	.short	0x005a
        /*001c*/ 	.short	0x0082
	.zero		2


//--------------------- .nv.info                  --------------------------
	.section	.nv.info,"",@"SHT_CUDA_INFO"
	.align	4


	//----- nvinfo : EIATTR_REGCOUNT
	.align		4
        /*0000*/ 	.byte	0x04, 0x2f
        /*0002*/ 	.short	(.L_16 - .L_15)
	.align		4
.L_15:
        /*0004*/ 	.word	index@(_ZN7cutlass13device_kernelINS_4fmha6kernel13FmhaKernelTmaINS1_10collective15FmhaMainloopTmaINS_6half_tEfN4cute5tupleIJNS7_1CILi64EEENS9_ILi128EEENS9_ILi512EEEEEENS4_13DefaultFusionEJEEENS4_15FmhaFwdEpilogueIS6_fNS8_IJSA_SC_SB_EEEEEJEEEEEvNT_6ParamsE)
        /*0008*/ 	.word	0x000000ff


	//----- nvinfo : EIATTR_FRAME_SIZE
	.align		4
.L_16:
        /*000c*/ 	.byte	0x04, 0x11
        /*000e*/ 	.short	(.L_18 - .L_17)
	.align		4
.L_17:
        /*0010*/ 	.word	index@($__internal_0_$__cuda_sm20_rcp_rn_f32_slowpath)
        /*0014*/ 	.word	0x00001500


	//----- nvinfo : EIATTR_FRAME_SIZE
	.align		4
.L_18:
        /*0018*/ 	.byte	0x04, 0x11
        /*001a*/ 	.short	(.L_20 - .L_19)
	.align		4
.L_19:
        /*001c*/ 	.word	index@(_ZN7cutlass13device_kernelINS_4fmha6kernel13FmhaKernelTmaINS1_10collective15FmhaMainloopTmaINS_6half_tEfN4cute5tupleIJNS7_1CILi64EEENS9_ILi128EEENS9_ILi512EEEEEENS4_13DefaultFusionEJEEENS4_15FmhaFwdEpilogueIS6_fNS8_IJSA_SC_SB_EEEEEJEEEEEvNT_6ParamsE)
        /*0020*/ 	.word	0x00001500


	//----- nvinfo : EIATTR_MIN_STACK_SIZE
	.align		4
.L_20:
        /*0024*/ 	.byte	0x04, 0x12
        /*0026*/ 	.short	(.L_22 - .L_21)
	.align		4
.L_21:
        /*0028*/ 	.word	index@(_ZN7cutlass13device_kernelINS_4fmha6kernel13FmhaKernelTmaINS1_10collective15FmhaMainloopTmaINS_6half_tEfN4cute5tupleIJNS7_1CILi64EEENS9_ILi128EEENS9_ILi512EEEEEENS4_13DefaultFusionEJEEENS4_15FmhaFwdEpilogueIS6_fNS8_IJSA_SC_SB_EEEEEJEEEEEvNT_6ParamsE)
        /*002c*/ 	.word	0x00001500
.L_22:


//--------------------- .nv.compat                --------------------------
	.section	.nv.compat,"",@"SHT_CUDA_COMPAT_INFO"
	.align	4
        /*0000*/ 	.byte	0x02, 0x09, 0x01, 0x00, 0x02, 0x02, 0x04, 0x00, 0x02, 0x05, 0x05, 0x00, 0x03, 0x07, 0x01, 0x01
        /*0010*/ 	.byte	0x02, 0x03, 0x01, 0x00, 0x02, 0x06, 0x01, 0x00, 0x04, 0x0b, 0x08, 0x00, 0x00, 0x00, 0x00, 0x00
        /*0020*/ 	.byte	0x00, 0x00, 0x00, 0x00


//--------------------- .nv.info._ZN7cutlass13device_kernelINS_4fmha6kernel13FmhaKernelTmaINS1_10collective15FmhaMainloopTmaINS_6half_tEfN4cute5tupleIJNS7_1CILi64EEENS9_ILi128EEENS9_ILi512EEEEEENS4_13DefaultFusionEJEEENS4_15FmhaFwdEpilogueIS6_fNS8_IJSA_SC_SB_EEEEEJEEEEEvNT_6ParamsE --------------------------
	.section	.nv.info._ZN7cutlass13device_kernelINS_4fmha6kernel13FmhaKernelTmaINS1_10collective15FmhaMainloopTmaINS_6half_tEfN4cute5tupleIJNS7_1CILi64EEENS9_ILi128EEENS9_ILi512EEEEEENS4_13DefaultFusionEJEEENS4_15FmhaFwdEpilogueIS6_fNS8_IJSA_SC_SB_EEEEEJEEEEEvNT_6ParamsE,"",@"SHT_CUDA_INFO"
	.sectionflags	@""
	.align	4


	//----- nvinfo : EIATTR_CUDA_API_VERSION
	.align		4
        /*0000*/ 	.byte	0x04, 0x37
        /*0002*/ 	.short	(.L_24 - .L_23)
.L_23:
        /*0004*/ 	.word	0x00000082


	//----- nvinfo : EIATTR_KPARAM_INFO
	.align		4
.L_24:
        /*0008*/ 	.byte	0x04, 0x17
        /*000a*/ 	.short	(.L_26 - .L_25)
.L_25:
        /*000c*/ 	.word	0x00000000
        /*0010*/ 	.short	0x0000
        /*0012*/ 	.short	0x0070
        /*0014*/ 	.byte	0x00, 0xf0, 0x01, 0x20


	//----- nvinfo : EIATTR_SPARSE_MMA_MASK
	.align		4
.L_26:
        /*0018*/ 	.byte	0x03, 0x50
        /*001a*/ 	.short	0x0000


	//----- nvinfo : EIATTR_MAXREG_COUNT
	.align		4
        /*001c*/ 	.byte	0x03, 0x1b
        /*001e*/ 	.short	0x00ff


	//----- nvinfo : EIATTR_NUM_BARRIERS
	.align		4
        /*0020*/ 	.byte	0x02, 0x4c
        /*0022*/ 	.byte	0x02
	.zero		1


	//----- nvinfo : EIATTR_EXTERNS
	.align		4
        /*0024*/ 	.byte	0x04, 0x0f
        /*0026*/ 	.short	(.L_28 - .L_27)


	//   ....[0]....
	.align		4
.L_27:
        /*0028*/ 	.word	index@(__assertfail)


	//----- nvinfo : EIATTR_ANNOTATIONS
	.align		4
.L_28:
        /*002c*/ 	.byte	0x04, 0x55
        /*002e*/ 	.short	(.L_30 - .L_29)


	//   ....[0]....
.L_29:
        /*0030*/ 	.word	0x00000001
        /*0034*/ 	.byte	0xc0, 0x06, 0x00, 0x00, 0x01, 0x00, 0x00, 0x00, 0xf0, 0x06, 0x00, 0x00, 0x01, 0x00, 0x00, 0x00
        /* <DEDUP_REMOVED lines=1943> */
        /*79b4*/ 	.byte	0x80, 0x4f, 0x02, 0x00, 0x01, 0x00, 0x00, 0x00, 0x90, 0x4f, 0x02, 0x00


	//----- nvinfo : EIATTR_MERCURY_ISA_VERSION
	.align		4
.L_30:
        /*79c0*/ 	.byte	0x03, 0x5f
        /*79c2*/ 	.short	0x0101


	//----- nvinfo : EIATTR_COOP_GROUP_MASK_REGIDS
	.align		4
        /*79c4*/ 	.byte	0x04, 0x29
        /*79c6*/ 	.short	(.L_32 - .L_31)


	//   ....[0]....
.L_31:
        /*79c8*/ 	.word	0xffffffff


	//   ....[1]....
        /*79cc*/ 	.word	0xffffffff


	//   ....[2]....
        /*79d0*/ 	.word	0xffffffff


	//   ....[3]....
        /*79d4*/ 	.word	0xffffffff


	//   ....[4]....
        /*79d8*/ 	.word	0xffffffff


	//   ....[5]....
        /*79dc*/ 	.word	0xffffffff


	//   ....[6]....
        /*79e0*/ 	.word	0xffffffff


	//   ....[7]....
        /*79e4*/ 	.word	0xffffffff


	//   ....[8]....
        /*79e8*/ 	.word	0xffffffff


	//   ....[9]....
        /*79ec*/ 	.word	0xffffffff


	//   ....[10]....
        /*79f0*/ 	.word	0xffffffff


	//   ....[11]....
        /*79f4*/ 	.word	0xffffffff


	//   ....[12]....
        /*79f8*/ 	.word	0xffffffff


	//   ....[13]....
        /*79fc*/ 	.word	0xffffffff


	//   ....[14]....
        /*7a00*/ 	.word	0xffffffff


	//   ....[15]....
        /*7a04*/ 	.word	0xffffffff


	//   ....[16]....
        /*7a08*/ 	.word	0xffffffff


	//----- nvinfo : EIATTR_COOP_GROUP_INSTR_OFFSETS
	.align		4
.L_32:
        /*7a0c*/ 	.byte	0x04, 0x28
        /*7a0e*/ 	.short	(.L_34 - .L_33)


	//   ....[0]....
.L_33:
        /*7a10*/ 	.word	0x00000060


	//   ....[1]....
        /*7a14*/ 	.word	0x000001b0


	//   ....[2]....
        /*7a18*/ 	.word	0x000002f0


	//   ....[3]....
        /*7a1c*/ 	.word	0x000004a0


	//   ....[4]....
        /*7a20*/ 	.word	0x00000650


	//   ....[5]....
        /*7a24*/ 	.word	0x00004110


	//   ....[6]....
        /*7a28*/ 	.word	0x00004150


	//   ....[7]....
        /*7a2c*/ 	.word	0x00004170


	//   ....[8]....
        /*7a30*/ 	.word	0x00004190


	//   ....[9]....
        /*7a34*/ 	.word	0x00012f00


	//   ....[10]....
        /*7a38*/ 	.word	0x00012f50


	//   ....[11]....
        /*7a3c*/ 	.word	0x00012f70


	//   ....[12]....
        /*7a40*/ 	.word	0x00012f90


	//   ....[13]....
        /*7a44*/ 	.word	0x00021710


	//   ....[14]....
        /*7a48*/ 	.word	0x00021720


	//   ....[15]....
        /*7a4c*/ 	.word	0x00021750


	//   ....[16]....
        /*7a50*/ 	.word	0x00021760


	//----- nvinfo : EIATTR_SYSCALL_OFFSETS
	.align		4
.L_34:
        /*7a54*/ 	.byte	0x04, 0x46
        /*7a56*/ 	.short	(.L_36 - .L_35)


	//   ....[0]....
.L_35:
        /*7a58*/ 	.word	0x00023b30


	//   ....[1]....
        /*7a5c*/ 	.word	0x00023c50


	//----- nvinfo : EIATTR_MBARRIER_INSTR_OFFSETS
	.align		4
.L_36:
        /*7a60*/ 	.byte	0x04, 0x39
        /*7a62*/ 	.short	(.L_38 - .L_37)


	//   ....[0]....
.L_37:
        /*7a64*/ 	.word	0x000002c0
        /*7a68*/ 	.word	0x000000ff
        /*7a6c*/ 	.word	0x00090040
        /*7a70*/ 	.short	0x0100
        /*7a72*/ 	.byte	0x08
	.zero		1


	//   ....[1]....
        /*7a74*/ 	.word	0x000002d0
        /*7a78*/ 	.word	0x000000ff
        /*7a7c*/ 	.word	0x00090048
        /*7a80*/ 	.short	0x0100
        /*7a82*/ 	.byte	0x08
	.zero		1


	//   ....[2]....
        /*7a84*/ 	.word	0x00000410
        /*7a88*/ 	.word	0x000000ff
        /*7a8c*/ 	.word	0x00090000
        /*7a90*/ 	.short	0x0100
        /*7a92*/ 	.byte	0x08
	.zero		1


	//   ....[3]....
        /*7a94*/ 	.word	0x00000420
        /*7a98*/ 	.word	0x000000ff
        /*7a9c*/ 	.word	0x00090020
        /*7aa0*/ 	.short	0x0100
        /*7aa2*/ 	.byte	0x08
	.zero		1


	//   ....[4]....
        /*7aa4*/ 	.word	0x00000430
        /*7aa8*/ 	.word	0x000000ff
        /*7aac*/ 	.word	0x00090008
        /*7ab0*/ 	.short	0x0100
        /*7ab2*/ 	.byte	0x08
	.zero		1


	//   ....[5]....
        /*7ab4*/ 	.word	0x00000440
        /*7ab8*/ 	.word	0x000000ff
        /*7abc*/ 	.word	0x00090028
        /*7ac0*/ 	.short	0x0100
        /*7ac2*/ 	.byte	0x08
	.zero		1


	//   ....[6]....
        /*7ac4*/ 	.word	0x00000450
        /*7ac8*/ 	.word	0x000000ff
        /*7acc*/ 	.word	0x00090010
        /*7ad0*/ 	.short	0x0100
        /*7ad2*/ 	.byte	0x08
	.zero		1


	//   ....[7]....
        /*7ad4*/ 	.word	0x00000460
        /*7ad8*/ 	.word	0x000000ff
        /*7adc*/ 	.word	0x00090030
        /*7ae0*/ 	.short	0x0100
        /*7ae2*/ 	.byte	0x08
	.zero		1


	//   ....[8]....
        /*7ae4*/ 	.word	0x00000470
        /*7ae8*/ 	.word	0x000000ff
        /*7aec*/ 	.word	0x00090018
        /*7af0*/ 	.short	0x0100
        /*7af2*/ 	.byte	0x08
	.zero		1


	//   ....[9]....
        /*7af4*/ 	.word	0x00000480
        /*7af8*/ 	.word	0x000000ff
        /*7afc*/ 	.word	0x00090038
        /*7b00*/ 	.short	0x0100
        /*7b02*/ 	.byte	0x08
	.zero		1


	//   ....[10]....
        /*7b04*/ 	.word	0x000005c0
        /*7b08*/ 	.word	0x000000ff
        /*7b0c*/ 	.word	0x00090050
        /*7b10*/ 	.short	0x0100
        /*7b12*/ 	.byte	0x08
	.zero		1


	//   ....[11]....
        /*7b14*/ 	.word	0x000005d0
        /*7b18*/ 	.word	0x000000ff
        /*7b1c*/ 	.word	0x00090070
        /*7b20*/ 	.short	0x0100
        /*7b22*/ 	.byte	0x08
	.zero		1


	//   ....[12]....
        /*7b24*/ 	.word	0x000005e0
        /*7b28*/ 	.word	0x000000ff
        /*7b2c*/ 	.word	0x00090058
        /*7b30*/ 	.short	0x0100
        /*7b32*/ 	.byte	0x08
	.zero		1


	//   ....[13]....
        /*7b34*/ 	.word	0x000005f0
        /*7b38*/ 	.word	0x000000ff
        /*7b3c*/ 	.word	0x00090078
        /*7b40*/ 	.short	0x0100
        /*7b42*/ 	.byte	0x08
	.zero		1


	//   ....[14]....
        /*7b44*/ 	.word	0x00000600
        /*7b48*/ 	.word	0x000000ff
        /*7b4c*/ 	.word	0x00090060
        /*7b50*/ 	.short	0x0100
        /*7b52*/ 	.byte	0x08
	.zero		1


	//   ....[15]....
        /*7b54*/ 	.word	0x00000610
        /*7b58*/ 	.word	0x000000ff
        /*7b5c*/ 	.word	0x00090080
        /*7b60*/ 	.short	0x0100
        /*7b62*/ 	.byte	0x08
	.zero		1


	//   ....[16]....
        /*7b64*/ 	.word	0x00000620
        /*7b68*/ 	.word	0x000000ff
        /*7b6c*/ 	.word	0x00090068
        /*7b70*/ 	.short	0x0100
        /*7b72*/ 	.byte	0x08
	.zero		1


	//   ....[17]....
        /*7b74*/ 	.word	0x00000630
        /*7b78*/ 	.word	0x000000ff
        /*7b7c*/ 	.word	0x00090088
        /*7b80*/ 	.short	0x0100
        /*7b82*/ 	.byte	0x08
	.zero		1


	//   ....[18]....
        /*7b84*/ 	.word	0x00000770
        /*7b88*/ 	.word	0x00000005
        /*7b8c*/ 	.word	0x00090048
        /*7b90*/ 	.short	0x010a
        /*7b92*/ 	.byte	0x3f
	.zero		1


	//   ....[19]....
        /*7b94*/ 	.word	0x00000d00
        /*7b98*/ 	.word	0x00000005
        /*7b9c*/ 	.word	0x00090020
        /*7ba0*/ 	.short	0x010a
        /*7ba2*/ 	.byte	0x3f
	.zero		1


	//   ....[20]....
        /*7ba4*/ 	.word	0x000010f0
        /*7ba8*/ 	.word	0x00000004
        /*7bac*/ 	.word	0x00090020
        /*7bb0*/ 	.short	0x010a
        /*7bb2*/ 	.byte	0x3f
	.zero		1


	//   ....[21]....
        /*7bb4*/ 	.word	0x000015e0
        /*7bb8*/ 	.word	0x00000000
        /*7bbc*/ 	.word	0x00090020
        /*7bc0*/ 	.short	0x010a
        /*7bc2*/ 	.byte	0x3f
	.zero		1


	//   ....[22]....
        /*7bc4*/ 	.word	0x00001a80
        /*7bc8*/ 	.word	0x00000005
        /*7bcc*/ 	.word	0x00090020
        /*7bd0*/ 	.short	0x010a
        /*7bd2*/ 	.byte	0x3f
	.zero		1


	//   ....[23]....
        /*7bd4*/ 	.word	0x00001f70
        /*7bd8*/ 	.word	0x00000002
        /*7bdc*/ 	.word	0x00090040
        /*7be0*/ 	.short	0x010a
        /*7be2*/ 	.byte	0x3f
	.zero		1


	//   ....[24]....
        /*7be4*/ 	.word	0x00001fd0
        /*7be8*/ 	.word	0x00000000
        /*7bec*/ 	.word	0x00090000
        /*7bf0*/ 	.short	0x010a
        /*7bf2*/ 	.byte	0x3f
	.zero		1


	//   ....[25]....
        /*7bf4*/ 	.word	0x00003d60
        /*7bf8*/ 	.word	0x0000000a
        /*7bfc*/ 	.word	0x00090008
        /*7c00*/ 	.short	0x010a
        /*7c02*/ 	.byte	0x3f
	.zero		1


	//   ....[26]....
        /*7c04*/ 	.word	0x00010110
        /*7c08*/ 	.word	0x00000000
        /*7c0c*/ 	.word	0x00000000
        /*7c10*/ 	.short	0x0101
        /*7c12*/ 	.byte	0x3f
	.zero		1


	//   ....[27]....
        /*7c14*/ 	.word	0x000101f0
        /*7c18*/ 	.word	0x00000000
        /*7c1c*/ 	.word	0x00090000
        /*7c20*/ 	.short	0x010a
        /*7c22*/ 	.byte	0x3f
	.zero		1


	//   ....[28]....
        /*7c24*/ 	.word	0x00012620
        /*7c28*/ 	.word	0x00000000
        /*7c2c*/ 	.word	0x00090020
        /*7c30*/ 	.short	0x010a
        /*7c32*/ 	.byte	0x3f
	.zero		1


	//   ....[29]....
        /*7c34*/ 	.word	0x00013000
        /*7c38*/ 	.word	0x00000003
        /*7c3c*/ 	.word	0x00000000
        /*7c40*/ 	.short	0x0101
        /*7c42*/ 	.byte	0x3f
	.zero		1


	//   ....[30]....
        /*7c44*/ 	.word	0x00013040
        /*7c48*/ 	.word	0x00000002
        /*7c4c*/ 	.word	0x00090000
        /*7c50*/ 	.short	0x010a
        /*7c52*/ 	.byte	0x3f
	.zero		1


	//   ....[31]....
        /*7c54*/ 	.word	0x00021040
        /*7c58*/ 	.word	0x00000000
        /*7c5c*/ 	.word	0x00000000
        /*7c60*/ 	.short	0x0101
        /*7c62*/ 	.byte	0x3f
	.zero		1


	//   ....[32]....
        /*7c64*/ 	.word	0x00021140
        /*7c68*/ 	.word	0x00000000
        /*7c6c*/ 	.word	0x00090020
        /*7c70*/ 	.short	0x010a
        /*7c72*/ 	.byte	0x3f
	.zero		1


	//   ....[33]....
        /*7c74*/ 	.word	0x000276c0
        /*7c78*/ 	.word	0x00000005
        /*7c7c*/ 	.word	0x00090048
        /*7c80*/ 	.short	0x010a
        /*7c82*/ 	.byte	0x3f
	.zero		1


	//   ....[34]....
        /*7c84*/ 	.word	0x00027710
        /*7c88*/ 	.word	0x00000005
        /*7c8c*/ 	.word	0x00090020
        /*7c90*/ 	.short	0x010a
        /*7c92*/ 	.byte	0x3f
	.zero		1


	//   ....[35]....
        /*7c94*/ 	.word	0x00027760
        /*7c98*/ 	.word	0x00000004
        /*7c9c*/ 	.word	0x00090020
        /*7ca0*/ 	.short	0x010a
        /*7ca2*/ 	.byte	0x3f
	.zero		1


	//   ....[36]....
        /*7ca4*/ 	.word	0x000277b0
        /*7ca8*/ 	.word	0x00000000
        /*7cac*/ 	.word	0x00090020
        /*7cb0*/ 	.short	0x010a
        /*7cb2*/ 	.byte	0x3f
	.zero		1


	//   ....[37]....
        /*7cb4*/ 	.word	0x00027800
        /*7cb8*/ 	.word	0x00000005
        /*7cbc*/ 	.word	0x00090020
        /*7cc0*/ 	.short	0x010a
        /*7cc2*/ 	.byte	0x3f
	.zero		1


	//   ....[38]....
        /*7cc4*/ 	.word	0x00027880
        /*7cc8*/ 	.word	0x00000000
        /*7ccc*/ 	.word	0x00090040
        /*7cd0*/ 	.short	0x010a
        /*7cd2*/ 	.byte	0x3f
	.zero		1


	//   ....[39]....
        /*7cd4*/ 	.word	0x00027900
        /*7cd8*/ 	.word	0x00000000
        /*7cdc*/ 	.word	0x00090000
        /*7ce0*/ 	.short	0x010a
        /*7ce2*/ 	.byte	0x3f
	.zero		1


	//   ....[40]....
        /*7ce4*/ 	.word	0x00027980
        /*7ce8*/ 	.word	0x00000005
        /*7cec*/ 	.word	0x00090008
        /*7cf0*/ 	.short	0x010a
        /*7cf2*/ 	.byte	0x3f
	.zero		1


	//   ....[41]....
        /*7cf4*/ 	.word	0x000279d0
        /*7cf8*/ 	.word	0x00000000
        /*7cfc*/ 	.word	0x00090000
        /*7d00*/ 	.short	0x010a
        /*7d02*/ 	.byte	0x3f
	.zero		1


	//   ....[42]....
        /*7d04*/ 	.word	0x00027a20
        /*7d08*/ 	.word	0x00000000
        /*7d0c*/ 	.word	0x00090020
        /*7d10*/ 	.short	0x010a
        /*7d12*/ 	.byte	0x3f
	.zero		1


	//   ....[43]....
        /*7d14*/ 	.word	0x00027a70
        /*7d18*/ 	.word	0x00000002
        /*7d1c*/ 	.word	0x00090000
        /*7d20*/ 	.short	0x010a
        /*7d22*/ 	.byte	0x3f
	.zero		1


	//   ....[44]....
        /*7d24*/ 	.word	0x00027ac0
        /*7d28*/ 	.word	0x00000000
        /*7d2c*/ 	.word	0x00090020
        /*7d30*/ 	.short	0x010a
        /*7d32*/ 	.byte	0x3f
	.zero		1


	//----- nvinfo : EIATTR_NUM_MBARRIERS
	.align		4
.L_38:
        /*7d34*/ 	.byte	0x03, 0x38
        /*7d36*/ 	.short	0x0012


	//----- nvinfo : EIATTR_EXIT_INSTR_OFFSETS
	.align		4
        /*7d38*/ 	.byte	0x04, 0x1c
        /*7d3a*/ 	.short	(.L_40 - .L_39)


	//   ....[0]....
.L_39:
        /*7d3c*/ 	.word	0x000276b0


	//----- nvinfo : EIATTR_MAX_THREADS
	.align		4
.L_40:
        /*7d40*/ 	.byte	0x04, 0x05
        /*7d42*/ 	.short	(.L_42 - .L_41)
.L_41:
        /*7d44*/ 	.word	0x00000080
        /*7d48*/ 	.word	0x00000001
        /*7d4c*/ 	.word	0x00000001


	//----- nvinfo : EIATTR_CRS_STACK_SIZE
	.align		4
.L_42:
        /*7d50*/ 	.byte	0x04, 0x1e
        /*7d52*/ 	.short	(.L_44 - .L_43)
.L_43:
        /*7d54*/ 	.word	0x00000000


	//----- nvinfo : EIATTR_CBANK_PARAM_SIZE
	.align		4
.L_44:
        /*7d58*/ 	.byte	0x03, 0x19
        /*7d5a*/ 	.short	0x0870


	//----- nvinfo : EIATTR_PARAM_CBANK
	.align		4
        /*7d5c*/ 	.byte	0x04, 0x0a
        /*7d5e*/ 	.short	(.L_46 - .L_45)
	.align		4
.L_45:
        /*7d60*/ 	.word	index@(.nv.constant0._ZN7cutlass13device_kernelINS_4fmha6kernel13FmhaKernelTmaINS1_10collective15FmhaMainloopTmaINS_6half_tEfN4cute5tupleIJNS7_1CILi64EEENS9_ILi128EEENS9_ILi512EEEEEENS4_13DefaultFusionEJEEENS4_15FmhaFwdEpilogueIS6_fNS8_IJSA_SC_SB_EEEEEJEEEEEvNT_6ParamsE)
        /*7d64*/ 	.short	0x0210
        /*7d66*/ 	.short	0x0870


	//----- nvinfo : EIATTR_SW_WAR
	.align		4
.L_46:
        /*7d68*/ 	.byte	0x04, 0x36
        /*7d6a*/ 	.short	(.L_48 - .L_47)
.L_47:
        /*7d6c*/ 	.word	0x00000008
.L_48:


//--------------------- .nv.callgraph             --------------------------
	.section	.nv.callgraph,"",@"SHT_CUDA_CALLGRAPH"
	.align	4
	.sectionentsize	8
	.align		4
        /*0000*/ 	.word	0x00000000
	.align		4
        /*0004*/ 	.word	0xffffffff
	.align		4
        /*0008*/ 	.word	index@(_ZN7cutlass13device_kernelINS_4fmha6kernel13FmhaKernelTmaINS1_10collective15FmhaMainloopTmaINS_6half_tEfN4cute5tupleIJNS7_1CILi64EEENS9_ILi128EEENS9_ILi512EEEEEENS4_13DefaultFusionEJEEENS4_15FmhaFwdEpilogueIS6_fNS8_IJSA_SC_SB_EEEEEJEEEEEvNT_6ParamsE)
	.align		4
        /*000c*/ 	.word	index@(__assertfail)
	.align		4
        /*0010*/ 	.word	0x00000000
	.align		4
        /*0014*/ 	.word	0xfffffffe
	.align		4
        /*0018*/ 	.word	0x00000000
	.align		4
        /*001c*/ 	.word	0xfffffffd
	.align		4
        /*0020*/ 	.word	0x00000000
	.align		4
        /*0024*/ 	.word	0xfffffffc


//--------------------- .nv.constant4             --------------------------
	.section	.nv.constant4,"a",@progbits
	.align	8
	.align		8
.nv.constant4:
        /*0000*/ 	.dword	__assertfail
	.align		8
        /*0008*/ 	.dword	__unnamed_1
	.align		8
        /*0010*/ 	.dword	__unnamed_2
	.align		8
        /*0018*/ 	.dword	_ZN39_INTERNAL_fd00f102_4_k_cu_92605523_27954cuda3std3__45__cpo5beginE
	.align		8
        /*0020*/ 	.dword	_ZN39_INTERNAL_fd00f102_4_k_cu_92605523_27954cuda3std3__45__cpo3endE
	.align		8
        /*0028*/ 	.dword	_ZN39_INTERNAL_fd00f102_4_k_cu_92605523_27954cuda3std3__45__cpo6cbeginE
	.align		8
        /*0030*/ 	.dword	_ZN39_INTERNAL_fd00f102_4_k_cu_92605523_27954cuda3std3__45__cpo4cendE
	.align		8
        /*0038*/ 	.dword	_ZN39_INTERNAL_fd00f102_4_k_cu_92605523_27954cuda3std3__441_GLOBAL__N__fd00f102_4_k_cu_92605523_27956ignoreE
	.align		8
        /*0040*/ 	.dword	_ZN39_INTERNAL_fd00f102_4_k_cu_92605523_27954cuda3std3__419piecewise_constructE
	.align		8
        /*0048*/ 	.dword	_ZN39_INTERNAL_fd00f102_4_k_cu_92605523_27954cuda3std3__48in_placeE
	.align		8
        /*0050*/ 	.dword	_ZN39_INTERNAL_fd00f102_4_k_cu_92605523_27954cuda3std6ranges3__45__cpo4swapE
	.align		8
        /*0058*/ 	.dword	_ZN39_INTERNAL_fd00f102_4_k_cu_92605523_27954cuda3std6ranges3__45__cpo9iter_moveE
	.align		8
        /*0060*/ 	.dword	_ZN39_INTERNAL_fd00f102_4_k_cu_92605523_27954cute7productE
	.align		8
        /*0068*/ 	.dword	_ZN39_INTERNAL_fd00f102_4_k_cu_92605523_27954cute1_E
	.align		8
        /*0070*/ 	.dword	$str$23
	.align		8
        /*0078*/ 	.dword	$str$24


//--------------------- .text._ZN7cutlass13device_kernelINS_4fmha6kernel13FmhaKernelTmaINS1_10collective15FmhaMainloopTmaINS_6half_tEfN4cute5tupleIJNS7_1CILi64EEENS9_ILi128EEENS9_ILi512EEEEEENS4_13DefaultFusionEJEEENS4_15FmhaFwdEpilogueIS6_fNS8_IJSA_SC_SB_EEEEEJEEEEEvNT_6ParamsE --------------------------
	.section	.text._ZN7cutlass13device_kernelINS_4fmha6kernel13FmhaKernelTmaINS1_10collective15FmhaMainloopTmaINS_6half_tEfN4cute5tupleIJNS7_1CILi64EEENS9_ILi128EEENS9_ILi512EEEEEENS4_13DefaultFusionEJEEENS4_15FmhaFwdEpilogueIS6_fNS8_IJSA_SC_SB_EEEEEJEEEEEvNT_6ParamsE,"ax",@progbits
	.align	128
.text._ZN7cutlass13device_kernelINS_4fmha6kernel13FmhaKernelTmaINS1_10collective15FmhaMainloopTmaINS_6half_tEfN4cute5tupleIJNS7_1CILi64EEENS9_ILi128EEENS9_ILi512EEEEEENS4_13DefaultFusionEJEEENS4_15FmhaFwdEpilogueIS6_fNS8_IJSA_SC_SB_EEEEEJEEEEEvNT_6ParamsE:
        .type           _ZN7cutlass13device_kernelINS_4fmha6kernel13FmhaKernelTmaINS1_10collective15FmhaMainloopTmaINS_6half_tEfN4cute5tupleIJNS7_1CILi64EEENS9_ILi128EEENS9_ILi512EEEEEENS4_13DefaultFusionEJEEENS4_15FmhaFwdEpilogueIS6_fNS8_IJSA_SC_SB_EEEEEJEEEEEvNT_6ParamsE,@function
        .size           _ZN7cutlass13device_kernelINS_4fmha6kernel13FmhaKernelTmaINS1_10collective15FmhaMainloopTmaINS_6half_tEfN4cute5tupleIJNS7_1CILi64EEENS9_ILi128EEENS9_ILi512EEEEEENS4_13DefaultFusionEJEEENS4_15FmhaFwdEpilogueIS6_fNS8_IJSA_SC_SB_EEEEEJEEEEEvNT_6ParamsE,(.L_x_104 - _ZN7cutlass13device_kernelINS_4fmha6kernel13FmhaKernelTmaINS1_10collective15FmhaMainloopTmaINS_6half_tEfN4cute5tupleIJNS7_1CILi64EEENS9_ILi128EEENS9_ILi512EEEEEENS4_13DefaultFusionEJEEENS4_15FmhaFwdEpilogueIS6_fNS8_IJSA_SC_SB_EEEEEJEEEEEvNT_6ParamsE)
        .other          _ZN7cutlass13device_kernelINS_4fmha6kernel13FmhaKernelTmaINS1_10collective15FmhaMainloopTmaINS_6half_tEfN4cute5tupleIJNS7_1CILi64EEENS9_ILi128EEENS9_ILi512EEEEEENS4_13DefaultFusionEJEEENS4_15FmhaFwdEpilogueIS6_fNS8_IJSA_SC_SB_EEEEEJEEEEEvNT_6ParamsE,@"STO_CUDA_ENTRY STV_DEFAULT"
_ZN7cutlass13device_kernelINS_4fmha6kernel13FmhaKernelTmaINS1_10collective15FmhaMainloopTmaINS_6half_tEfN4cute5tupleIJNS7_1CILi64EEENS9_ILi128EEENS9_ILi512EEEEEENS4_13DefaultFusionEJEEENS4_15FmhaFwdEpilogueIS6_fNS8_IJSA_SC_SB_EEEEEJEEEEEvNT_6ParamsE:
[----:B------:R-:W1:Y:S01]  /*0000*/  LDC R1, c[0x0][0x28] ;  /* 0x00000a00ff017b82 */ /* 0x000e620000000800 */
[----:B------:R-:W2:Y:S01]  /*0010*/  S2R R7, SR_TID.X ;  /* 0x0000000000077919 */ /* 0x000ea20000002100 */
[----:B------:R-:W-:Y:S01]  /*0020*/  ELECT P0, URZ, PT ;  /* 0x00000000003f782f */ /* 0x000fe20003800000 */
[----:B------:R-:W-:Y:S01]  /*0030*/  BSSY B0, `(.L_x_0) ;  /* 0x0000017000007945 */ /* 0x000fe20003800000 */
[----:B-1----:R-:W-:Y:S02]  /*0040*/  IADD3 R1, R1, -0x1500, RZ ;  /* 0xffffeb0001017810 */ /* 0x002fe40007ffe0ff */
[----:B--2---:R-:W-:-:S05]  /*0050*/  SHF.R.U32.HI R0, RZ, 0x5, R7 ;  /* 0x00000005ff007819 */ /* 0x004fca0000011607 */
[----:B------:R-:W1:Y:S02]  /*0060*/  SHFL.IDX PT, R2, R0, RZ, 0x1f ;  /* 0x00001fff00027589 */ /* 0x000e6400000e0000 */
[----:B-1----:R-:W-:-:S13]  /*0070*/  ISETP.NE.OR P0, PT, R2, RZ, !P0 ;  /* 0x000000ff0200720c */ /* 0x002fda0004705670 */
[----:B------:R-:W-:Y:S05]  /*0080*/  @P0 BRA `(.L_x_1) ;  /* 0x0000000000440947 */ /* 0x000fea0003800000 */
[----:B------:R-:W1:Y:S02]  /*0090*/  LDC.64 R2, c[0x0][0x198] ;  /* 0x00006600ff027b82 */ /* 0x000e640000000a00 */
[C---:B-1----:R-:W-:Y:S02]  /*00a0*/  IADD3 R4, P0, R2.reuse, 0xf0, RZ ;  /* 0x000000f002047810 */ /* 0x042fe40007f1e0ff */
[C---:B------:R-:W-:Y:S02]  /*00b0*/  IADD3 R5, P1, R2.reuse, 0x1f0, RZ ;  /* 0x000001f002057810 */ /* 0x040fe40007f3e0ff */
[----:B------:R-:W-:Y:S02]  /*00c0*/  IADD3 R6, P2, R2, 0x2f0, RZ ;  /* 0x000002f002067810 */ /* 0x000fe40007f5e0ff */
[----:B------:R-:W-:Y:S01]  /*00d0*/  R2UR UR4, R4 ;  /* 0x00000000040472ca */ /* 0x000fe200000e0000 */
[--C-:B------:R-:W-:Y:S01]  /*00e0*/  IMAD.X R4, RZ, RZ, R3.reuse, P0 ;  /* 0x000000ffff047224 */ /* 0x100fe200000e0603 */
[----:B------:R-:W-:Y:S01]  /*00f0*/  R2UR UR6, R5 ;  /* 0x00000000050672ca */ /* 0x000fe200000e0000 */
[----:B------:R-:W-:Y:S01]  /*0100*/  IMAD.X R2, RZ, RZ, R3, P2 ;  /* 0x000000ffff027224 */ /* 0x000fe200010e0603 */
[----:B------:R-:W-:-:S02]  /*0110*/  IADD3.X R5, RZ, R3, RZ, P1, !PT ;  /* 0x00000003ff057210 */ /* 0x000fc40000ffe4ff */
[----:B------:R-:W-:Y:S02]  /*0120*/  R2UR UR5, R4 ;  /* 0x00000000040572ca */ /* 0x000fe400000e0000 */
[----:B------:R-:W-:Y:S02]  /*0130*/  R2UR UR7, R5 ;  /* 0x00000000050772ca */ /* 0x000fe400000e0000 */
[----:B------:R-:W-:Y:S02]  /*0140*/  R2UR UR8, R6 ;  /* 0x00000000060872ca */ /* 0x000fe400000e0000 */
[----:B------:R-:W-:-:S07]  /*0150*/  R2UR UR9, R2 ;  /* 0x00000000020972ca */ /* 0x000fce00000e0000 */
[----:B------:R1:W-:Y:S02]  /*0160*/  UTMACCTL.PF [UR4] ;  /* 0x00000000040079b9 */ /* 0x0003e40008040000 */
[----:B------:R1:W-:Y:S04]  /*0170*/  UTMACCTL.PF [UR6] ;  /* 0x00000000060079b9 */ /* 0x0003e80008040000 */
[----:B------:R1:W-:Y:S02]  /*0180*/  UTMACCTL.PF [UR8] ;  /* 0x00000000080079b9 */ /* 0x0003e40008040000 */
[----:B-1----:R-:W-:Y:S01]  /*0190*/  NOP ;  /* 0x0000000000007918 */ /* 0x002fe20000000000 */
.L_x_1:
[----:B------:R-:W-:Y:S05]  /*01a0*/  BSYNC B0 ;  /* 0x0000000000007941 */ /* 0x000fea0003800000 */
.L_x_0:
[----:B------:R-:W1:Y:S02]  /*01b0*/  SHFL.IDX PT, R2, R0, RZ, 0x1f ;  /* 0x00001fff00027589 */ /* 0x000e6400000e0000 */
[----:B-1----:R-:W-:-:S13]  /*01c0*/  ISETP.NE.AND P0, PT, R2, RZ, PT ;  /* 0x000000ff0200720c */ /* 0x002fda0003f05270 */
[----:B------:R-:W-:Y:S05]  /*01d0*/  @P0 BRA `(.L_x_2) ;  /* 0x0000000000440947 */ /* 0x000fea0003800000 */
[----:B------:R-:W-:Y:S01]  /*01e0*/  ELECT P0, URZ, PT ;  /* 0x00000000003f782f */ /* 0x000fe20003800000 */
[----:B------:R-:W-:Y:S01]  /*01f0*/  UMOV UR4, 0x1 ;  /* 0x0000000100047882 */ /* 0x000fe20000000000 */
[----:B------:R-:W-:Y:S01]  /*0200*/  UMOV UR6, 0x80 ;  /* 0x0000008000067882 */ /* 0x000fe20000000000 */
[----:B------:R-:W-:-:S04]  /*0210*/  UIADD3 UR4, -UR4, 0x100000, URZ ;  /* 0x0010000004047890 */ /* 0x000fc8000fffe13f */
[----:B------:R-:W-:Y:S02]  /*0220*/  USHF.L.U32 UR5, UR4, 0xb, URZ ;  /* 0x0000000b04057899 */ /* 0x000fe4000800063f */
[----:B------:R-:W-:Y:S02]  /*0230*/  USHF.L.U32 UR4, UR4, 0x1, URZ ;  /* 0x0000000104047899 */ /* 0x000fe4000800063f */
[----:B------:R-:W-:-:S04]  /*0240*/  UIADD3 UR6, -UR6, 0x100000, URZ ;  /* 0x0010000006067890 */ /* 0x000fc8000fffe13f */
[----:B------:R-:W-:Y:S02]  /*0250*/  USHF.L.U32 UR7, UR6, 0xb, URZ ;  /* 0x0000000b06077899 */ /* 0x000fe4000800063f */
[----:B------:R-:W-:Y:S01]  /*0260*/  USHF.L.U32 UR6, UR6, 0x1, URZ ;  /* 0x0000000106067899 */ /* 0x000fe2000800063f */
[----:B------:R-:W1:Y:S01]  /*0270*/  @P0 S2R R3, SR_CgaCtaId ;  /* 0x0000000000030919 */ /* 0x000e620000008800 */
[----:B------:R-:W-:-:S04]  /*0280*/  @P0 MOV R2, 0x400 ;  /* 0x0000040000020802 */ /* 0x000fc80000000f00 */
[----:B-1----:R-:W-:-:S04]  /*0290*/  @P0 LEA R2, R3, R2, 0x18 ;  /* 0x0000000203020211 */ /* 0x002fc800078ec0ff */
[----:B------:R-:W-:Y:S01]  /*02a0*/  @P0 R2UR UR8, R2 ;  /* 0x00000000020802ca */ /* 0x000fe200000e0000 */
[----:B------:R-:W1:-:S12]  /*02b0*/  FENCE.VIEW.ASYNC.S ;  /* 0x00000000000073c6 */ /* 0x000e580000000000 */
[----:B-1----:R1:W2:Y:S01]  /*02c0*/  SYNCS.EXCH.64 URZ, [UR8+0x90040], UR4 ;  /* 0x09004004083f75b2 */ /* 0x0022a20008000100 */
[----:B------:R1:W3:Y:S01]  /*02d0*/  SYNCS.EXCH.64 URZ, [UR8+0x90048], UR6 ;  /* 0x09004806083f75b2 */ /* 0x0002e20008000100 */
[----:B------:R-:W-:Y:S01]  /*02e0*/  NOP ;  /* 0x0000000000007918 */ /* 0x000fe20000000000 */
.L_x_2:
[----:B------:R-:W4:Y:S01]  /*02f0*/  SHFL.IDX PT, R2, R0, RZ, 0x1f ;  /* 0x00001fff00027589 */ /* 0x000f2200000e0000 */
[----:B------:R-:W-:Y:S01]  /*0300*/  NOP ;  /* 0x0000000000007918 */ /* 0x000fe20000000000 */
[----:B----4-:R-:W-:-:S13]  /*0310*/  ISETP.NE.AND P0, PT, R2, RZ, PT ;  /* 0x000000ff0200720c */ /* 0x010fda0003f05270 */
[----:B------:R-:W-:Y:S05]  /*0320*/  @P0 BRA `(.L_x_3) ;  /* 0x00000000005c0947 */ /* 0x000fea0003800000 */
[----:B------:R-:W-:Y:S01]  /*0330*/  ELECT P0, URZ, PT ;  /* 0x00000000003f782f */ /* 0x000fe20003800000 */
[----:B-1----:R-:W-:Y:S01]  /*0340*/  UMOV UR4, 0x1 ;  /* 0x0000000100047882 */ /* 0x002fe20000000000 */
        /* <DEDUP_REMOVED lines=12> */
[----:B-1----:R4:W1:Y:S01]  /*0410*/  SYNCS.EXCH.64 URZ, [UR8+0x90000], UR4 ;  /* 0x09000004083f75b2 */ /* 0x0028620008000100 */
[----:B------:R4:W1:Y:S01]  /*0420*/  SYNCS.EXCH.64 URZ, [UR8+0x90020], UR6 ;  /* 0x09002006083f75b2 */ /* 0x0008620008000100 */
[----:B------:R4:W1:Y:S01]  /*0430*/  SYNCS.EXCH.64 URZ, [UR8+0x90008], UR4 ;  /* 0x09000804083f75b2 */ /* 0x0008620008000100 */
[----:B------:R4:W1:Y:S01]  /*0440*/  SYNCS.EXCH.64 URZ, [UR8+0x90028], UR6 ;  /* 0x09002806083f75b2 */ /* 0x0008620008000100 */
[----:B------:R4:W1:Y:S01]  /*0450*/  SYNCS.EXCH.64 URZ, [UR8+0x90010], UR4 ;  /* 0x09001004083f75b2 */ /* 0x0008620008000100 */
[----:B------:R4:W1:Y:S01]  /*0460*/  SYNCS.EXCH.64 URZ, [UR8+0x90030], UR6 ;  /* 0x09003006083f75b2 */ /* 0x0008620008000100 */
[----:B------:R4:W1:Y:S01]  /*0470*/  SYNCS.EXCH.64 URZ, [UR8+0x90018], UR4 ;  /* 0x09001804083f75b2 */ /* 0x0008620008000100 */
[----:B------:R4:W1:Y:S02]  /*0480*/  SYNCS.EXCH.64 URZ, [UR8+0x90038], UR6 ;  /* 0x09003806083f75b2 */ /* 0x0008640008000100 */
[----:B----4-:R-:W-:Y:S01]  /*0490*/  NOP ;  /* 0x0000000000007918 */ /* 0x010fe20000000000 */
.L_x_3:
        /* <DEDUP_REMOVED lines=27> */
.L_x_4:
[----:B------:R-:W4:Y:S01]  /*0650*/  SHFL.IDX PT, R0, R0, RZ, 0x1f ;  /* 0x00001fff00007589 */ /* 0x000f2200000e0000 */
[----:B------:R-:W-:Y:S01]  /*0660*/  ELECT P0, URZ, PT ;  /* 0x00000000003f782f */ /* 0x000fe20003800000 */
[----:B------:R-:W-:Y:S01]  /*0670*/  NOP ;  /* 0x0000000000007918 */ /* 0x000fe20000000000 */
[----:B------:R-:W1:Y:S01]  /*0680*/  S2UR UR36, SR_CTAID.Y ;  /* 0x00000000002479c3 */ /* 0x000e620000002600 */
[----:B------:R-:W-:Y:S01]  /*0690*/  BSSY B0, `(.L_x_5) ;  /* 0x000004e000007945 */ /* 0x000fe20003800000 */
[----:B------:R-:W-:-:S06]  /*06a0*/  LOP3.LUT R4, R7, 0x7f, RZ, 0xc0, !PT ;  /* 0x0000007f07047812 */ /* 0x000fcc00078ec0ff */
[----:B------:R-:W1:Y:S01]  /*06b0*/  S2UR UR37, SR_CTAID.Z ;  /* 0x00000000002579c3 */ /* 0x000e620000002700 */
[----:B----4-:R4:W-:Y:S07]  /*06c0*/  STL [R1+0x240], R0 ;  /* 0x0002400001007387 */ /* 0x0109ee0000100800 */
[----:B-123--:R-:W-:Y:S01]  /*06d0*/  BAR.SYNC.DEFER_BLOCKING 0x0 ;  /* 0x0000000000007b1d */ /* 0x00efe20000010000 */
[----:B------:R-:W-:-:S05]  /*06e0*/  ISETP.EQ.AND P1, PT, R0, RZ, P0 ;  /* 0x000000ff0000720c */ /* 0x000fca0000722270 */
[----:B------:R4:W-:Y:S08]  /*06f0*/  STL [R1+0x224], RZ ;  /* 0x000224ff01007387 */ /* 0x0009f00000100800 */
[----:B----4-:R-:W-:Y:S05]  /*0700*/  @!P1 BRA `(.L_x_6) ;  /* 0x0000000400189947 */ /* 0x010fea0003800000 */
[----:B------:R-:W1:Y:S01]  /*0710*/  S2R R3, SR_CgaCtaId ;  /* 0x0000000000037919 */ /* 0x000e620000008800 */
[----:B------:R-:W-:Y:S02]  /*0720*/  MOV R0, 0x400 ;  /* 0x0000040000007802 */ /* 0x000fe40000000f00 */
[----:B------:R-:W-:Y:S02]  /*0730*/  MOV R2, 0x1 ;  /* 0x0000000100027802 */ /* 0x000fe40000000f00 */
[----:B------:R-:W-:Y:S02]  /*0740*/  ISETP.NE.AND P3, PT, R4, RZ, PT ;  /* 0x000000ff0400720c */ /* 0x000fe40003f65270 */
[----:B-1----:R-:W-:Y:S02]  /*0750*/  LEA R5, R3, R0, 0x18 ;  /* 0x0000000003057211 */ /* 0x002fe400078ec0ff */
[----:B------:R-:W-:-:S04]  /*0760*/  SHF.L.U32 R0, R2, 0x1f, RZ ;  /* 0x0000001f02007819 */ /* 0x000fc800000006ff */
[----:B------:R-:W1:Y:S02]  /*0770*/  SYNCS.PHASECHK.TRANS64.TRYWAIT P2, [R5+URZ+0x90048], R0 ;  /* 0x09004800050075a7 */ /* 0x000e64000804017f */
[----:B-1----:R-:W-:Y:S05]  /*0780*/  @!P2 BRA `(.L_x_7) ;  /* 0x0000026c00cca947 */ /* 0x002fea0003800000 */
.L_x_87:
[----:B------:R-:W-:Y:S05]  /*0790*/  @P3 BRA `(.L_x_8) ;  /* 0x0000000000183947 */ /* 0x000fea0003800000 */
[----:B------:R-:W2:Y:S01]  /*07a0*/  S2R R2, SR_TID.X ;  /* 0x0000000000027919 */ /* 0x000ea20000002100 */
[----:B-1----:R-:W-:-:S04]  /*07b0*/  IMAD.MOV.U32 R0, RZ, RZ, 0x10000 ;  /* 0x00010000ff007424 */ /* 0x002fc800078e00ff */
[----:B------:R3:W-:Y:S01]  /*07c0*/  SYNCS.ARRIVE.TRANS64 RZ, [R5+URZ+0x90040], R0 ;  /* 0x0900400005ff79a7 */ /* 0x0007e2000800003f */
[----:B--2---:R-:W-:-:S13]  /*07d0*/  LOP3.LUT P2, RZ, R2, 0x1f, RZ, 0xc0, !PT ;  /* 0x0000001f02ff7812 */ /* 0x004fda000784c0ff */
[----:B---3--:R-:W-:Y:S05]  /*07e0*/  @!P2 BRA `(.L_x_8) ;  /* 0x000000000004a947 */ /* 0x008fea0003800000 */
[----:B------:R-:W-:Y:S01]  /*07f0*/  BPT.TRAP 0x1 ;  /* 0x000000040000795c */ /* 0x000fe20000300000 */
.L_x_8:
[----:B------:R-:W1:Y:S01]  /*0800*/  LDC.64 R2, c[0x0][0x198] ;  /* 0x00006600ff027b82 */ /* 0x000e620000000a00 */
[----:B------:R-:W-:Y:S01]  /*0810*/  R2UR UR8, R5 ;  /* 0x00000000050872ca */ /* 0x000fe200000e0000 */
[----:B------:R-:W-:Y:S01]  /*0820*/  UMOV UR6, 0x0 ;  /* 0x0000000000067882 */ /* 0x000fe20000000000 */
[----:B------:R-:W-:Y:S01]  /*0830*/  UMOV UR7, 0x10000000 ;  /* 0x1000000000077882 */ /* 0x000fe20000000000 */
[----:B------:R-:W-:Y:S01]  /*0840*/  UMOV UR10, URZ ;  /* 0x0000003f000a7c82 */ /* 0x000fe20008000000 */
[----:B------:R-:W-:Y:S01]  /*0850*/  UMOV UR12, UR36 ;  /* 0x00000024000c7c82 */ /* 0x000fe20008000000 */
[----:B------:R-:W-:Y:S01]  /*0860*/  UMOV UR13, UR37 ;  /* 0x00000025000d7c82 */ /* 0x000fe20008000000 */
[----:B------:R-:W-:Y:S01]  /*0870*/  UMOV UR18, 0x40 ;  /* 0x0000004000127882 */ /* 0x000fe20000000000 */
[----:B------:R-:W2:Y:S01]  /*0880*/  S2UR UR11, SR_CTAID.X ;  /* 0x00000000000b79c3 */ /* 0x000ea20000002500 */
[----:B------:R-:W-:Y:S01]  /*0890*/  UMOV UR20, UR36 ;  /* 0x0000002400147c82 */ /* 0x000fe20008000000 */
[----:B------:R-:W-:Y:S01]  /*08a0*/  UMOV UR21, UR37 ;  /* 0x0000002500157c82 */ /* 0x000fe20008000000 */
[----:B------:R-:W-:Y:S01]  /*08b0*/  UMOV UR50, 0x80 ;  /* 0x0000008000327882 */ /* 0x000fe20000000000 */
[----:B------:R-:W-:Y:S01]  /*08c0*/  UMOV UR52, UR36 ;  /* 0x0000002400347c82 */ /* 0x000fe20008000000 */
[----:B------:R-:W-:Y:S01]  /*08d0*/  UMOV UR53, UR37 ;  /* 0x0000002500357c82 */ /* 0x000fe20008000000 */
[----:B------:R-:W-:-:S02]  /*08e0*/  UIADD3 UR9, UR8, 0x90040, URZ ;  /* 0x0009004008097890 */ /* 0x000fc4000fffe03f */
[----:B------:R-:W-:Y:S02]  /*08f0*/  UIADD3 UR16, UR8, 0x2000, URZ ;  /* 0x0000200008107890 */ /* 0x000fe4000fffe03f */
[----:B------:R-:W-:Y:S02]  /*0900*/  UIADD3 UR48, UR8, 0x4000, URZ ;  /* 0x0000400008307890 */ /* 0x000fe4000fffe03f */
[----:B------:R-:W-:Y:S01]  /*0910*/  UIADD3 UR40, UR8, 0x6000, URZ ;  /* 0x0000600008287890 */ /* 0x000fe2000fffe03f */
[----:B------:R-:W-:Y:S01]  /*0920*/  UMOV UR17, UR9 ;  /* 0x0000000900117c82 */ /* 0x000fe20008000000 */
[----:B------:R-:W-:Y:S01]  /*0930*/  UIADD3 UR32, UR8, 0x8000, URZ ;  /* 0x0000800008207890 */ /* 0x000fe2000fffe03f */
[----:B-1----:R-:W-:Y:S01]  /*0940*/  IADD3 R0, P2, R2, 0xf0, RZ ;  /* 0x000000f002007810 */ /* 0x002fe20007f5e0ff */
[----:B------:R-:W-:Y:S01]  /*0950*/  UIADD3 UR24, UR8, 0xa000, URZ ;  /* 0x0000a00008187890 */ /* 0x000fe2000fffe03f */
[----:B------:R-:W-:Y:S02]  /*0960*/  UMOV UR49, UR9 ;  /* 0x0000000900317c82 */ /* 0x000fe40008000000 */
[----:B------:R-:W-:Y:S01]  /*0970*/  IADD3.X R2, RZ, R3, RZ, P2, !PT ;  /* 0x00000003ff027210 */ /* 0x000fe200017fe4ff */
[----:B------:R-:W-:Y:S01]  /*0980*/  UMOV UR42, 0xc0 ;  /* 0x000000c0002a7882 */ /* 0x000fe20000000000 */
[----:B------:R-:W-:Y:S01]  /*0990*/  R2UR UR4, R0 ;  /* 0x00000000000472ca */ /* 0x000fe200000e0000 */
[----:B------:R-:W-:Y:S01]  /*09a0*/  UMOV UR44, UR36 ;  /* 0x00000024002c7c82 */ /* 0x000fe20008000000 */
[----:B------:R-:W-:Y:S01]  /*09b0*/  R2UR UR5, R2 ;  /* 0x00000000020572ca */ /* 0x000fe200000e0000 */
[----:B--2---:R-:W-:Y:S01]  /*09c0*/  USHF.L.U32 UR11, UR11, 0x6, URZ ;  /* 0x000000060b0b7899 */ /* 0x004fe2000800063f */
[----:B------:R-:W-:Y:S01]  /*09d0*/  UMOV UR45, UR37 ;  /* 0x00000025002d7c82 */ /* 0x000fe20008000000 */
[----:B------:R-:W-:Y:S01]  /*09e0*/  UMOV UR41, UR9 ;  /* 0x0000000900297c82 */ /* 0x000fe20008000000 */
[----:B------:R-:W-:Y:S01]  /*09f0*/  UMOV UR34, 0x100 ;  /* 0x0000010000227882 */ /* 0x000fe20000000000 */
[----:B------:R-:W-:Y:S01]  /*0a00*/  UMOV UR33, UR9 ;  /* 0x0000000900217c82 */ /* 0x000fe20008000000 */
[----:B------:R-:W-:-:S02]  /*0a10*/  UMOV UR26, 0x140 ;  /* 0x00000140001a7882 */ /* 0x000fc40000000000 */
[----:B------:R-:W-:Y:S01]  /*0a20*/  UMOV UR19, UR11 ;  /* 0x0000000b00137c82 */ /* 0x000fe20008000000 */
[----:B------:R-:W-:Y:S01]  /*0a30*/  UMOV UR51, UR11 ;  /* 0x0000000b00337c82 */ /* 0x000fe20008000000 */
[----:B------:R-:W-:Y:S01]  /*0a40*/  UMOV UR43, UR11 ;  /* 0x0000000b002b7c82 */ /* 0x000fe20008000000 */
[----:B------:R-:W-:Y:S01]  /*0a50*/  UMOV UR35, UR11 ;  /* 0x0000000b00237c82 */ /* 0x000fe20008000000 */
[----:B------:R-:W-:Y:S01]  /*0a60*/  UMOV UR28, UR36 ;  /* 0x00000024001c7c82 */ /* 0x000fe20008000000 */
[----:B------:R1:W-:Y:S01]  /*0a70*/  UTMALDG.4D [UR8], [UR4], desc[UR6] ;  /* 0x00000608040075b4 */ /* 0x0003e20008019000 */
[----:B------:R-:W-:Y:S01]  /*0a80*/  UMOV UR29, UR37 ;  /* 0x00000025001d7c82 */ /* 0x000fe20008000000 */
[----:B------:R-:W-:Y:S01]  /*0a90*/  UMOV UR25, UR9 ;  /* 0x0000000900197c82 */ /* 0x000fe20008000000 */
[----:B------:R-:W-:Y:S01]  /*0aa0*/  UMOV UR27, UR11 ;  /* 0x0000000b001b7c82 */ /* 0x000fe20008000000 */
[----:B------:R2:W-:Y:S01]  /*0ab0*/  UTMALDG.4D [UR16], [UR4], desc[UR6] ;  /* 0x00000610040075b4 */ /* 0x0005e20008019000 */
[----:B------:R3:W-:Y:S01]  /*0ac0*/  UTMALDG.4D [UR48], [UR4], desc[UR6] ;  /* 0x00000630040075b4 */ /* 0x0007e20008019000 */
[----:B------:R3:W-:Y:S01]  /*0ad0*/  UTMALDG.4D [UR40], [UR4], desc[UR6] ;  /* 0x00000628040075b4 */ /* 0x0007e20008019000 */
[----:B-1----:R-:W-:Y:S01]  /*0ae0*/  UMOV UR10, 0x1c0 ;  /* 0x000001c0000a7882 */ /* 0x002fe20000000000 */
[----:B------:R3:W-:Y:S01]  /*0af0*/  UTMALDG.4D [UR32], [UR4], desc[UR6] ;  /* 0x00000620040075b4 */ /* 0x0007e20008019000 */
[----:B--2---:R-:W-:-:S02]  /*0b00*/  UIADD3 UR16, UR8, 0xc000, URZ ;  /* 0x0000c00008107890 */ /* 0x004fc4000fffe03f */
[----:B------:R-:W-:Y:S01]  /*0b10*/  UIADD3 UR8, UR8, 0xe000, URZ ;  /* 0x0000e00008087890 */ /* 0x000fe2000fffe03f */
[----:B------:R-:W-:Y:S01]  /*0b20*/  UMOV UR18, 0x180 ;  /* 0x0000018000127882 */ /* 0x000fe20000000000 */
[----:B------:R3:W-:Y:S05]  /*0b30*/  UTMALDG.4D [UR24], [UR4], desc[UR6] ;  /* 0x00000618040075b4 */ /* 0x0007ea0008019000 */
[----:B------:R3:W-:Y:S02]  /*0b40*/  UTMALDG.4D [UR16], [UR4], desc[UR6] ;  /* 0x00000610040075b4 */ /* 0x0007e40008019000 */
[----:B------:R3:W-:Y:S02]  /*0b50*/  UTMALDG.4D [UR8], [UR4], desc[UR6] ;  /* 0x00000608040075b4 */ /* 0x0007e40008019000 */
[----:B---3--:R-:W-:Y:S01]  /*0b60*/  NOP ;  /* 0x0000000000007918 */ /* 0x008fe20000000000 */
.L_x_6:
[----:B------:R-:W-:Y:S05]  /*0b70*/  BSYNC B0 ;  /* 0x0000000000007941 */ /* 0x000fea0003800000 */
.L_x_5:
[----:B------:R-:W1:Y:S01]  /*0b80*/  LDC R200, c[0x0][0x28c] ;  /* 0x0000a300ffc87b82 */ /* 0x000e620000000800 */
[----:B------:R-:W-:Y:S01]  /*0b90*/  BSSY B0, `(.L_x_9) ;  /* 0x0000139000007945 */ /* 0x000fe20003800000 */
[----:B------:R-:W-:Y:S01]  /*0ba0*/  MOV R218, 0x1 ;  /* 0x0000000100da7802 */ /* 0x000fe20000000f00 */
[----:B------:R-:W-:Y:S02]  /*0bb0*/  IMAD.MOV.U32 R216, RZ, RZ, RZ ;  /* 0x000000ffffd87224 */ /* 0x000fe400078e00ff */
[----:B-1----:R-:W-:-:S05]  /*0bc0*/  VIADD R0, R200, 0x7f ;  /* 0x0000007fc8007836 */ /* 0x002fca0000000000 */
[----:B------:R-:W-:-:S04]  /*0bd0*/  SHF.R.S32.HI R3, RZ, 0x1f, R0 ;  /* 0x0000001fff037819 */ /* 0x000fc80000011400 */
[----:B------:R-:W-:-:S04]  /*0be0*/  LEA.HI R3, R3, R0, RZ, 0x7 ;  /* 0x0000000003037211 */ /* 0x000fc800078f38ff */
[----:B------:R-:W-:-:S04]  /*0bf0*/  SHF.R.S32.HI R198, RZ, 0x7, R3 ;  /* 0x00000007ffc67819 */ /* 0x000fc80000011403 */
[----:B------:R-:W-:Y:S01]  /*0c00*/  SHF.L.U32 R219, R198, 0x1, RZ ;  /* 0x00000001c6db7819 */ /* 0x000fe200000006ff */
[----:B------:R-:W-:Y:S06]  /*0c10*/  @!P1 BRA `(.L_x_10) ;  /* 0x0000001000c09947 */ /* 0x000fec0003800000 */
[----:B------:R-:W1:Y:S01]  /*0c20*/  S2R R7, SR_TID.X ;  /* 0x0000000000077919 */ /* 0x000e620000002100 */
[----:B------:R-:W2:Y:S01]  /*0c30*/  LDC.64 R2, c[0x0][0x198] ;  /* 0x00006600ff027b82 */ /* 0x000ea20000000a00 */
[----:B------:R-:W-:Y:S01]  /*0c40*/  ISETP.GE.AND P1, PT, R200, 0x1, PT ;  /* 0x00000001c800780c */ /* 0x000fe20003f26270 */
[----:B------:R-:W-:Y:S01]  /*0c50*/  IMAD.MOV.U32 R216, RZ, RZ, RZ ;  /* 0x000000ffffd87224 */ /* 0x000fe200078e00ff */
[----:B------:R3:W-:Y:S01]  /*0c60*/  STL [R1+0x224], RZ ;  /* 0x000224ff01007387 */ /* 0x0007e20000100800 */
[----:B-1----:R-:W-:-:S10]  /*0c70*/  LOP3.LUT R6, R7, 0x1f, RZ, 0xc0, !PT ;  /* 0x0000001f07067812 */ /* 0x002fd400078ec0ff */
[----:B---3--:R-:W-:Y:S05]  /*0c80*/  @!P1 BRA `(.L_x_11) ;  /* 0x0000000800249947 */ /* 0x008fea0003800000 */
[----:B------:R-:W1:Y:S01]  /*0c90*/  S2R R5, SR_CgaCtaId ;  /* 0x0000000000057919 */ /* 0x000e620000008800 */
[----:B------:R-:W-:Y:S02]  /*0ca0*/  MOV R0, 0x400 ;  /* 0x0000040000007802 */ /* 0x000fe40000000f00 */
[----:B------:R-:W-:Y:S02]  /*0cb0*/  MOV R4, 0x1 ;  /* 0x0000000100047802 */ /* 0x000fe40000000f00 */
[----:B------:R-:W-:-:S04]  /*0cc0*/  LOP3.LUT R7, R7, 0x7f, RZ, 0xc0, !PT ;  /* 0x0000007f07077812 */ /* 0x000fc800078ec0ff */
[----:B------:R-:W-:Y:S02]  /*0cd0*/  ISETP.NE.AND P2, PT, R7, RZ, PT ;  /* 0x000000ff0700720c */ /* 0x000fe40003f45270 */
[----:B-1----:R-:W-:Y:S02]  /*0ce0*/  LEA R5, R5, R0, 0x18 ;  /* 0x0000000005057211 */ /* 0x002fe400078ec0ff */
[----:B------:R-:W-:-:S04]  /*0cf0*/  SHF.L.U32 R0, R4, 0x1f, RZ ;  /* 0x0000001f04007819 */ /* 0x000fc800000006ff */
[----:B------:R-:W1:Y:S02]  /*0d00*/  SYNCS.PHASECHK.TRANS64.TRYWAIT P1, [R5+URZ+0x90020], R0 ;  /* 0x09002000050075a7 */ /* 0x000e64000802017f */
[----:B-1----:R-:W-:Y:S05]  /*0d10*/  @!P1 BRA `(.L_x_12) ;  /* 0x00000268007c9947 */ /* 0x002fea0003800000 */
.L_x_88:
[----:B------:R-:W-:Y:S01]  /*0d20*/  IMAD.MOV.U32 R216, RZ, RZ, 0x1 ;  /* 0x00000001ffd87424 */ /* 0x000fe200078e00ff */
[----:B------:R-:W-:Y:S06]  /*0d30*/  @P2 BRA `(.L_x_13) ;  /* 0x0000000000142947 */ /* 0x000fec0003800000 */
[----:B------:R-:W-:Y:S02]  /*0d40*/  ISETP.NE.AND P1, PT, R6, RZ, PT ;  /* 0x000000ff0600720c */ /* 0x000fe40003f25270 */
[----:B-1----:R-:W-:-:S04]  /*0d50*/  MOV R0, 0x20000 ;  /* 0x0002000000007802 */ /* 0x002fc80000000f00 */
[----:B------:R3:W-:Y:S07]  /*0d60*/  SYNCS.ARRIVE.TRANS64 RZ, [R5+URZ+0x90000], R0 ;  /* 0x0900000005ff79a7 */ /* 0x0007ee000800003f */
[----:B------:R-:W-:Y:S05]  /*0d70*/  @!P1 BRA `(.L_x_13) ;  /* 0x0000000000049947 */ /* 0x000fea0003800000 */
[----:B------:R-:W-:Y:S01]  /*0d80*/  BPT.TRAP 0x1 ;  /* 0x000000040000795c */ /* 0x000fe20000300000 */
.L_x_13:
[----:B-123--:R-:W-:Y:S01]  /*0d90*/  IADD3 R0, P1, R2, 0x1f0, RZ ;  /* 0x000001f002007810 */ /* 0x00efe20007f3e0ff */
[----:B------:R-:W1:Y:S01]  /*0da0*/  S2R R7, SR_CgaCtaId ;  /* 0x0000000000077919 */ /* 0x000e620000008800 */
[----:B------:R-:W-:Y:S01]  /*0db0*/  R2UR UR14, R5 ;  /* 0x00000000050e72ca */ /* 0x000fe200000e0000 */
[----:B------:R-:W-:Y:S01]  /*0dc0*/  UMOV UR35, URZ ;  /* 0x0000003f00237c82 */ /* 0x000fe20008000000 */
[----:B------:R-:W-:Y:S01]  /*0dd0*/  R2UR UR4, R0 ;  /* 0x00000000000472ca */ /* 0x000fe200000e0000 */
[----:B------:R-:W-:Y:S01]  /*0de0*/  IMAD.X R4, RZ, RZ, R3, P1 ;  /* 0x000000ffff047224 */ /* 0x000fe200008e0603 */
[----:B------:R-:W-:Y:S01]  /*0df0*/  UMOV UR6, 0x0 ;  /* 0x0000000000067882 */ /* 0x000fe20000000000 */
[----:B------:R-:W-:Y:S01]  /*0e00*/  UMOV UR7, 0x10000000 ;  /* 0x1000000000077882 */ /* 0x000fe20000000000 */
[----:B------:R-:W-:Y:S01]  /*0e10*/  UMOV UR34, URZ ;  /* 0x0000003f00227c82 */ /* 0x000fe20008000000 */
[----:B------:R-:W-:Y:S01]  /*0e20*/  UMOV UR26, 0x40 ;  /* 0x00000040001a7882 */ /* 0x000fe20000000000 */
[----:B------:R-:W-:Y:S01]  /*0e30*/  R2UR UR5, R4 ;  /* 0x00000000040572ca */ /* 0x000fe200000e0000 */
[----:B------:R-:W-:Y:S01]  /*0e40*/  UMOV UR28, UR36 ;  /* 0x00000024001c7c82 */ /* 0x000fe20008000000 */
[----:B------:R-:W-:Y:S01]  /*0e50*/  UMOV UR29, UR37 ;  /* 0x00000025001d7c82 */ /* 0x000fe20008000000 */
[----:B------:R-:W-:Y:S01]  /*0e60*/  UMOV UR27, UR35 ;  /* 0x00000023001b7c82 */ /* 0x000fe20008000000 */
[----:B------:R-:W-:Y:S01]  /*0e70*/  UMOV UR10, 0x80 ;  /* 0x00000080000a7882 */ /* 0x000fe20000000000 */
[----:B------:R-:W-:Y:S01]  /*0e80*/  UIADD3 UR32, UR14, 0x10000, URZ ;  /* 0x000100000e207890 */ /* 0x000fe2000fffe03f */
[----:B------:R-:W-:Y:S01]  /*0e90*/  MOV R0, 0x400 ;  /* 0x0000040000007802 */ /* 0x000fe20000000f00 */
[----:B------:R-:W-:Y:S01]  /*0ea0*/  UIADD3 UR33, UR14, 0x90000, URZ ;  /* 0x000900000e217890 */ /* 0x000fe2000fffe03f */
[----:B------:R-:W-:Y:S01]  /*0eb0*/  MOV R5, 0x1 ;  /* 0x0000000100057802 */ /* 0x000fe20000000f00 */
[----:B------:R-:W-:Y:S01]  /*0ec0*/  UIADD3 UR24, UR14, 0x14000, URZ ;  /* 0x000140000e187890 */ /* 0x000fe2000fffe03f */
[----:B------:R-:W2:Y:S01]  /*0ed0*/  S2R R8, SR_TID.X ;  /* 0x0000000000087919 */ /* 0x000ea20000002100 */
[----:B------:R-:W-:Y:S01]  /*0ee0*/  UIADD3 UR8, UR14, 0x18000, URZ ;  /* 0x000180000e087890 */ /* 0x000fe2000fffe03f */
[----:B------:R-:W-:Y:S01]  /*0ef0*/  SHF.L.U32 R5, R5, 0x1f, RZ ;  /* 0x0000001f05057819 */ /* 0x000fe200000006ff */
[----:B------:R-:W-:Y:S01]  /*0f00*/  UMOV UR12, UR36 ;  /* 0x00000024000c7c82 */ /* 0x000fe20008000000 */
[----:B------:R-:W-:Y:S01]  /*0f10*/  UMOV UR25, UR33 ;  /* 0x0000002100197c82 */ /* 0x000fe20008000000 */
[----:B------:R-:W-:Y:S01]  /*0f20*/  UMOV UR13, UR37 ;  /* 0x00000025000d7c82 */ /* 0x000fe20008000000 */
[----:B------:R-:W-:Y:S01]  /*0f30*/  UMOV UR11, UR35 ;  /* 0x00000023000b7c82 */ /* 0x000fe20008000000 */
[----:B------:R-:W-:Y:S01]  /*0f40*/  UMOV UR9, UR33 ;  /* 0x0000002100097c82 */ /* 0x000fe20008000000 */
[----:B------:R-:W-:Y:S01]  /*0f50*/  UTMALDG.4D [UR32], [UR4], desc[UR6] ;  /* 0x00000620040075b4 */ /* 0x000fe20008019000 */
[----:B------:R-:W-:Y:S01]  /*0f60*/  UIADD3 UR16, UR14, 0x1c000, URZ ;  /* 0x0001c0000e107890 */ /* 0x000fe2000fffe03f */
[----:B------:R-:W-:Y:S01]  /*0f70*/  UMOV UR18, 0xc0 ;  /* 0x000000c000127882 */ /* 0x000fe20000000000 */
[----:B------:R-:W-:Y:S01]  /*0f80*/  UMOV UR20, UR36 ;  /* 0x0000002400147c82 */ /* 0x000fe20008000000 */
[----:B------:R-:W-:Y:S01]  /*0f90*/  UMOV UR21, UR37 ;  /* 0x0000002500157c82 */ /* 0x000fe20008000000 */
[----:B------:R-:W-:Y:S01]  /*0fa0*/  UMOV UR19, UR35 ;  /* 0x0000002300137c82 */ /* 0x000fe20008000000 */
[----:B------:R-:W-:Y:S01]  /*0fb0*/  UMOV UR17, UR33 ;  /* 0x0000002100117c82 */ /* 0x000fe20008000000 */
[----:B------:R3:W-:Y:S01]  /*0fc0*/  UTMALDG.4D [UR24], [UR4], desc[UR6] ;  /* 0x00000618040075b4 */ /* 0x0007e20008019000 */
[----:B-1----:R-:W-:-:S05]  /*0fd0*/  LEA R7, R7, R0, 0x18 ;  /* 0x0000000007077211 */ /* 0x002fca00078ec0ff */
[----:B------:R-:W-:Y:S01]  /*0fe0*/  IMAD R4, R216, 0x8, R7 ;  /* 0x00000008d8047824 */ /* 0x000fe200078e0207 */
[----:B------:R1:W-:Y:S01]  /*0ff0*/  UTMALDG.4D [UR8], [UR4], desc[UR6] ;  /* 0x00000608040075b4 */ /* 0x0003e20008019000 */
[----:B------:R4:W-:Y:S01]  /*1000*/  UTMALDG.4D [UR16], [UR4], desc[UR6] ;  /* 0x00000610040075b4 */ /* 0x0009e20008019000 */
[----:B--2---:R-:W-:-:S04]  /*1010*/  LOP3.LUT R8, R8, 0x7f, RZ, 0xc0, !PT ;  /* 0x0000007f08087812 */ /* 0x004fc800078ec0ff */
[----:B------:R-:W-:Y:S01]  /*1020*/  ISETP.NE.AND P2, PT, R8, RZ, PT ;  /* 0x000000ff0800720c */ /* 0x000fe20003f45270 */
[----:B---3--:R-:W-:Y:S01]  /*1030*/  UIADD3 UR24, UR14, 0x24000, URZ ;  /* 0x000240000e187890 */ /* 0x008fe2000fffe03f */
[----:B------:R-:W-:Y:S01]  /*1040*/  UMOV UR26, 0x140 ;  /* 0x00000140001a7882 */ /* 0x000fe20000000000 */
[----:B-1----:R-:W-:Y:S01]  /*1050*/  UIADD3 UR8, UR14, 0x20000, URZ ;  /* 0x000200000e087890 */ /* 0x002fe2000fffe03f */
[----:B------:R-:W-:Y:S01]  /*1060*/  UMOV UR10, 0x100 ;  /* 0x00000100000a7882 */ /* 0x000fe20000000000 */
[----:B----4-:R-:W-:-:S07]  /*1070*/  UIADD3 UR16, UR14, 0x28000, URZ ;  /* 0x000280000e107890 */ /* 0x010fce000fffe03f */
[----:B------:R1:W-:Y:S01]  /*1080*/  UTMALDG.4D [UR8], [UR4], desc[UR6] ;  /* 0x00000608040075b4 */ /* 0x0003e20008019000 */
[----:B------:R-:W-:Y:S01]  /*1090*/  UMOV UR18, 0x180 ;  /* 0x0000018000127882 */ /* 0x000fe20000000000 */
[----:B------:R2:W-:Y:S01]  /*10a0*/  UTMALDG.4D [UR24], [UR4], desc[UR6] ;  /* 0x00000618040075b4 */ /* 0x0005e20008019000 */
[----:B------:R2:W-:Y:S01]  /*10b0*/  UTMALDG.4D [UR16], [UR4], desc[UR6] ;  /* 0x00000610040075b4 */ /* 0x0005e20008019000 */
[----:B-1----:R-:W-:Y:S01]  /*10c0*/  UIADD3 UR8, UR14, 0x2c000, URZ ;  /* 0x0002c0000e087890 */ /* 0x002fe2000fffe03f */
[----:B------:R-:W-:-:S08]  /*10d0*/  UMOV UR10, 0x1c0 ;  /* 0x000001c0000a7882 */ /* 0x000fd00000000000 */
[----:B------:R2:W-:Y:S01]  /*10e0*/  UTMALDG.4D [UR8], [UR4], desc[UR6] ;  /* 0x00000608040075b4 */ /* 0x0005e20008019000 */
[----:B------:R-:W1:Y:S02]  /*10f0*/  SYNCS.PHASECHK.TRANS64.TRYWAIT P1, [R4+URZ+0x90020], R5 ;  /* 0x09002005040075a7 */ /* 0x000e64000802017f */
[----:B-12---:R-:W-:Y:S05]  /*1100*/  @!P1 BRA `(.L_x_14) ;  /* 0x0000026400949947 */ /* 0x006fea0003800000 */
.L_x_89:
[----:B------:R-:W-:-:S05]  /*1110*/  MOV R0, 0x1 ;  /* 0x0000000100007802 */ /* 0x000fca0000000f00 */
[----:B------:R2:W-:Y:S01]  /*1120*/  STL [R1+0x224], R0 ;  /* 0x0002240001007387 */ /* 0x0005e20000100800 */
[----:B------:R-:W-:Y:S05]  /*1130*/  @P2 BRA `(.L_x_15) ;  /* 0x0000000000142947 */ /* 0x000fea0003800000 */
[----:B------:R-:W-:Y:S01]  /*1140*/  ISETP.NE.AND P1, PT, R6, RZ, PT ;  /* 0x000000ff0600720c */ /* 0x000fe20003f25270 */
[----:B-1----:R-:W-:-:S04]  /*1150*/  IMAD.MOV.U32 R5, RZ, RZ, 0x20000 ;  /* 0x00020000ff057424 */ /* 0x002fc800078e00ff */
[----:B------:R3:W-:Y:S08]  /*1160*/  SYNCS.ARRIVE.TRANS64 RZ, [R4+URZ+0x90000], R5 ;  /* 0x0900000504ff79a7 */ /* 0x0007f0000800003f */
[----:B------:R-:W-:Y:S05]  /*1170*/  @!P1 BRA `(.L_x_15) ;  /* 0x0000000000049947 */ /* 0x000fea0003800000 */
[----:B------:R-:W-:Y:S01]  /*1180*/  BPT.TRAP 0x1 ;  /* 0x000000040000795c */ /* 0x000fe20000300000 */
.L_x_15:
[----:B--2---:R-:W-:Y:S01]  /*1190*/  LEA R0, R216, R7, 0x11 ;  /* 0x00000007d8007211 */ /* 0x004fe200078e88ff */
[----:B------:R-:W-:Y:S01]  /*11a0*/  UMOV UR51, URZ ;  /* 0x0000003f00337c82 */ /* 0x000fe20008000000 */
[----:B-1-3--:R-:W-:Y:S01]  /*11b0*/  IADD3 R5, P1, R2, 0x2f0, RZ ;  /* 0x000002f002057810 */ /* 0x00afe20007f3e0ff */
[----:B------:R-:W-:Y:S01]  /*11c0*/  UMOV UR6, 0x0 ;  /* 0x0000000000067882 */ /* 0x000fe20000000000 */
[----:B------:R-:W-:Y:S01]  /*11d0*/  R2UR UR49, R4 ;  /* 0x00000000043172ca */ /* 0x000fe200000e0000 */
[----:B------:R-:W-:Y:S01]  /*11e0*/  UMOV UR7, 0x10000000 ;  /* 0x1000000000077882 */ /* 0x000fe20000000000 */
[----:B------:R-:W-:Y:S01]  /*11f0*/  R2UR UR14, R0 ;  /* 0x00000000000e72ca */ /* 0x000fe200000e0000 */
[----:B------:R-:W-:Y:S01]  /*1200*/  IMAD.X R7, RZ, RZ, R3, P1 ;  /* 0x000000ffff077224 */ /* 0x000fe200008e0603 */
[----:B------:R-:W-:Y:S01]  /*1210*/  R2UR UR4, R5 ;  /* 0x00000000050472ca */ /* 0x000fe200000e0000 */
[----:B------:R-:W-:Y:S01]  /*1220*/  UMOV UR50, URZ ;  /* 0x0000003f00327c82 */ /* 0x000fe20008000000 */
[----:B------:R-:W-:Y:S01]  /*1230*/  UMOV UR52, UR36 ;  /* 0x0000002400347c82 */ /* 0x000fe20008000000 */
[----:B------:R-:W-:Y:S01]  /*1240*/  UMOV UR53, UR37 ;  /* 0x0000002500357c82 */ /* 0x000fe20008000000 */
[----:B------:R-:W-:Y:S01]  /*1250*/  R2UR UR5, R7 ;  /* 0x00000000070572ca */ /* 0x000fe200000e0000 */
[----:B------:R-:W-:Y:S01]  /*1260*/  UMOV UR18, 0x40 ;  /* 0x0000004000127882 */ /* 0x000fe20000000000 */
[----:B------:R-:W-:Y:S01]  /*1270*/  UMOV UR20, UR36 ;  /* 0x0000002400147c82 */ /* 0x000fe20008000000 */
[----:B------:R-:W-:Y:S01]  /*1280*/  UMOV UR21, UR37 ;  /* 0x0000002500157c82 */ /* 0x000fe20008000000 */
[----:B------:R-:W-:Y:S01]  /*1290*/  UMOV UR19, UR51 ;  /* 0x0000003300137c82 */ /* 0x000fe20008000000 */
[----:B------:R-:W-:Y:S01]  /*12a0*/  UIADD3 UR49, UR49, 0x90000, URZ ;  /* 0x0009000031317890 */ /* 0x000fe2000fffe03f */
[----:B------:R-:W-:Y:S01]  /*12b0*/  IADD3 R216, R216, 0x1, RZ ;  /* 0x00000001d8d87810 */ /* 0x000fe20007ffe0ff */
[----:B------:R-:W-:-:S02]  /*12c0*/  UIADD3 UR48, UR14, 0x10000, URZ ;  /* 0x000100000e307890 */ /* 0x000fc4000fffe03f */
[----:B------:R-:W-:Y:S02]  /*12d0*/  UIADD3 UR16, UR14, 0x14000, URZ ;  /* 0x000140000e107890 */ /* 0x000fe4000fffe03f */
[----:B------:R-:W-:Y:S02]  /*12e0*/  UIADD3 UR40, UR14, 0x18000, URZ ;  /* 0x000180000e287890 */ /* 0x000fe4000fffe03f */
[----:B------:R-:W-:Y:S01]  /*12f0*/  UIADD3 UR8, UR14, 0x1c000, URZ ;  /* 0x0001c0000e087890 */ /* 0x000fe2000fffe03f */
[----:B------:R-:W-:Y:S01]  /*1300*/  UMOV UR17, UR49 ;  /* 0x0000003100117c82 */ /* 0x000fe20008000000 */
[----:B------:R-:W-:Y:S01]  /*1310*/  UMOV UR42, 0x80 ;  /* 0x00000080002a7882 */ /* 0x000fe20000000000 */
[----:B------:R-:W-:Y:S01]  /*1320*/  UMOV UR44, UR36 ;  /* 0x00000024002c7c82 */ /* 0x000fe20008000000 */
[----:B------:R-:W-:Y:S01]  /*1330*/  UMOV UR45, UR37 ;  /* 0x00000025002d7c82 */ /* 0x000fe20008000000 */
[----:B------:R-:W-:Y:S01]  /*1340*/  UTMALDG.4D [UR48], [UR4], desc[UR6] ;  /* 0x00000630040075b4 */ /* 0x000fe20008019000 */
[----:B------:R-:W-:Y:S01]  /*1350*/  UMOV UR43, UR51 ;  /* 0x00000033002b7c82 */ /* 0x000fe20008000000 */
[----:B------:R-:W-:Y:S01]  /*1360*/  UMOV UR41, UR49 ;  /* 0x0000003100297c82 */ /* 0x000fe20008000000 */
[----:B------:R-:W-:Y:S01]  /*1370*/  UMOV UR10, 0xc0 ;  /* 0x000000c0000a7882 */ /* 0x000fe20000000000 */
[----:B------:R-:W-:Y:S01]  /*1380*/  UMOV UR12, UR36 ;  /* 0x00000024000c7c82 */ /* 0x000fe20008000000 */
[----:B------:R-:W-:Y:S01]  /*1390*/  UMOV UR13, UR37 ;  /* 0x00000025000d7c82 */ /* 0x000fe20008000000 */
[----:B------:R-:W-:Y:S01]  /*13a0*/  UMOV UR11, UR51 ;  /* 0x00000033000b7c82 */ /* 0x000fe20008000000 */
[----:B------:R-:W-:Y:S01]  /*13b0*/  UMOV UR9, UR49 ;  /* 0x0000003100097c82 */ /* 0x000fe20008000000 */
[----:B------:R1:W-:Y:S01]  /*13c0*/  UTMALDG.4D [UR16], [UR4], desc[UR6] ;  /* 0x00000610040075b4 */ /* 0x0003e20008019000 */
[----:B------:R-:W-:-:S02]  /*13d0*/  UIADD3 UR24, UR14, 0x20000, URZ ;  /* 0x000200000e187890 */ /* 0x000fc4000fffe03f */
[----:B------:R-:W-:Y:S01]  /*13e0*/  UIADD3 UR32, UR14, 0x24000, URZ ;  /* 0x000240000e207890 */ /* 0x000fe2000fffe03f */
        /* <DEDUP_REMOVED lines=9> */
[----:B------:R2:W-:Y:S01]  /*1480*/  UTMALDG.4D [UR8], [UR4], desc[UR6] ;  /* 0x00000608040075b4 */ /* 0x0005e20008019000 */
[----:B------:R3:W-:Y:S01]  /*1490*/  UTMALDG.4D [UR24], [UR4], desc[UR6] ;  /* 0x00000618040075b4 */ /* 0x0007e20008019000 */
[----:B-1----:R-:W-:Y:S01]  /*14a0*/  UIADD3 UR16, UR14, 0x28000, URZ ;  /* 0x000280000e107890 */ /* 0x002fe2000fffe03f */
[----:B------:R-:W-:Y:S01]  /*14b0*/  UMOV UR18, 0x180 ;  /* 0x0000018000127882 */ /* 0x000fe20000000000 */
[----:B------:R3:W-:Y:S07]  /*14c0*/  UTMALDG.4D [UR32], [UR4], desc[UR6] ;  /* 0x00000620040075b4 */ /* 0x0007ee0008019000 */
[----:B------:R3:W-:Y:S01]  /*14d0*/  UTMALDG.4D [UR16], [UR4], desc[UR6] ;  /* 0x00000610040075b4 */ /* 0x0007e20008019000 */
[----:B--2---:R-:W-:Y:S01]  /*14e0*/  UIADD3 UR8, UR14, 0x2c000, URZ ;  /* 0x0002c0000e087890 */ /* 0x004fe2000fffe03f */
[----:B------:R-:W-:-:S08]  /*14f0*/  UMOV UR10, 0x1c0 ;  /* 0x000001c0000a7882 */ /* 0x000fd00000000000 */
[----:B------:R3:W-:Y:S02]  /*1500*/  UTMALDG.4D [UR8], [UR4], desc[UR6] ;  /* 0x00000608040075b4 */ /* 0x0007e40008019000 */
[----:B---3--:R-:W-:Y:S01]  /*1510*/  NOP ;  /* 0x0000000000007918 */ /* 0x008fe20000000000 */
.L_x_11:
[----:B------:R-:W-:Y:S01]  /*1520*/  ISETP.GE.AND P1, PT, R200, 0x81, PT ;  /* 0x00000081c800780c */ /* 0x000fe20003f26270 */
[----:B------:R-:W-:-:S12]  /*1530*/  IMAD.MOV.U32 R218, RZ, RZ, 0x1 ;  /* 0x00000001ffda7424 */ /* 0x000fd800078e00ff */
[----:B------:R-:W-:Y:S05]  /*1540*/  @!P1 BRA `(.L_x_16) ;  /* 0x0000000800709947 */ /* 0x000fea0003800000 */
[----:B------:R-:W1:Y:S01]  /*1550*/  S2R R5, SR_CgaCtaId ;  /* 0x0000000000057919 */ /* 0x000e620000008800 */
[----:B------:R-:W-:Y:S02]  /*1560*/  MOV R0, 0x400 ;  /* 0x0000040000007802 */ /* 0x000fe40000000f00 */
[----:B------:R-:W-:Y:S01]  /*1570*/  MOV R7, 0x1 ;  /* 0x0000000100077802 */ /* 0x000fe20000000f00 */
[----:B------:R-:W3:Y:S03]  /*1580*/  S2R R4, SR_TID.X ;  /* 0x0000000000047919 */ /* 0x000ee60000002100 */
[----:B------:R-:W-:Y:S02]  /*1590*/  SHF.L.U32 R7, R7, 0x1f, RZ ;  /* 0x0000001f07077819 */ /* 0x000fe400000006ff */
[----:B-1----:R-:W-:Y:S02]  /*15a0*/  LEA R5, R5, R0, 0x18 ;  /* 0x0000000005057211 */ /* 0x002fe400078ec0ff */
[----:B---3--:R-:W-:-:S03]  /*15b0*/  LOP3.LUT R4, R4, 0x7f, RZ, 0xc0, !PT ;  /* 0x0000007f04047812 */ /* 0x008fc600078ec0ff */
[----:B------:R-:W-:Y:S01]  /*15c0*/  IMAD R0, R216, 0x8, R5 ;  /* 0x00000008d8007824 */ /* 0x000fe200078e0205 */
[----:B------:R-:W-:-:S03]  /*15d0*/  ISETP.NE.AND P2, PT, R4, RZ, PT ;  /* 0x000000ff0400720c */ /* 0x000fc60003f45270 */
[----:B------:R-:W1:Y:S02]  /*15e0*/  SYNCS.PHASECHK.TRANS64.TRYWAIT P1, [R0+URZ+0x90020], R7 ;  /* 0x09002007000075a7 */ /* 0x000e64000802017f */
[----:B-1----:R-:W-:Y:S08]  /*15f0*/  @!P1 BRA `(.L_x_17) ;  /* 0x00000260006c9947 */ /* 0x002ff00003800000 */
.L_x_90:
[----:B------:R-:W-:Y:S05]  /*1600*/  @P2 BRA `(.L_x_18) ;  /* 0x0000000000142947 */ /* 0x000fea0003800000 */
[----:B------:R-:W-:Y:S02]  /*1610*/  ISETP.NE.AND P1, PT, R6, RZ, PT ;  /* 0x000000ff0600720c */ /* 0x000fe40003f25270 */
[----:B-1----:R-:W-:-:S04]  /*1620*/  MOV R7, 0x20000 ;  /* 0x0002000000077802 */ /* 0x002fc80000000f00 */
[----:B------:R3:W-:Y:S07]  /*1630*/  SYNCS.ARRIVE.TRANS64 RZ, [R0+URZ+0x90000], R7 ;  /* 0x0900000700ff79a7 */ /* 0x0007ee000800003f */
[----:B------:R-:W-:Y:S05]  /*1640*/  @!P1 BRA `(.L_x_18) ;  /* 0x0000000000049947 */ /* 0x000fea0003800000 */
[----:B------:R-:W-:Y:S01]  /*1650*/  BPT.TRAP 0x1 ;  /* 0x000000040000795c */ /* 0x000fe20000300000 */
.L_x_18:
[----:B------:R-:W4:Y:S01]  /*1660*/  LDL R4, [R1+0x224] ;  /* 0x0002240001047983 */ /* 0x000f220000100800 */
[----:B------:R-:W-:Y:S01]  /*1670*/  IMAD R5, R216, 0x20000, R5 ;  /* 0x00020000d8057824 */ /* 0x000fe200078e0205 */
[----:B------:R-:W-:Y:S01]  /*1680*/  R2UR UR41, R0 ;  /* 0x00000000002972ca */ /* 0x000fe200000e0000 */
[----:B------:R-:W-:Y:S01]  /*1690*/  UMOV UR4, 0x0 ;  /* 0x0000000000047882 */ /* 0x000fe20000000000 */
[----:B-123--:R-:W-:Y:S01]  /*16a0*/  IADD3 R0, P1, R2, 0x1f0, RZ ;  /* 0x000001f002007810 */ /* 0x00efe20007f3e0ff */
[----:B------:R-:W1:Y:S01]  /*16b0*/  S2R R7, SR_CgaCtaId ;  /* 0x0000000000077919 */ /* 0x000e620000008800 */
[----:B------:R-:W-:Y:S01]  /*16c0*/  R2UR UR14, R5 ;  /* 0x00000000050e72ca */ /* 0x000fe200000e0000 */
[----:B------:R-:W-:Y:S01]  /*16d0*/  UMOV UR5, 0x10000000 ;  /* 0x1000000000057882 */ /* 0x000fe20000000000 */
[----:B------:R-:W-:Y:S01]  /*16e0*/  R2UR UR6, R0 ;  /* 0x00000000000672ca */ /* 0x000fe200000e0000 */
[----:B------:R-:W-:Y:S01]  /*16f0*/  UMOV UR42, URZ ;  /* 0x0000003f002a7c82 */ /* 0x000fe20008000000 */
[----:B------:R-:W-:Y:S01]  /*1700*/  UMOV UR44, UR36 ;  /* 0x00000024002c7c82 */ /* 0x000fe20008000000 */
[----:B------:R-:W-:Y:S01]  /*1710*/  UMOV UR45, UR37 ;  /* 0x00000025002d7c82 */ /* 0x000fe20008000000 */
[----:B------:R-:W-:Y:S01]  /*1720*/  UMOV UR10, 0x40 ;  /* 0x00000040000a7882 */ /* 0x000fe20000000000 */
[----:B------:R-:W-:Y:S01]  /*1730*/  UMOV UR12, UR36 ;  /* 0x00000024000c7c82 */ /* 0x000fe20008000000 */
[----:B------:R-:W-:Y:S01]  /*1740*/  UMOV UR13, UR37 ;  /* 0x00000025000d7c82 */ /* 0x000fe20008000000 */
[----:B------:R-:W-:Y:S01]  /*1750*/  UIADD3 UR41, UR41, 0x90000, URZ ;  /* 0x0009000029297890 */ /* 0x000fe2000fffe03f */
[----:B------:R-:W-:Y:S01]  /*1760*/  VIADD R216, R216, 0x1 ;  /* 0x00000001d8d87836 */ /* 0x000fe20000000000 */
[----:B------:R-:W-:Y:S01]  /*1770*/  UMOV UR34, 0x80 ;  /* 0x0000008000227882 */ /* 0x000fe20000000000 */
[----:B------:R-:W-:Y:S01]  /*1780*/  UMOV UR26, 0xc0 ;  /* 0x000000c0001a7882 */ /* 0x000fe20000000000 */
[----:B------:R-:W-:Y:S01]  /*1790*/  UIADD3 UR40, UR14, 0x10000, URZ ;  /* 0x000100000e287890 */ /* 0x000fe2000fffe03f */
[----:B------:R-:W-:Y:S01]  /*17a0*/  MOV R0, 0x400 ;  /* 0x0000040000007802 */ /* 0x000fe20000000f00 */
[----:B------:R-:W-:Y:S01]  /*17b0*/  UIADD3 UR8, UR14, 0x14000, URZ ;  /* 0x000140000e087890 */ /* 0x000fe2000fffe03f */
[----:B------:R-:W-:Y:S01]  /*17c0*/  ISETP.NE.AND P2, PT, R216, 0x4, PT ;  /* 0x00000004d800780c */ /* 0x000fe20003f45270 */
[----:B------:R-:W-:Y:S01]  /*17d0*/  UMOV UR9, UR41 ;  /* 0x0000002900097c82 */ /* 0x000fe20008000000 */
[----:B------:R-:W-:Y:S01]  /*17e0*/  UIADD3 UR32, UR14, 0x18000, URZ ;  /* 0x000180000e207890 */ /* 0x000fe2000fffe03f */
[----:B------:R-:W2:Y:S01]  /*17f0*/  S2R R8, SR_TID.X ;  /* 0x0000000000087919 */ /* 0x000ea20000002100 */
[----:B------:R-:W-:-:S02]  /*1800*/  UIADD3 UR24, UR14, 0x1c000, URZ ;  /* 0x0001c0000e187890 */ /* 0x000fc4000fffe03f */
[----:B------:R-:W-:Y:S01]  /*1810*/  UIADD3 UR16, UR14, 0x20000, URZ ;  /* 0x000200000e107890 */ /* 0x000fe2000fffe03f */
[----:B------:R-:W-:Y:S01]  /*1820*/  UMOV UR33, UR41 ;  /* 0x0000002900217c82 */ /* 0x000fe20008000000 */
[----:B------:R-:W-:Y:S01]  /*1830*/  UMOV UR28, UR36 ;  /* 0x00000024001c7c82 */ /* 0x000fe20008000000 */
[----:B------:R-:W-:Y:S01]  /*1840*/  UMOV UR29, UR37 ;  /* 0x00000025001d7c82 */ /* 0x000fe20008000000 */
[----:B------:R-:W-:Y:S01]  /*1850*/  UMOV UR25, UR41 ;  /* 0x0000002900197c82 */ /* 0x000fe20008000000 */
[----:B------:R-:W-:Y:S01]  /*1860*/  UMOV UR18, 0x100 ;  /* 0x0000010000127882 */ /* 0x000fe20000000000 */
[----:B------:R-:W-:Y:S01]  /*1870*/  UMOV UR20, UR36 ;  /* 0x0000002400147c82 */ /* 0x000fe20008000000 */
[----:B------:R-:W-:Y:S01]  /*1880*/  UMOV UR21, UR37 ;  /* 0x0000002500157c82 */ /* 0x000fe20008000000 */
[----:B------:R-:W-:Y:S01]  /*1890*/  UMOV UR17, UR41 ;  /* 0x0000002900117c82 */ /* 0x000fe20008000000 */
[----:B-1----:R-:W-:Y:S02]  /*18a0*/  LEA R7, R7, R0, 0x18 ;  /* 0x0000000007077211 */ /* 0x002fe400078ec0ff */
[----:B--2---:R-:W-:-:S02]  /*18b0*/  LOP3.LUT R8, R8, 0x7f, RZ, 0xc0, !PT ;  /* 0x0000007f08087812 */ /* 0x004fc400078ec0ff */
[----:B----4-:R-:W-:Y:S02]  /*18c0*/  R2UR UR43, R4 ;  /* 0x00000000042b72ca */ /* 0x010fe400000e0000 */
[----:B------:R-:W-:Y:S02]  /*18d0*/  IADD3.X R4, RZ, R3, RZ, P1, !PT ;  /* 0x00000003ff047210 */ /* 0x000fe40000ffe4ff */
[----:B------:R-:W-:Y:S02]  /*18e0*/  ISETP.NE.AND P1, PT, R216, 0x4, PT ;  /* 0x00000004d800780c */ /* 0x000fe40003f25270 */
[----:B------:R-:W-:Y:S02]  /*18f0*/  R2UR UR7, R4 ;  /* 0x00000000040772ca */ /* 0x000fe400000e0000 */
[----:B------:R-:W-:Y:S02]  /*1900*/  SEL R216, R216, RZ, P2 ;  /* 0x000000ffd8d87207 */ /* 0x000fe40001000000 */
[----:B------:R-:W-:-:S02]  /*1910*/  SEL R218, RZ, 0x1, !P1 ;  /* 0x00000001ffda7807 */ /* 0x000fc40004800000 */
[----:B------:R-:W-:Y:S01]  /*1920*/  LEA R5, R216, R7, 0x3 ;  /* 0x00000007d8057211 */ /* 0x000fe200078e18ff */
[----:B------:R-:W-:Y:S01]  /*1930*/  USHF.L.U32 UR43, UR43, 0x7, URZ ;  /* 0x000000072b2b7899 */ /* 0x000fe2000800063f */
[----:B------:R-:W-:Y:S02]  /*1940*/  SHF.L.U32 R0, R218, 0x1f, RZ ;  /* 0x0000001fda007819 */ /* 0x000fe400000006ff */
[----:B------:R-:W-:-:S04]  /*1950*/  ISETP.NE.AND P2, PT, R8, RZ, PT ;  /* 0x000000ff0800720c */ /* 0x000fc80003f45270 */
[----:B------:R-:W-:Y:S01]  /*1960*/  UMOV UR11, UR43 ;  /* 0x0000002b000b7c82 */ /* 0x000fe20008000000 */
[----:B------:R-:W-:Y:S01]  /*1970*/  UMOV UR35, UR43 ;  /* 0x0000002b00237c82 */ /* 0x000fe20008000000 */
[----:B------:R-:W-:Y:S01]  /*1980*/  UTMALDG.4D [UR40], [UR6], desc[UR4] ;  /* 0x00000428060075b4 */ /* 0x000fe20008019000 */
[----:B------:R-:W-:Y:S01]  /*1990*/  UMOV UR27, UR43 ;  /* 0x0000002b001b7c82 */ /* 0x000fe20008000000 */
[----:B------:R-:W-:Y:S01]  /*19a0*/  UMOV UR19, UR43 ;  /* 0x0000002b00137c82 */ /* 0x000fe20008000000 */
[----:B------:R1:W-:Y:S01]  /*19b0*/  UTMALDG.4D [UR8], [UR6], desc[UR4] ;  /* 0x00000408060075b4 */ /* 0x0003e20008019000 */
[----:B------:R-:W-:Y:S01]  /*19c0*/  UTMALDG.4D [UR32], [UR6], desc[UR4] ;  /* 0x00000420060075b4 */ /* 0x000fe20008019000 */
[----:B------:R-:W-:Y:S01]  /*19d0*/  UTMALDG.4D [UR24], [UR6], desc[UR4] ;  /* 0x00000418060075b4 */ /* 0x000fe20008019000 */
[----:B------:R2:W-:Y:S01]  /*19e0*/  UTMALDG.4D [UR16], [UR6], desc[UR4] ;  /* 0x00000410060075b4 */ /* 0x0005e20008019000 */
[----:B-1----:R-:W-:Y:S01]  /*19f0*/  UIADD3 UR8, UR14, 0x24000, URZ ;  /* 0x000240000e087890 */ /* 0x002fe2000fffe03f */
[----:B------:R-:W-:-:S08]  /*1a00*/  UMOV UR10, 0x140 ;  /* 0x00000140000a7882 */ /* 0x000fd00000000000 */
[----:B------:R1:W-:Y:S01]  /*1a10*/  UTMALDG.4D [UR8], [UR6], desc[UR4] ;  /* 0x00000408060075b4 */ /* 0x0003e20008019000 */
[----:B--2---:R-:W-:Y:S01]  /*1a20*/  UIADD3 UR16, UR14, 0x28000, URZ ;  /* 0x000280000e107890 */ /* 0x004fe2000fffe03f */
[----:B------:R-:W-:-:S08]  /*1a30*/  UMOV UR18, 0x180 ;  /* 0x0000018000127882 */ /* 0x000fd00000000000 */
[----:B------:R2:W-:Y:S01]  /*1a40*/  UTMALDG.4D [UR16], [UR6], desc[UR4] ;  /* 0x00000410060075b4 */ /* 0x0005e20008019000 */
[----:B-1----:R-:W-:Y:S01]  /*1a50*/  UIADD3 UR8, UR14, 0x2c000, URZ ;  /* 0x0002c0000e087890 */ /* 0x002fe2000fffe03f */
[----:B------:R-:W-:-:S08]  /*1a60*/  UMOV UR10, 0x1c0 ;  /* 0x000001c0000a7882 */ /* 0x000fd00000000000 */
[----:B------:R2:W-:Y:S01]  /*1a70*/  UTMALDG.4D [UR8], [UR6], desc[UR4] ;  /* 0x00000408060075b4 */ /* 0x0005e20008019000 */
[----:B------:R-:W1:Y:S02]  /*1a80*/  SYNCS.PHASECHK.TRANS64.TRYWAIT P1, [R5+URZ+0x90020], R0 ;  /* 0x09002000050075a7 */ /* 0x000e64000802017f */
[----:B-12---:R-:W-:Y:S05]  /*1a90*/  @!P1 BRA `(.L_x_19) ;  /* 0x0000025c00589947 */ /* 0x006fea0003800000 */
.L_x_91:
[----:B------:R-:W-:Y:S05]  /*1aa0*/  @P2 BRA `(.L_x_20) ;  /* 0x0000000000142947 */ /* 0x000fea0003800000 */
[----:B------:R-:W-:Y:S01]  /*1ab0*/  ISETP.NE.AND P1, PT, R6, RZ, PT ;  /* 0x000000ff0600720c */ /* 0x000fe20003f25270 */
[----:B-1----:R-:W-:-:S04]  /*1ac0*/  IMAD.MOV.U32 R0, RZ, RZ, 0x20000 ;  /* 0x00020000ff007424 */ /* 0x002fc800078e00ff */
[----:B------:R2:W-:Y:S08]  /*1ad0*/  SYNCS.ARRIVE.TRANS64 RZ, [R5+URZ+0x90000], R0 ;  /* 0x0900000005ff79a7 */ /* 0x0005f0000800003f */
[----:B------:R-:W-:Y:S05]  /*1ae0*/  @!P1 BRA `(.L_x_20) ;  /* 0x0000000000049947 */ /* 0x000fea0003800000 */
[----:B------:R-:W-:Y:S01]  /*1af0*/  BPT.TRAP 0x1 ;  /* 0x000000040000795c */ /* 0x000fe20000300000 */
.L_x_20:
[----:B------:R-:W3:Y:S01]  /*1b00*/  LDL.LU R4, [R1+0x224] ;  /* 0x0002240001047983 */ /* 0x000ee20000300800 */
[----:B------:R-:W-:Y:S01]  /*1b10*/  LEA R7, R216, R7, 0x11 ;  /* 0x00000007d8077211 */ /* 0x000fe200078e88ff */
[----:B------:R-:W-:Y:S01]  /*1b20*/  UMOV UR6, 0x0 ;  /* 0x0000000000067882 */ /* 0x000fe20000000000 */
[----:B-12---:R-:W-:Y:S01]  /*1b30*/  IADD3 R0, P1, R2, 0x2f0, RZ ;  /* 0x000002f002007810 */ /* 0x006fe20007f3e0ff */
[----:B------:R-:W-:Y:S01]  /*1b40*/  UMOV UR7, 0x10000000 ;  /* 0x1000000000077882 */ /* 0x000fe20000000000 */
[----:B------:R-:W-:Y:S01]  /*1b50*/  R2UR UR49, R5 ;  /* 0x00000000053172ca */ /* 0x000fe200000e0000 */
[----:B------:R-:W-:Y:S01]  /*1b60*/  UMOV UR50, URZ ;  /* 0x0000003f00327c82 */ /* 0x000fe20008000000 */
[----:B------:R-:W-:Y:S01]  /*1b70*/  R2UR UR14, R7 ;  /* 0x00000000070e72ca */ /* 0x000fe200000e0000 */
[----:B------:R-:W-:Y:S01]  /*1b80*/  IMAD.X R2, RZ, RZ, R3, P1 ;  /* 0x000000ffff027224 */ /* 0x000fe200008e0603 */
[----:B------:R-:W-:Y:S01]  /*1b90*/  R2UR UR4, R0 ;  /* 0x00000000000472ca */ /* 0x000fe200000e0000 */
[----:B------:R-:W-:Y:S01]  /*1ba0*/  UMOV UR52, UR36 ;  /* 0x0000002400347c82 */ /* 0x000fe20008000000 */
[----:B------:R-:W-:Y:S01]  /*1bb0*/  UMOV UR53, UR37 ;  /* 0x0000002500357c82 */ /* 0x000fe20008000000 */
[----:B------:R-:W-:Y:S01]  /*1bc0*/  UMOV UR18, 0x40 ;  /* 0x0000004000127882 */ /* 0x000fe20000000000 */
[----:B------:R-:W-:Y:S01]  /*1bd0*/  R2UR UR5, R2 ;  /* 0x00000000020572ca */ /* 0x000fe200000e0000 */
[----:B------:R-:W-:Y:S01]  /*1be0*/  UMOV UR20, UR36 ;  /* 0x0000002400147c82 */ /* 0x000fe20008000000 */
[----:B------:R-:W-:Y:S01]  /*1bf0*/  UMOV UR21, UR37 ;  /* 0x0000002500157c82 */ /* 0x000fe20008000000 */
[----:B------:R-:W-:Y:S01]  /*1c00*/  UMOV UR42, 0x80 ;  /* 0x00000080002a7882 */ /* 0x000fe20000000000 */
[----:B------:R-:W-:Y:S01]  /*1c10*/  UMOV UR44, UR36 ;  /* 0x00000024002c7c82 */ /* 0x000fe20008000000 */
[----:B------:R-:W-:Y:S01]  /*1c20*/  UIADD3 UR49, UR49, 0x90000, URZ ;  /* 0x0009000031317890 */ /* 0x000fe2000fffe03f */
[----:B------:R-:W-:Y:S01]  /*1c30*/  IADD3 R216, R216, 0x1, RZ ;  /* 0x00000001d8d87810 */ /* 0x000fe20007ffe0ff */
[----:B------:R-:W-:-:S02]  /*1c40*/  UIADD3 UR48, UR14, 0x10000, URZ ;  /* 0x000100000e307890 */ /* 0x000fc4000fffe03f */
[----:B------:R-:W-:Y:S01]  /*1c50*/  UIADD3 UR16, UR14, 0x14000, URZ ;  /* 0x000140000e107890 */ /* 0x000fe2000fffe03f */
[----:B------:R-:W-:Y:S01]  /*1c60*/  ISETP.NE.AND P1, PT, R216, 0x4, PT ;  /* 0x00000004d800780c */ /* 0x000fe20003f25270 */
[----:B------:R-:W-:Y:S02]  /*1c70*/  UIADD3 UR40, UR14, 0x18000, URZ ;  /* 0x000180000e287890 */ /* 0x000fe4000fffe03f */
[----:B------:R-:W-:Y:S01]  /*1c80*/  UIADD3 UR8, UR14, 0x1c000, URZ ;  /* 0x0001c0000e087890 */ /* 0x000fe2000fffe03f */
[----:B------:R-:W-:Y:S01]  /*1c90*/  SEL R3, RZ, 0x1, P1 ;  /* 0x00000001ff037807 */ /* 0x000fe20000800000 */
[----:B------:R-:W-:Y:S01]  /*1ca0*/  UMOV UR17, UR49 ;  /* 0x0000003100117c82 */ /* 0x000fe20008000000 */
[----:B------:R-:W-:Y:S01]  /*1cb0*/  UMOV UR45, UR37 ;  /* 0x00000025002d7c82 */ /* 0x000fe20008000000 */
[----:B------:R-:W-:Y:S01]  /*1cc0*/  UMOV UR41, UR49 ;  /* 0x0000003100297c82 */ /* 0x000fe20008000000 */
[----:B------:R-:W-:Y:S01]  /*1cd0*/  UMOV UR10, 0xc0 ;  /* 0x000000c0000a7882 */ /* 0x000fe20000000000 */
[----:B------:R-:W-:Y:S01]  /*1ce0*/  UMOV UR12, UR36 ;  /* 0x00000024000c7c82 */ /* 0x000fe20008000000 */
[----:B------:R-:W-:Y:S01]  /*1cf0*/  UMOV UR13, UR37 ;  /* 0x00000025000d7c82 */ /* 0x000fe20008000000 */
[----:B------:R-:W-:Y:S01]  /*1d00*/  UMOV UR9, UR49 ;  /* 0x0000003100097c82 */ /* 0x000fe20008000000 */
[----:B------:R-:W-:Y:S01]  /*1d10*/  UIADD3 UR24, UR14, 0x20000, URZ ;  /* 0x000200000e187890 */ /* 0x000fe2000fffe03f */
[----:B------:R-:W-:Y:S01]  /*1d20*/  LOP3.LUT R218, R218, R3, RZ, 0x3c, !PT ;  /* 0x00000003dada7212 */ /* 0x000fe200078e3cff */
[----:B------:R-:W-:Y:S01]  /*1d30*/  UIADD3 UR32, UR14, 0x24000, URZ ;  /* 0x000240000e207890 */ /* 0x000fe2000fffe03f */
[----:B------:R-:W-:Y:S01]  /*1d40*/  SEL R216, R216, RZ, P1 ;  /* 0x000000ffd8d87207 */ /* 0x000fe20000800000 */
[----:B------:R-:W-:Y:S01]  /*1d50*/  UMOV UR26, 0x100 ;  /* 0x00000100001a7882 */ /* 0x000fe20000000000 */
[----:B------:R-:W-:Y:S01]  /*1d60*/  UMOV UR28, UR36 ;  /* 0x00000024001c7c82 */ /* 0x000fe20008000000 */
[----:B------:R-:W-:Y:S01]  /*1d70*/  UMOV UR29, UR37 ;  /* 0x00000025001d7c82 */ /* 0x000fe20008000000 */
[----:B------:R-:W-:Y:S01]  /*1d80*/  UMOV UR25, UR49 ;  /* 0x0000003100197c82 */ /* 0x000fe20008000000 */
[----:B------:R-:W-:Y:S01]  /*1d90*/  UMOV UR34, 0x140 ;  /* 0x0000014000227882 */ /* 0x000fe20000000000 */
[----:B------:R-:W-:Y:S01]  /*1da0*/  UMOV UR33, UR49 ;  /* 0x0000003100217c82 */ /* 0x000fe20008000000 */
[C---:B---3--:R-:W-:Y:S01]  /*1db0*/  R2UR UR51, R4.reuse ;  /* 0x00000000043372ca */ /* 0x048fe200000e0000 */
[----:B------:R-:W-:-:S05]  /*1dc0*/  VIADD R4, R4, 0x1 ;  /* 0x0000000104047836 */ /* 0x000fca0000000000 */
[----:B------:R1:W-:Y:S07]  /*1dd0*/  STL [R1+0x224], R4 ;  /* 0x0002240401007387 */ /* 0x0003ee0000100800 */
[----:B------:R-:W-:-:S07]  /*1de0*/  USHF.L.U32 UR51, UR51, 0x7, URZ ;  /* 0x0000000733337899 */ /* 0x000fce000800063f */
[----:B------:R-:W-:Y:S01]  /*1df0*/  UMOV UR19, UR51 ;  /* 0x0000003300137c82 */ /* 0x000fe20008000000 */
[----:B------:R-:W-:Y:S01]  /*1e00*/  UMOV UR43, UR51 ;  /* 0x00000033002b7c82 */ /* 0x000fe20008000000 */
[----:B------:R-:W-:Y:S01]  /*1e10*/  UTMALDG.4D [UR48], [UR4], desc[UR6] ;  /* 0x00000630040075b4 */ /* 0x000fe20008019000 */
[----:B------:R-:W-:Y:S01]  /*1e20*/  UMOV UR11, UR51 ;  /* 0x00000033000b7c82 */ /* 0x000fe20008000000 */
[----:B------:R-:W-:Y:S01]  /*1e30*/  UMOV UR27, UR51 ;  /* 0x00000033001b7c82 */ /* 0x000fe20008000000 */
[----:B------:R-:W-:Y:S01]  /*1e40*/  UMOV UR35, UR51 ;  /* 0x0000003300237c82 */ /* 0x000fe20008000000 */
[----:B------:R2:W-:Y:S01]  /*1e50*/  UTMALDG.4D [UR16], [UR4], desc[UR6] ;  /* 0x00000610040075b4 */ /* 0x0005e20008019000 */
[----:B------:R-:W-:Y:S01]  /*1e60*/  UTMALDG.4D [UR40], [UR4], desc[UR6] ;  /* 0x00000628040075b4 */ /* 0x000fe20008019000 */
[----:B------:R3:W-:Y:S01]  /*1e70*/  UTMALDG.4D [UR8], [UR4], desc[UR6] ;  /* 0x00000608040075b4 */ /* 0x0007e20008019000 */
[----:B------:R1:W-:Y:S01]  /*1e80*/  UTMALDG.4D [UR24], [UR4], desc[UR6] ;  /* 0x00000618040075b4 */ /* 0x0003e20008019000 */
[----:B--2---:R-:W-:Y:S01]  /*1e90*/  UIADD3 UR16, UR14, 0x28000, URZ ;  /* 0x000280000e107890 */ /* 0x004fe2000fffe03f */
[----:B------:R-:W-:Y:S01]  /*1ea0*/  UMOV UR18, 0x180 ;  /* 0x0000018000127882 */ /* 0x000fe20000000000 */
[----:B------:R1:W-:Y:S07]  /*1eb0*/  UTMALDG.4D [UR32], [UR4], desc[UR6] ;  /* 0x00000620040075b4 */ /* 0x0003ee0008019000 */
[----:B------:R1:W-:Y:S01]  /*1ec0*/  UTMALDG.4D [UR16], [UR4], desc[UR6] ;  /* 0x00000610040075b4 */ /* 0x0003e20008019000 */
[----:B---3--:R-:W-:Y:S01]  /*1ed0*/  UIADD3 UR8, UR14, 0x2c000, URZ ;  /* 0x0002c0000e087890 */ /* 0x008fe2000fffe03f */
[----:B------:R-:W-:-:S08]  /*1ee0*/  UMOV UR10, 0x1c0 ;  /* 0x000001c0000a7882 */ /* 0x000fd00000000000 */
[----:B------:R1:W-:Y:S02]  /*1ef0*/  UTMALDG.4D [UR8], [UR4], desc[UR6] ;  /* 0x00000608040075b4 */ /* 0x0003e40008019000 */
[----:B-1----:R-:W-:Y:S01]  /*1f00*/  NOP ;  /* 0x0000000000007918 */ /* 0x002fe20000000000 */
.L_x_16:
[----:B------:R-:W-:-:S07]  /*1f10*/  IADD3 R219, R219, -0x4, RZ ;  /* 0xfffffffcdbdb7810 */ /* 0x000fce0007ffe0ff */
.L_x_10:
[----:B------:R-:W-:Y:S05]  /*1f20*/  BSYNC B0 ;  /* 0x0000000000007941 */ /* 0x000fea0003800000 */
.L_x_9:
[----:B------:R-:W1:Y:S01]  /*1f30*/  S2R R5, SR_CgaCtaId ;  /* 0x0000000000057919 */ /* 0x000e620000008800 */
[----:B------:R-:W-:Y:S02]  /*1f40*/  MOV R0, 0x400 ;  /* 0x0000040000007802 */ /* 0x000fe40000000f00 */
[----:B--2---:R-:W-:Y:S02]  /*1f50*/  SHF.L.U32 R3, RZ, 0x1f, RZ ;  /* 0x0000001fff037819 */ /* 0x004fe400000006ff */
[----:B-1----:R-:W-:-:S04]  /*1f60*/  LEA R2, R5, R0, 0x18 ;  /* 0x0000000005027211 */ /* 0x002fc800078ec0ff */
[----:B------:R-:W1:Y:S02]  /*1f70*/  SYNCS.PHASECHK.TRANS64.TRYWAIT P1, [R2+URZ+0x90040], R3 ;  /* 0x09004003020075a7 */ /* 0x000e64000802017f */
[----:B-1----:R-:W-:Y:S05]  /*1f80*/  @!P1 BRA `(.L_x_21) ;  /* 0x0000025800309947 */ /* 0x002fea0003800000 */
.L_x_92:
[----:B------:R-:W2:Y:S01]  /*1f90*/  S2R R2, SR_CgaCtaId ;  /* 0x0000000000027919 */ /* 0x000ea20000008800 */
[----:B-1----:R-:W-:Y:S01]  /*1fa0*/  MOV R0, 0x400 ;  /* 0x0000040000007802 */ /* 0x002fe20000000f00 */
[----:B------:R-:W-:-:S03]  /*1fb0*/  IMAD.MOV.U32 R222, RZ, RZ, RZ ;  /* 0x000000ffffde7224 */ /* 0x000fc600078e00ff */
[----:B--2---:R-:W-:-:S04]  /*1fc0*/  LEA R0, R2, R0, 0x18 ;  /* 0x0000000002007211 */ /* 0x004fc800078ec0ff */
[----:B------:R-:W1:Y:S02]  /*1fd0*/  SYNCS.PHASECHK.TRANS64.TRYWAIT P1, [R0+URZ+0x90000], R3 ;  /* 0x09000003000075a7 */ /* 0x000e64000802017f */
[----:B-1----:R-:W-:Y:S05]  /*1fe0*/  @!P1 BRA `(.L_x_22) ;  /* 0x0000025800389947 */ /* 0x002fea0003800000 */
.L_x_93:
[----:B------:R-:W-:Y:S05]  /*1ff0*/  WARPSYNC.ALL ;  /* 0x0000000000007948 */ /* 0x000fea0003800000 */
[----:B------:R-:W2:Y:S01]  /*2000*/  S2R R12, SR_CgaCtaId ;  /* 0x00000000000c7919 */ /* 0x000ea20000008800 */
[----:B------:R-:W-:Y:S01]  /*2010*/  MOV R10, 0x400 ;  /* 0x00000400000a7802 */ /* 0x000fe20000000f00 */
[----:B------:R-:W-:Y:S01]  /*2020*/  WARPGROUP.ARRIVE ;  /* 0x00000000000079c5 */ /* 0x000fe20000000000 */
[----:B------:R-:W-:Y:S01]  /*2030*/  UMOV UR9, 0x40000040 ;  /* 0x4000004000097882 */ /* 0x000fe20000000000 */
[----:B------:R-:W-:Y:S01]  /*2040*/  UMOV UR7, 0x40000040 ;  /* 0x4000004000077882 */ /* 0x000fe20000000000 */
[----:B------:R-:W-:Y:S01]  /*2050*/  UMOV UR5, UR9 ;  /* 0x0000000900057c82 */ /* 0x000fe20008000000 */
[----:B------:R-:W-:Y:S01]  /*2060*/  MOV R9, UR9 ;  /* 0x0000000900097c02 */ /* 0x000fe20008000f00 */
[----:B------:R-:W-:Y:S01]  /*2070*/  UMOV UR9, 0x40000040 ;  /* 0x4000004000097882 */ /* 0x000fe20000000000 */
[----:B------:R-:W-:Y:S01]  /*2080*/  UMOV UR57, 0x40000040 ;  /* 0x4000004000397882 */ /* 0x000fe20000000000 */
[----:B------:R-:W-:Y:S01]  /*2090*/  UMOV UR53, 0x40000040 ;  /* 0x4000004000357882 */ /* 0x000fe20000000000 */
[----:B------:R-:W-:Y:S01]  /*20a0*/  UMOV UR49, 0x40000040 ;  /* 0x4000004000317882 */ /* 0x000fe20000000000 */
[----:B------:R-:W-:Y:S01]  /*20b0*/  UMOV UR45, 0x40000040 ;  /* 0x40000040002d7882 */ /* 0x000fe20000000000 */
[----:B------:R-:W-:Y:S01]  /*20c0*/  UMOV UR41, 0x40000040 ;  /* 0x4000004000297882 */ /* 0x000fe20000000000 */
[----:B------:R-:W3:Y:S08]  /*20d0*/  LDC R19, c[0x0][0x604] ;  /* 0x00018100ff137b82 */ /* 0x000ef00000000800 */
[----:B------:R-:W4:Y:S08]  /*20e0*/  LDC R17, c[0x0][0x604] ;  /* 0x00018100ff117b82 */ /* 0x000f300000000800 */
[----:B------:R-:W5:Y:S01]  /*20f0*/  LDC R11, c[0x0][0x604] ;  /* 0x00018100ff0b7b82 */ /* 0x000f620000000800 */
[----:B--2---:R-:W-:-:S04]  /*2100*/  LEA R10, R12, R10, 0x18 ;  /* 0x0000000a0c0a7211 */ /* 0x004fc800078ec0ff */
[----:B------:R-:W-:-:S03]  /*2110*/  IADD3 R4, R10, 0x10000, RZ ;  /* 0x000100000a047810 */ /* 0x000fc60007ffe0ff */
[----:B------:R-:W2:Y:S01]  /*2120*/  LDC R13, c[0x0][0x604] ;  /* 0x00018100ff0d7b82 */ /* 0x000ea20000000800 */
[----:B-1----:R-:W-:Y:S02]  /*2130*/  SHF.R.U32.HI R0, RZ, 0x4, R10 ;  /* 0x00000004ff007819 */ /* 0x002fe4000001160a */
[----:B------:R-:W-:Y:S02]  /*2140*/  SHF.R.U32.HI R4, RZ, 0x4, R4 ;  /* 0x00000004ff047819 */ /* 0x000fe40000011604 */
[----:B------:R-:W-:Y:S02]  /*2150*/  LOP3.LUT R0, R0, 0x3fff, RZ, 0xc0, !PT ;  /* 0x00003fff00007812 */ /* 0x000fe400078ec0ff */
[----:B------:R-:W-:Y:S01]  /*2160*/  LOP3.LUT R4, R4, 0x3fff, RZ, 0xc0, !PT ;  /* 0x00003fff04047812 */ /* 0x000fe200078ec0ff */
[----:B------:R-:W1:Y:S01]  /*2170*/  LDC R16, c[0x0][0x604] ;  /* 0x00018100ff107b82 */ /* 0x000e620000000800 */
[----:B------:R-:W-:Y:S02]  /*2180*/  LOP3.LUT R0, R0, 0x10000, RZ, 0xfc, !PT ;  /* 0x0001000000007812 */ /* 0x000fe400078efcff */
[----:B------:R-:W-:-:S02]  /*2190*/  LOP3.LUT R6, R4, 0x10000, RZ, 0xfc, !PT ;  /* 0x0001000004067812 */ /* 0x000fc400078efcff */
[C---:B------:R-:W-:Y:S01]  /*21a0*/  R2UR UR4, R0.reuse ;  /* 0x00000000000472ca */ /* 0x040fe200000e0000 */
[----:B------:R-:W-:Y:S01]  /*21b0*/  VIADD R2, R0, 0x2 ;  /* 0x0000000200027836 */ /* 0x000fe20000000000 */
[C---:B------:R-:W-:Y:S01]  /*21c0*/  R2UR UR6, R6.reuse ;  /* 0x00000000060672ca */ /* 0x040fe200000e0000 */
[----:B------:R-:W-:Y:S01]  /*21d0*/  STL [R1+0x230], R6 ;  /* 0x0002300601007387 */ /* 0x000fe20000100800 */
[----:B------:R-:W-:-:S09]  /*21e0*/  IADD3 R5, R6, 0x2, RZ ;  /* 0x0000000206057810 */ /* 0x000fd20007ffe0ff */
[----:B------:R-:W-:Y:S02]  /*21f0*/  UMOV UR8, UR4 ;  /* 0x0000000400087c82 */ /* 0x000fe40008000000 */
[----:B------:R-:W-:Y:S01]  /*2200*/  UMOV UR4, UR8 ;  /* 0x0000000800047c82 */ /* 0x000fe20008000000 */
[----:B------:R-:W-:Y:S01]  /*2210*/  IMAD.U32 R8, RZ, RZ, UR8 ;  /* 0x00000008ff087e24 */ /* 0x000fe2000f8e00ff */
[----:B------:R-:W-:Y:S01]  /*2220*/  HGMMA.64x128x16.F32 R24, gdesc[UR4], RZ, !UPT, gsb0 ;  /* 0x01e00000041879f0 */ /* 0x000fe2000c0008ff */
[----:B------:R-:W-:Y:S01]  /*2230*/  R2UR UR4, R2 ;  /* 0x00000000020472ca */ /* 0x000fe200000e0000 */
[----:B------:R-:W-:Y:S01]  /*2240*/  UMOV UR5, UR9 ;  /* 0x0000000900057c82 */ /* 0x000fe20008000000 */
[----:B------:R-:W-:Y:S01]  /*2250*/  R2UR UR6, R5 ;  /* 0x00000000050672ca */ /* 0x000fe200000e0000 */
[----:B------:R-:W-:Y:S01]  /*2260*/  UMOV UR7, 0x40000040 ;  /* 0x4000004000077882 */ /* 0x000fe20000000000 */
[----:B------:R-:W-:Y:S01]  /*2270*/  VIADD R2, R0, 0x4 ;  /* 0x0000000400027836 */ /* 0x000fe20000000000 */
[----:B------:R-:W-:Y:S01]  /*2280*/  IADD3 R5, R6, 0x4, RZ ;  /* 0x0000000406057810 */ /* 0x000fe20007ffe0ff */
[----:B------:R3:W-:Y:S07]  /*2290*/  STL.64 [R1+0x310], R8 ;  /* 0x0003100801007387 */ /* 0x0007ee0000100a00 */
[----:B------:R-:W-:-:S02]  /*22a0*/  UMOV UR8, UR4 ;  /* 0x0000000400087c82 */ /* 0x000fc40008000000 */
[----:B------:R-:W-:Y:S01]  /*22b0*/  UMOV UR4, UR8 ;  /* 0x0000000800047c82 */ /* 0x000fe20008000000 */
[----:B---3--:R-:W-:Y:S01]  /*22c0*/  IMAD.U32 R8, RZ, RZ, UR8 ;  /* 0x00000008ff087e24 */ /* 0x008fe2000f8e00ff */
[----:B------:R-:W-:Y:S01]  /*22d0*/  MOV R9, UR9 ;  /* 0x0000000900097c02 */ /* 0x000fe20008000f00 */
[----:B------:R-:W-:-:S04]  /*22e0*/  UMOV UR9, 0x40000040 ;  /* 0x4000004000097882 */ /* 0x000fc80000000000 */
[----:B------:R3:W-:Y:S02]  /*22f0*/  STL.64 [R1+0x308], R8 ;  /* 0x0003080801007387 */ /* 0x0007e40000100a00 */
[----:B---3--:R-:W-:Y:S01]  /*2300*/  MOV R9, UR9 ;  /* 0x0000000900097c02 */ /* 0x008fe20008000f00 */
[----:B------:R-:W-:Y:S02]  /*2310*/  WARPGROUP.DEPBAR.LE gsb0, 0x0 ;  /* 0x00008000000079c5 */ /* 0x000fe40000010000 */
[----:B------:R-:W-:-:S06]  /*2320*/  WARPGROUP.ARRIVE ;  /* 0x00000000000079c5 */ /* 0x000fcc0000000000 */
[----:B------:R-:W-:Y:S01]  /*2330*/  HGMMA.64x128x16.F32 R24, gdesc[UR4], R24, gsb0 ;  /* 0x01e00000041879f0 */ /* 0x000fe20008000818 */
[----:B------:R-:W-:Y:S01]  /*2340*/  R2UR UR4, R2 ;  /* 0x00000000020472ca */ /* 0x000fe200000e0000 */
[----:B------:R-:W-:Y:S01]  /*2350*/  UMOV UR5, UR9 ;  /* 0x0000000900057c82 */ /* 0x000fe20008000000 */
[----:B------:R-:W-:Y:S01]  /*2360*/  R2UR UR6, R5 ;  /* 0x00000000050672ca */ /* 0x000fe200000e0000 */
[----:B------:R-:W-:Y:S01]  /*2370*/  UMOV UR7, 0x40000040 ;  /* 0x4000004000077882 */ /* 0x000fe20000000000 */
[----:B------:R-:W-:Y:S01]  /*2380*/  VIADD R2, R0, 0x6 ;  /* 0x0000000600027836 */ /* 0x000fe20000000000 */
[----:B------:R-:W-:Y:S01]  /*2390*/  IADD3 R5, R6, 0x6, RZ ;  /* 0x0000000606057810 */ /* 0x000fe20007ffe0ff */
[----:B------:R-:W-:-:S07]  /*23a0*/  UMOV UR9, 0x40000040 ;  /* 0x4000004000097882 */ /* 0x000fce0000000000 */
[----:B------:R-:W-:Y:S02]  /*23b0*/  UMOV UR8, UR4 ;  /* 0x0000000400087c82 */ /* 0x000fe40008000000 */
[----:B------:R-:W-:Y:S01]  /*23c0*/  UMOV UR4, UR8 ;  /* 0x0000000800047c82 */ /* 0x000fe20008000000 */
[----:B------:R-:W-:-:S05]  /*23d0*/  IMAD.U32 R8, RZ, RZ, UR8 ;  /* 0x00000008ff087e24 */ /* 0x000fca000f8e00ff */
        /* <DEDUP_REMOVED lines=340> */
[----:B------:R-:W-:-:S04]  /*3920*/  IADD3 R5, R6, 0x1804, RZ ;  /* 0x0000180406057810 */ /* 0x000fc80007ffe0ff */
[----:B------:R-:W-:Y:S01]  /*3930*/  R2UR UR56, R2 ;  /* 0x00000000023872ca */ /* 0x000fe200000e0000 */
[----:B------:R-:W-:-:S03]  /*3940*/  VIADD R2, R0, 0xc06 ;  /* 0x00000c0600027836 */ /* 0x000fc60000000000 */
[----:B------:R-:W-:Y:S02]  /*3950*/  UMOV UR8, UR4 ;  /* 0x0000000400087c82 */ /* 0x000fe40008000000 */
[----:B------:R-:W-:Y:S01]  /*3960*/  UMOV UR4, UR8 ;  /* 0x0000000800047c82 */ /* 0x000fe20008000000 */
[----:B------:R-:W-:Y:S01]  /*3970*/  R2UR UR52, R2 ;  /* 0x00000000023472ca */ /* 0x000fe200000e0000 */
[----:B------:R-:W-:Y:S02]  /*3980*/  VIADD R2, R0, 0xe00 ;  /* 0x00000e0000027836 */ /* 0x000fe40000000000 */
[----:B------:R-:W-:-:S03]  /*3990*/  IMAD.U32 R8, RZ, RZ, UR8 ;  /* 0x00000008ff087e24 */ /* 0x000fc6000f8e00ff */
[----:B------:R-:W-:Y:S01]  /*39a0*/  R2UR UR48, R2 ;  /* 0x00000000023072ca */ /* 0x000fe200000e0000 */
[----:B------:R-:W-:Y:S01]  /*39b0*/  VIADD R2, R0, 0xe02 ;  /* 0x00000e0200027836 */ /* 0x000fe20000000000 */
[----:B------:R3:W-:Y:S04]  /*39c0*/  STL.64 [R1+0x278], R8 ;  /* 0x0002780801007387 */ /* 0x0007e80000100a00 */
[----:B------:R-:W-:Y:S01]  /*39d0*/  R2UR UR44, R2 ;  /* 0x00000000022c72ca */ /* 0x000fe200000e0000 */
[C---:B------:R-:W-:Y:S02]  /*39e0*/  VIADD R2, R0.reuse, 0xe04 ;  /* 0x00000e0400027836 */ /* 0x040fe40000000000 */
[----:B------:R-:W-:-:S03]  /*39f0*/  VIADD R0, R0, 0xe06 ;  /* 0x00000e0600007836 */ /* 0x000fc60000000000 */
[----:B------:R-:W-:Y:S02]  /*3a00*/  R2UR UR40, R2 ;  /* 0x00000000022872ca */ /* 0x000fe400000e0000 */
[----:B------:R-:W-:Y:S01]  /*3a10*/  IADD3 R2, R6, 0x1c06, RZ ;  /* 0x00001c0606027810 */ /* 0x000fe20007ffe0ff */
[----:B---3--:R-:W3:Y:S01]  /*3a20*/  LDC R9, c[0x0][0x604] ;  /* 0x00018100ff097b82 */ /* 0x008ee20000000800 */
[----:B------:R-:W-:Y:S02]  /*3a30*/  WARPGROUP.DEPBAR.LE gsb0, 0x0 ;  /* 0x00008000000079c5 */ /* 0x000fe40000010000 */
[----:B------:R-:W-:-:S06]  /*3a40*/  WARPGROUP.ARRIVE ;  /* 0x00000000000079c5 */ /* 0x000fcc0000000000 */
[----:B------:R-:W-:Y:S01]  /*3a50*/  HGMMA.64x128x16.F32 R24, gdesc[UR4], R24, gsb0 ;  /* 0x01e00000041879f0 */ /* 0x000fe20008000818 */
[----:B------:R-:W-:Y:S01]  /*3a60*/  R2UR UR6, R5 ;  /* 0x00000000050672ca */ /* 0x000fe200000e0000 */
[----:B------:R-:W-:Y:S01]  /*3a70*/  UMOV UR7, 0x40000040 ;  /* 0x4000004000077882 */ /* 0x000fe20000000000 */
[----:B------:R-:W-:Y:S01]  /*3a80*/  UMOV UR4, UR56 ;  /* 0x0000003800047c82 */ /* 0x000fe20008000000 */
[----:B------:R-:W-:Y:S01]  /*3a90*/  UMOV UR5, UR57 ;  /* 0x0000003900057c82 */ /* 0x000fe20008000000 */
[----:B------:R-:W-:Y:S01]  /*3aa0*/  IADD3 R5, R6, 0x1806, RZ ;  /* 0x0000180606057810 */ /* 0x000fe20007ffe0ff */
        /* <DEDUP_REMOVED lines=31> */
[----:B------:R-:W-:Y:S02]  /*3ca0*/  WARPGROUP.DEPBAR.LE gsb0, 0x0 ;  /* 0x00008000000079c5 */ /* 0x000fe40000010000 */
[----:B------:R-:W-:-:S07]  /*3cb0*/  WARPGROUP.ARRIVE ;  /* 0x00000000000079c5 */ /* 0x000fce0000000000 */
[----:B------:R-:W-:Y:S01]  /*3cc0*/  HGMMA.64x128x16.F32 R24, gdesc[UR4], R24, gsb0 ;  /* 0x01e00000041879f0 */ /* 0x000fe20008000818 */
[----:B------:R-:W-:Y:S01]  /*3cd0*/  R2UR UR4, R0 ;  /* 0x00000000000472ca */ /* 0x000fe200000e0000 */
[----:B------:R-:W-:Y:S01]  /*3ce0*/  UMOV UR5, 0x40000040 ;  /* 0x4000004000057882 */ /* 0x000fe20000000000 */
[----:B------:R-:W-:Y:S01]  /*3cf0*/  R2UR UR6, R2 ;  /* 0x00000000020672ca */ /* 0x000fe200000e0000 */
[----:B------:R-:W-:Y:S01]  /*3d00*/  UMOV UR7, 0x40000040 ;  /* 0x4000004000077882 */ /* 0x000fe20000000000 */
[----:B------:R-:W-:Y:S02]  /*3d10*/  WARPGROUP.DEPBAR.LE gsb0, 0x0 ;  /* 0x00008000000079c5 */ /* 0x000fe40000010000 */
[----:B------:R-:W-:-:S09]  /*3d20*/  WARPGROUP.ARRIVE ;  /* 0x00000000000079c5 */ /* 0x000fd20000000000 */
[----:B------:R-:W-:Y:S03]  /*3d30*/  HGMMA.64x128x16.F32 R24, gdesc[UR4], R24, gsb0 ;  /* 0x01e00000041879f0 */ /* 0x000fe60008000818 */
[----:B------:R-:W-:Y:S02]  /*3d40*/  WARPGROUP.DEPBAR.LE gsb0, 0x0 ;  /* 0x00008000000079c5 */ /* 0x000fe40000010000 */
[----:B------:R-:W-:Y:S01]  /*3d50*/  FMNMX R5, R24, R25, !PT ;  /* 0x0000001918057209 */ /* 0x000fe20007800000 */
[----:B------:R-:W2:Y:S03]  /*3d60*/  SYNCS.PHASECHK.TRANS64.TRYWAIT P6, [R10+URZ+0x90008], R3 ;  /* 0x090008030a0075a7 */ /* 0x000ea600080c017f */
[----:B------:R-:W-:-:S04]  /*3d70*/  FMNMX R0, R28, R5, !PT ;  /* 0x000000051c007209 */ /* 0x000fc80007800000 */
[----:B------:R-:W-:-:S04]  /*3d80*/  FMNMX R5, R29, R0, !PT ;  /* 0x000000001d057209 */ /* 0x000fc80007800000 */
[----:B------:R-:W-:Y:S02]  /*3d90*/  FMNMX R0, R32, R5, !PT ;  /* 0x0000000520007209 */ /* 0x000fe40007800000 */
[----:B------:R-:W-:Y:S02]  /*3da0*/  FMNMX R5, R26, R27, !PT ;  /* 0x0000001b1a057209 */ /* 0x000fe40007800000 */
[----:B------:R-:W-:Y:S02]  /*3db0*/  FMNMX R7, R33, R0, !PT ;  /* 0x0000000021077209 */ /* 0x000fe40007800000 */
[----:B------:R-:W-:Y:S02]  /*3dc0*/  FMNMX R0, R30, R5, !PT ;  /* 0x000000051e007209 */ /* 0x000fe40007800000 */
[----:B------:R-:W-:Y:S02]  /*3dd0*/  FMNMX R2, R36, R7, !PT ;  /* 0x0000000724027209 */ /* 0x000fe40007800000 */
[----:B------:R-:W-:-:S02]  /*3de0*/  FMNMX R5, R31, R0, !PT ;  /* 0x000000001f057209 */ /* 0x000fc40007800000 */
        /* <DEDUP_REMOVED lines=49> */
[----:B------:R-:W-:-:S03]  /*4100*/  FMNMX R0, R82, R5, !PT ;  /* 0x0000000552007209 */ /* 0x000fc60007800000 */
[----:B------:R-:W4:Y:S01]  /*4110*/  SHFL.BFLY PT, R7, R2, 0x1, 0x1f ;  /* 0x0c201f0002077f89 */ /* 0x000f2200000e0000 */
[----:B------:R-:W-:-:S04]  /*4120*/  FMNMX R5, R83, R0, !PT ;  /* 0x0000000053057209 */ /* 0x000fc80007800000 */
[----:B------:R-:W-:-:S04]  /*4130*/  FMNMX R0, R86, R5, !PT ;  /* 0x0000000556007209 */ /* 0x000fc80007800000 */
[----:B------:R-:W-:-:S05]  /*4140*/  FMNMX R0, R87, R0, !PT ;  /* 0x0000000057007209 */ /* 0x000fca0007800000 */
[----:B------:R-:W5:Y:S01]  /*4150*/  SHFL.BFLY PT, R5, R0, 0x1, 0x1f ;  /* 0x0c201f0000057f89 */ /* 0x000f6200000e0000 */
[----:B----4-:R-:W-:-:S05]  /*4160*/  FMNMX R7, R2, R7, !PT ;  /* 0x0000000702077209 */ /* 0x010fca0007800000 */
[----:B------:R-:W4:Y:S01]  /*4170*/  SHFL.BFLY PT, R6, R7, 0x2, 0x1f ;  /* 0x0c401f0007067f89 */ /* 0x000f2200000e0000 */
[----:B-----5:R-:W-:-:S05]  /*4180*/  FMNMX R5, R0, R5, !PT ;  /* 0x0000000500057209 */ /* 0x020fca0007800000 */
[----:B------:R-:W5:Y:S01]  /*4190*/  SHFL.BFLY PT, R14, R5, 0x2, 0x1f ;  /* 0x0c401f00050e7f89 */ /* 0x000f6200000e0000 */
[----:B----4-:R-:W-:Y:S02]  /*41a0*/  FMNMX R15, R7, R6, !PT ;  /* 0x00000006070f7209 */ /* 0x010fe40007800000 */
[----:B------:R-:W4:Y:S02]  /*41b0*/  LDC R7, c[0x0][0x604] ;  /* 0x00018100ff077b82 */ /* 0x000f240000000800 */
[----:B------:R-:W-:-:S04]  /*41c0*/  FSETP.NEU.AND P1, PT, R15, -INF , PT ;  /* 0xff8000000f00780b */ /* 0x000fc80003f2d000 */
[----:B------:R-:W-:Y:S02]  /*41d0*/  FSEL R0, R15, RZ, P1 ;  /* 0x000000ff0f007208 */ /* 0x000fe40000800000 */
[----:B------:R-:W4:Y:S03]  /*41e0*/  LDC R6, c[0x0][0x604] ;  /* 0x00018100ff067b82 */ /* 0x000f260000000800 */
[----:B---3--:R-:W-:Y:S01]  /*41f0*/  FMUL R0, R0, R9 ;  /* 0x0000000900007220 */ /* 0x008fe20000400000 */
[----:B-----5:R-:W-:-:S03]  /*4200*/  FMNMX R14, R5, R14, !PT ;  /* 0x0000000e050e7209 */ /* 0x020fc60007800000 */
[--C-:B------:R-:W-:Y:S01]  /*4210*/  FFMA R19, R24, R19, -R0.reuse ;  /* 0x0000001318137223 */ /* 0x100fe20000000800 */
[--C-:B------:R-:W-:Y:S01]  /*4220*/  FFMA R17, R25, R17, -R0.reuse ;  /* 0x0000001119117223 */ /* 0x100fe20000000800 */
[----:B------:R-:W3:Y:S01]  /*4230*/  LDC R5, c[0x0][0x604] ;  /* 0x00018100ff057b82 */ /* 0x000ee20000000800 */
[----:B------:R-:W-:Y:S01]  /*4240*/  FSETP.NEU.AND P1, PT, R14, -INF , PT ;  /* 0xff8000000e00780b */ /* 0x000fe20003f2d000 */
[--C-:B------:R-:W-:Y:S01]  /*4250*/  FFMA R18, R28, R11, -R0.reuse ;  /* 0x0000000b1c127223 */ /* 0x100fe20000000800 */
[----:B------:R-:W-:Y:S01]  /*4260*/  FSETP.GEU.AND P4, PT, R19, -126, PT ;  /* 0xc2fc00001300780b */ /* 0x000fe20003f8e000 */
[----:B-1----:R-:W-:Y:S01]  /*4270*/  FFMA R16, R29, R16, -R0 ;  /* 0x000000101d107223 */ /* 0x002fe20000000800 */
[----:B------:R-:W-:Y:S02]  /*4280*/  FSETP.GEU.AND P5, PT, R17, -126, PT ;  /* 0xc2fc00001100780b */ /* 0x000fe40003fae000 */
[----:B------:R-:W-:Y:S01]  /*4290*/  FSEL R2, R14, RZ, P1 ;  /* 0x000000ff0e027208 */ /* 0x000fe20000800000 */
[----:B------:R-:W1:Y:S01]  /*42a0*/  LDC R9, c[0x0][0x604] ;  /* 0x00018100ff097b82 */ /* 0x000e620000000800 */
[----:B------:R-:W-:-:S02]  /*42b0*/  FSETP.GEU.AND P3, PT, R18, -126, PT ;  /* 0xc2fc00001200780b */ /* 0x000fc40003f6e000 */
[----:B------:R-:W-:Y:S01]  /*42c0*/  FSETP.GEU.AND P1, PT, R16, -126, PT ;  /* 0xc2fc00001000780b */ /* 0x000fe20003f2e000 */
[----:B--2---:R-:W-:Y:S01]  /*42d0*/  FMUL R2, R2, R13 ;  /* 0x0000000d02027220 */ /* 0x004fe20000400000 */
[----:B------:R-:W-:-:S03]  /*42e0*/  P2R R8, PR, RZ, 0x8 ;  /* 0x00000008ff087803 */ /* 0x000fc60000000000 */
[----:B------:R-:W-:Y:S01]  /*42f0*/  @!P4 FMUL R19, R19, 0.5 ;  /* 0x3f0000001313c820 */ /* 0x000fe20000400000 */
[--C-:B----4-:R-:W-:Y:S01]  /*4300*/  FFMA R20, R26, R7, -R2.reuse ;  /* 0x000000071a147223 */ /* 0x110fe20000000802 */
[----:B------:R-:W-:Y:S01]  /*4310*/  @!P5 FMUL R17, R17, 0.5 ;  /* 0x3f0000001111d820 */ /* 0x000fe20000400000 */
[----:B------:R-:W-:-:S03]  /*4320*/  FFMA R31, R31, R6, -R2 ;  /* 0x000000061f1f7223 */ /* 0x000fc60000000802 */
[----:B------:R-:W2:Y:S01]  /*4330*/  MUFU.EX2 R19, R19 ;  /* 0x0000001300137308 */ /* 0x000ea20000000800 */
[----:B------:R-:W-:Y:S01]  /*4340*/  FSETP.GEU.AND P2, PT, R20, -126, PT ;  /* 0xc2fc00001400780b */ /* 0x000fe20003f4e000 */
[----:B---3--:R-:W-:Y:S01]  /*4350*/  FFMA R27, R27, R5, -R2 ;  /* 0x000000051b1b7223 */ /* 0x008fe20000000802 */
[----:B------:R-:W-:Y:S01]  /*4360*/  @!P3 FMUL R18, R18, 0.5 ;  /* 0x3f0000001212b820 */ /* 0x000fe20000400000 */
[----:B------:R-:W-:-:S03]  /*4370*/  @!P1 FMUL R16, R16, 0.5 ;  /* 0x3f00000010109820 */ /* 0x000fc60000400000 */
[----:B------:R-:W-:Y:S01]  /*4380*/  FSETP.GEU.AND P3, PT, R27, -126, PT ;  /* 0xc2fc00001b00780b */ /* 0x000fe20003f6e000 */
[----:B------:R-:W3:Y:S01]  /*4390*/  MUFU.EX2 R17, R17 ;  /* 0x0000001100117308 */ /* 0x000ee20000000800 */
[----:B-1----:R-:W-:-:S05]  /*43a0*/  FFMA R30, R30, R9, -R2 ;  /* 0x000000091e1e7223 */ /* 0x002fca0000000802 */
[----:B------:R-:W-:Y:S02]  /*43b0*/  @!P2 FMUL R20, R20, 0.5 ;  /* 0x3f0000001414a820 */ /* 0x000fe40000400000 */
[----:B------:R-:W1:Y:S01]  /*43c0*/  MUFU.EX2 R18, R18 ;  /* 0x0000001200127308 */ /* 0x000e620000000800 */
[----:B--2---:R-:W-:Y:S01]  /*43d0*/  @!P4 FMUL R19, R19, R19 ;  /* 0x000000131313c220 */ /* 0x004fe20000400000 */
[----:B------:R-:W-:Y:S02]  /*43e0*/  FSETP.GEU.AND P4, PT, R30, -126, PT ;  /* 0xc2fc00001e00780b */ /* 0x000fe40003f8e000 */
[----:B------:R-:W-:-:S04]  /*43f0*/  @!P3 FMUL R27, R27, 0.5 ;  /* 0x3f0000001b1bb820 */ /* 0x000fc80000400000 */
[----:B------:R-:W2:Y:S01]  /*4400*/  MUFU.EX2 R16, R16 ;  /* 0x0000001000107308 */ /* 0x000ea20000000800 */
[----:B---3--:R-:W-:Y:S01]  /*4410*/  @!P5 FMUL R17, R17, R17 ;  /* 0x000000111111d220 */ /* 0x008fe20000400000 */
[----:B------:R-:W-:-:S05]  /*4420*/  FSETP.GEU.AND P5, PT, R31, -126, PT ;  /* 0xc2fc00001f00780b */ /* 0x000fca0003fae000 */
[----:B------:R-:W-:Y:S01]  /*4430*/  @!P4 FMUL R30, R30, 0.5 ;  /* 0x3f0000001e1ec820 */ /* 0x000fe20000400000 */
[----:B------:R-:W3:Y:S07]  /*4440*/  MUFU.EX2 R20, R20 ;  /* 0x0000001400147308 */ /* 0x000eee0000000800 */
[----:B------:R-:W-:Y:S01]  /*4450*/  @!P5 FMUL R31, R31, 0.5 ;  /* 0x3f0000001f1fd820 */ /* 0x000fe20000400000 */
[----:B------:R4:W1:Y:S08]  /*4460*/  MUFU.EX2 R197, R27 ;  /* 0x0000001b00c57308 */ /* 0x0008700000000800 */
[----:B------:R4:W1:Y:S08]  /*4470*/  MUFU.EX2 R196, R30 ;  /* 0x0000001e00c47308 */ /* 0x0008700000000800 */
[----:B------:R4:W1:Y:S01]  /*4480*/  MUFU.EX2 R195, R31 ;  /* 0x0000001f00c37308 */ /* 0x0008620000000800 */
[----:B--23--:R-:W-:Y:S05]  /*4490*/  @!P6 BRA `(.L_x_23) ;  /* 0x00000234002ce947 */ /* 0x00cfea0003800000 */
.L_x_94:
[----:B------:R-:W-:Y:S01]  /*44a0*/  STL.64 [R1+0x1268], R86 ;  /* 0x0012685601007387 */ /* 0x000fe20000100a00 */
[----:B------:R-:W-:Y:S01]  /*44b0*/  ISETP.NE.AND P6, PT, R8, RZ, PT ;  /* 0x000000ff0800720c */ /* 0x000fe20003fc5270 */
[----:B------:R-:W-:Y:S01]  /*44c0*/  @!P1 FMUL R16, R16, R16 ;  /* 0x0000001010109220 */ /* 0x000fe20000400000 */
[----:B----4-:R-:W-:Y:S01]  /*44d0*/  LOP3.LUT R31, R4, 0x4000000, RZ, 0xfc, !PT ;  /* 0x04000000041f7812 */ /* 0x010fe200078efcff */
[----:B------:R-:W-:Y:S01]  /*44e0*/  STL.64 [R1+0x1260], R84 ;  /* 0x0012605401007387 */ /* 0x000fe20000100a00 */
[----:B------:R-:W-:Y:S01]  /*44f0*/  @!P2 FMUL R20, R20, R20 ;  /* 0x000000141414a220 */ /* 0x000fe20000400000 */
[----:B-1----:R-:W-:Y:S01]  /*4500*/  @!P3 FMUL R197, R197, R197 ;  /* 0x000000c5c5c5b220 */ /* 0x002fe20000400000 */
[----:B------:R-:W-:Y:S01]  /*4510*/  @!P4 FMUL R196, R196, R196 ;  /* 0x000000c4c4c4c220 */ /* 0x000fe20000400000 */
[----:B------:R-:W-:Y:S01]  /*4520*/  STL.64 [R1+0x1258], R82 ;  /* 0x0012585201007387 */ /* 0x000fe20000100a00 */
[----:B--2---:R-:W-:Y:S02]  /*4530*/  VIADD R3, R31, 0x2000 ;  /* 0x000020001f037836 */ /* 0x004fe40000000000 */
[----:B------:R-:W-:Y:S01]  /*4540*/  @!P5 FMUL R195, R195, R195 ;  /* 0x000000c3c3c3d220 */ /* 0x000fe20000400000 */
[----:B------:R-:W-:Y:S01]  /*4550*/  F2FP.F16.F32.PACK_AB R180, R17, R19 ;  /* 0x0000001311b4723e */ /* 0x000fe200000000ff */
[----:B------:R-:W-:Y:S01]  /*4560*/  STL.64 [R1+0x1250], R80 ;  /* 0x0012505001007387 */ /* 0x000fe20000100a00 */
[----:B------:R-:W-:Y:S01]  /*4570*/  F2FP.F16.F32.PACK_AB R181, R197, R20 ;  /* 0x00000014c5b5723e */ /* 0x000fe200000000ff */
[----:B------:R-:W-:Y:S01]  /*4580*/  @!P6 FMUL R18, R18, R18 ;  /* 0x000000121212e220 */ /* 0x000fe20000400000 */
[----:B------:R-:W-:Y:S01]  /*4590*/  R2UR UR6, R3 ;  /* 0x00000000030672ca */ /* 0x000fe200000e0000 */
[----:B------:R-:W-:Y:S01]  /*45a0*/  STL.64 [R1+0x1248], R78 ;  /* 0x0012484e01007387 */ /* 0x000fe20000100a00 */
[----:B------:R-:W-:Y:S01]  /*45b0*/  F2FP.F16.F32.PACK_AB R183, R195, R196 ;  /* 0x000000c4c3b7723e */ /* 0x000fe200000000ff */
[----:B------:R-:W-:Y:S01]  /*45c0*/  UMOV UR7, 0x40000040 ;  /* 0x4000004000077882 */ /* 0x000fe20000000000 */
[----:B------:R-:W-:Y:S01]  /*45d0*/  F2FP.F16.F32.PACK_AB R182, R16, R18 ;  /* 0x0000001210b6723e */ /* 0x000fe200000000ff */
[----:B------:R-:W-:Y:S01]  /*45e0*/  STL.64 [R1+0x1240], R76 ;  /* 0x0012404c01007387 */ /* 0x000fe20000100a00 */
[----:B------:R-:W1:Y:S03]  /*45f0*/  LDC R5, c[0x0][0x604] ;  /* 0x00018100ff057b82 */ /* 0x000e660000000800 */
[----:B------:R-:W-:Y:S04]  /*4600*/  STL.64 [R1+0x1238], R74 ;  /* 0x0012384a01007387 */ /* 0x000fe80000100a00 */
[----:B------:R-:W-:Y:S01]  /*4610*/  STL.64 [R1+0x1230], R72 ;  /* 0x0012304801007387 */ /* 0x000fe20000100a00 */
[----:B------:R-:W2:Y:S03]  /*4620*/  LDC R3, c[0x0][0x604] ;  /* 0x00018100ff037b82 */ /* 0x000ea60000000800 */
[----:B------:R-:W-:Y:S04]  /*4630*/  STL.64 [R1+0x1228], R70 ;  /* 0x0012284601007387 */ /* 0x000fe80000100a00 */
[----:B------:R-:W-:Y:S01]  /*4640*/  STL.64 [R1+0x1220], R68 ;  /* 0x0012204401007387 */ /* 0x000fe20000100a00 */
[----:B------:R-:W3:Y:S03]  /*4650*/  LDC R6, c[0x0][0x604] ;  /* 0x00018100ff067b82 */ /* 0x000ee60000000800 */
[----:B------:R-:W-:Y:S04]  /*4660*/  STL.64 [R1+0x1218], R66 ;  /* 0x0012184201007387 */ /* 0x000fe80000100a00 */
[----:B------:R-:W-:Y:S01]  /*4670*/  STL.64 [R1+0x1210], R64 ;  /* 0x0012104001007387 */ /* 0x000fe20000100a00 */
[----:B------:R-:W4:Y:S03]  /*4680*/  LDC R4, c[0x0][0x604] ;  /* 0x00018100ff047b82 */ /* 0x000f260000000800 */
[----:B------:R-:W-:Y:S04]  /*4690*/  STL.64 [R1+0x1208], R62 ;  /* 0x0012083e01007387 */ /* 0x000fe80000100a00 */
[----:B------:R-:W-:Y:S01]  /*46a0*/  STL.64 [R1+0x1200], R60 ;  /* 0x0012003c01007387 */ /* 0x000fe20000100a00 */
[----:B------:R-:W1:Y:S03]  /*46b0*/  LDC R13, c[0x0][0x604] ;  /* 0x00018100ff0d7b82 */ /* 0x000e660000000800 */
[----:B------:R-:W-:Y:S04]  /*46c0*/  STL.64 [R1+0x11f8], R58 ;  /* 0x0011f83a01007387 */ /* 0x000fe80000100a00 */
[----:B------:R-:W-:Y:S01]  /*46d0*/  STL.64 [R1+0x11f0], R56 ;  /* 0x0011f03801007387 */ /* 0x000fe20000100a00 */
[----:B------:R-:W3:Y:S03]  /*46e0*/  LDC R7, c[0x0][0x604] ;  /* 0x00018100ff077b82 */ /* 0x000ee60000000800 */
        /* <DEDUP_REMOVED lines=11> */
[----:B------:R-:W1:Y:S03]  /*47a0*/  LDC R10, c[0x0][0x604] ;  /* 0x00018100ff0a7b82 */ /* 0x000e660000000800 */
[----:B------:R-:W-:Y:S04]  /*47b0*/  STL.64 [R1+0x11a8], R38 ;  /* 0x0011a82601007387 */ /* 0x000fe80000100a00 */
[----:B------:R2:W-:Y:S01]  /*47c0*/  STL.64 [R1+0x11a0], R36 ;  /* 0x0011a02401007387 */ /* 0x0005e20000100a00 */
[----:B------:R-:W3:Y:S03]  /*47d0*/  LDC R21, c[0x0][0x604] ;  /* 0x00018100ff157b82 */ /* 0x000ee60000000800 */
[----:B------:R-:W-:Y:S04]  /*47e0*/  STL [R1+0x540], R222 ;  /* 0x000540de01007387 */ /* 0x000fe80000100800 */
[----:B------:R-:W-:Y:S01]  /*47f0*/  STL [R1+0x53c], R219 ;  /* 0x00053cdb01007387 */ /* 0x000fe20000100800 */
[----:B------:R-:W1:Y:S01]  /*4800*/  LDC R8, c[0x0][0x604] ;  /* 0x00018100ff087b82 */ /* 0x000e620000000800 */
[----:B--2---:R-:W-:-:S02]  /*4810*/  WARPGROUP.ARRIVE ;  /* 0x00000000000079c5 */ /* 0x004fc40000000000 */
[----:B------:R-:W-:Y:S04]  /*4820*/  STL [R1+0x538], R218 ;  /* 0x000538da01007387 */ /* 0x000fe80000100800 */
[----:B------:R-:W-:Y:S01]  /*4830*/  STL [R1+0x534], R216 ;  /* 0x000534d801007387 */ /* 0x000fe20000100800 */
[----:B------:R-:W-:Y:S01]  /*4840*/  HGMMA.64x256x16.F32 R36, R180, gdesc[UR4].tnspB, RZ, !UPT, gsb0 ;  /* 0x43e00004b4247df0 */ /* 0x000fe2000c0008ff */
[----:B------:R-:W2:Y:S02]  /*4850*/  LDC R23, c[0x0][0x604] ;  /* 0x00018100ff177b82 */ /* 0x000ea40000000800 */
[----:B------:R-:W-:Y:S04]  /*4860*/  STL [R1+0x530], R198 ;  /* 0x000530c601007387 */ /* 0x000fe80000100800 */
[----:B------:R-:W-:Y:S02]  /*4870*/  STL [R1+0x52c], R15 ;  /* 0x00052c0f01007387 */ /* 0x000fe40000100800 */
[----:B------:R-:W3:Y:S02]  /*4880*/  LDC R24, c[0x0][0x604] ;  /* 0x00018100ff187b82 */ /* 0x000ee40000000800 */
[----:B------:R-:W-:Y:S04]  /*4890*/  STL [R1+0x528], R14 ;  /* 0x0005280e01007387 */ /* 0x000fe80000100800 */
[----:B------:R-:W-:Y:S02]  /*48a0*/  STL [R1+0x318], R31 ;  /* 0x0003181f01007387 */ /* 0x000fe40000100800 */
[----:B------:R-:W1:Y:S02]  /*48b0*/  LDC R22, c[0x0][0x604] ;  /* 0x00018100ff167b82 */ /* 0x000e640000000800 */
[----:B------:R-:W-:Y:S04]  /*48c0*/  STL [R1+0x544], R197 ;  /* 0x000544c501007387 */ /* 0x000fe80000100800 */
[----:B------:R-:W-:Y:S02]  /*48d0*/  STL [R1+0x54c], R196 ;  /* 0x00054cc401007387 */ /* 0x000fe40000100800 */
[----:B------:R-:W2:Y:S02]  /*48e0*/  LDC R28, c[0x0][0x604] ;  /* 0x00018100ff1c7b82 */ /* 0x000ea40000000800 */
[----:B------:R2:W-:Y:S06]  /*48f0*/  STL [R1+0x548], R195 ;  /* 0x000548c301007387 */ /* 0x0005ec0000100800 */
[----:B------:R-:W3:Y:S08]  /*4900*/  LDC R29, c[0x0][0x604] ;  /* 0x00018100ff1d7b82 */ /* 0x000ef00000000800 */
        /* <DEDUP_REMOVED lines=8> */
[----:B------:R-:W1:Y:S08]  /*4990*/  LDC R190, c[0x0][0x604] ;  /* 0x00018100ffbe7b82 */ /* 0x000e700000000800 */
[----:B------:R-:W3:Y:S01]  /*49a0*/  LDC R189, c[0x0][0x604] ;  /* 0x00018100ffbd7b82 */ /* 0x000ee20000000800 */
[----:B------:R-:W-:-:S02]  /*49b0*/  WARPGROUP.DEPBAR.LE gsb0, 0x0 ;  /* 0x00008000000079c5 */ /* 0x000fc40000010000 */
[----:B------:R-:W-:Y:S01]  /*49c0*/  STL.64 [R1], R36 ;  /* 0x0000002401007387 */ /* 0x000fe20000100a00 */
[--C-:B------:R-:W-:Y:S01]  /*49d0*/  FFMA R32, R32, R3, -R0.reuse ;  /* 0x0000000320207223 */ /* 0x100fe20000000800 */
[----:B----4-:R-:W-:-:S03]  /*49e0*/  FFMA R33, R33, R4, -R0 ;  /* 0x0000000421217223 */ /* 0x010fc60000000800 */
[----:B------:R-:W4:Y:S01]  /*49f0*/  LDC R3, c[0x0][0x604] ;  /* 0x00018100ff037b82 */ /* 0x000f220000000800 */
[----:B------:R-:W-:Y:S01]  /*4a00*/  STL.64 [R1+0x8], R38 ;  /* 0x0000082601007387 */ /* 0x000fe20000100a00 */
[----:B------:R-:W-:Y:S02]  /*4a10*/  IMAD.MOV.U32 R179, RZ, RZ, R160 ;  /* 0x000000ffffb37224 */ /* 0x000fe400078e00a0 */
[----:B--2---:R-:W-:Y:S01]  /*4a20*/  FFMA R34, R34, R28, -R2 ;  /* 0x0000001c22227223 */ /* 0x004fe20000000802 */
[----:B------:R-:W-:Y:S01]  /*4a30*/  IMAD.MOV.U32 R195, RZ, RZ, R158 ;  /* 0x000000ffffc37224 */ /* 0x000fe200078e009e */
[----:B------:R-:W-:Y:S01]  /*4a40*/  STL.64 [R1+0x10], R40 ;  /* 0x0000102801007387 */ /* 0x000fe20000100a00 */
[C---:B------:R-:W-:Y:S01]  /*4a50*/  FSETP.GEU.AND P6, PT, R32.reuse, -126, PT ;  /* 0xc2fc00002000780b */ /* 0x040fe20003fce000 */
[----:B------:R-:W-:Y:S01]  /*4a60*/  IMAD.MOV.U32 R201, RZ, RZ, R152 ;  /* 0x000000ffffc97224 */ /* 0x000fe200078e0098 */
[C---:B------:R-:W-:Y:S01]  /*4a70*/  FSETP.GEU.AND P5, PT, R33.reuse, -126, PT ;  /* 0xc2fc00002100780b */ /* 0x040fe20003fae000 */
[----:B------:R-:W-:Y:S01]  /*4a80*/  STL.64 [R1+0x18], R42 ;  /* 0x0000182a01007387 */ /* 0x000fe20000100a00 */
[----:B------:R-:W2:Y:S01]  /*4a90*/  LDC R4, c[0x0][0x604] ;  /* 0x00018100ff047b82 */ /* 0x000ea20000000800 */
[----:B------:R-:W-:Y:S01]  /*4aa0*/  IMAD.MOV.U32 R197, RZ, RZ, R156 ;  /* 0x000000ffffc57224 */ /* 0x000fe200078e009c */
[----:B------:R-:W-:Y:S01]  /*4ab0*/  MOV R200, R153 ;  /* 0x0000009900c87202 */ /* 0x000fe20000000f00 */
[----:B------:R-:W-:Y:S01]  /*4ac0*/  STL.64 [R1+0x20], R44 ;  /* 0x0000202c01007387 */ /* 0x000fe20000100a00 */
[----:B------:R-:W-:Y:S01]  /*4ad0*/  IMAD.MOV.U32 R198, RZ, RZ, R154 ;  /* 0x000000ffffc67224 */ /* 0x000fe200078e009a */
[----:B------:R-:W-:Y:S01]  /*4ae0*/  MOV R167, R155 ;  /* 0x0000009b00a77202 */ /* 0x000fe20000000f00 */
[----:B------:R-:W-:Y:S01]  /*4af0*/  IMAD.MOV.U32 R15, RZ, RZ, R162 ;  /* 0x000000ffff0f7224 */ /* 0x000fe200078e00a2 */
[----:B------:R-:W-:Y:S01]  /*4b00*/  STL.64 [R1+0x28], R46 ;  /* 0x0000282e01007387 */ /* 0x000fe20000100a00 */
[----:B------:R-:W4:Y:S01]  /*4b10*/  LDC R28, c[0x0][0x604] ;  /* 0x00018100ff1c7b82 */ /* 0x000f220000000800 */
[----:B------:R-:W-:Y:S01]  /*4b20*/  MOV R196, R157 ;  /* 0x0000009d00c47202 */ /* 0x000fe20000000f00 */
[----:B------:R-:W-:Y:S01]  /*4b30*/  IMAD.MOV.U32 R251, RZ, RZ, R102 ;  /* 0x000000fffffb7224 */ /* 0x000fe200078e0066 */
[----:B------:R-:W-:Y:S01]  /*4b40*/  STL.64 [R1+0x30], R48 ;  /* 0x0000303001007387 */ /* 0x000fe20000100a00 */
[----:B------:R-:W-:Y:S01]  /*4b50*/  MOV R171, R159 ;  /* 0x0000009f00ab7202 */ /* 0x000fe20000000f00 */
[----:B------:R-:W-:Y:S01]  /*4b60*/  IMAD.MOV.U32 R249, RZ, RZ, R104 ;  /* 0x000000fffff97224 */ /* 0x000fe200078e0068 */
[----:B------:R-:W-:Y:S01]  /*4b70*/  MOV R175, R161 ;  /* 0x000000a100af7202 */ /* 0x000fe20000000f00 */
[----:B------:R-:W-:Y:S01]  /*4b80*/  STL.64 [R1+0x38], R50 ;  /* 0x0000383201007387 */ /* 0x000fe20000100a00 */
[----:B------:R-:W-:Y:S01]  /*4b90*/  @!P6 FMUL R32, R32, 0.5 ;  /* 0x3f0000002020e820 */ /* 0x000fe20000400000 */
[----:B------:R-:W-:Y:S01]  /*4ba0*/  @!P5 FMUL R33, R33, 0.5 ;  /* 0x3f0000002121d820 */ /* 0x000fe20000400000 */
[----:B------:R-:W-:Y:S01]  /*4bb0*/  MOV R14, R163 ;  /* 0x000000a3000e7202 */ /* 0x000fe20000000f00 */
[----:B------:R-:W-:Y:S01]  /*4bc0*/  STL.64 [R1+0x40], R52 ;  /* 0x0000403401007387 */ /* 0x000fe20000100a00 */
[----:B------:R-:W2:Y:S01]  /*4bd0*/  LDC R155, c[0x0][0x604] ;  /* 0x00018100ff9b7b82 */ /* 0x000ea20000000800 */
[----:B------:R-:W-:Y:S01]  /*4be0*/  MOV R252, R101 ;  /* 0x0000006500fc7202 */ /* 0x000fe20000000f00 */
[----:B------:R-:W-:Y:S01]  /*4bf0*/  IMAD.MOV.U32 R247, RZ, RZ, R106 ;  /* 0x000000fffff77224 */ /* 0x000fe200078e006a */
[----:B------:R-:W-:Y:S01]  /*4c00*/  STL.64 [R1+0x48], R54 ;  /* 0x0000483601007387 */ /* 0x000fe20000100a00 */
[----:B------:R-:W-:Y:S01]  /*4c10*/  MOV R250, R103 ;  /* 0x0000006700fa7202 */ /* 0x000fe20000000f00 */
[----:B------:R-:W-:Y:S01]  /*4c20*/  IMAD.MOV.U32 R245, RZ, RZ, R108 ;  /* 0x000000fffff57224 */ /* 0x000fe200078e006c */
[----:B------:R-:W-:Y:S01]  /*4c30*/  MOV R248, R105 ;  /* 0x0000006900f87202 */ /* 0x000fe20000000f00 */
[----:B------:R-:W-:Y:S01]  /*4c40*/  STL.64 [R1+0x50], R56 ;  /* 0x0000503801007387 */ /* 0x000fe20000100a00 */
[----:B------:R-:W1:Y:S01]  /*4c50*/  MUFU.EX2 R32, R32 ;  /* 0x0000002000207308 */ /* 0x000e620000000800 */
[----:B------:R-:W2:Y:S01]  /*4c60*/  LDC R153, c[0x0][0x604] ;  /* 0x00018100ff997b82 */ /* 0x000ea20000000800 */
[----:B------:R-:W-:Y:S01]  /*4c70*/  MOV R246, R107 ;  /* 0x0000006b00f67202 */ /* 0x000fe20000000f00 */
[----:B------:R-:W-:Y:S01]  /*4c80*/  STL.64 [R1+0x58], R58 ;  /* 0x0000583a01007387 */ /* 0x000fe20000100a00 */
[----:B------:R-:W-:Y:S01]  /*4c90*/  MOV R244, R109 ;  /* 0x0000006d00f47202 */ /* 0x000fe20000000f00 */
[----:B------:R-:W-:Y:S01]  /*4ca0*/  IMAD.MOV.U32 R243, RZ, RZ, R110 ;  /* 0x000000fffff37224 */ /* 0x000fe200078e006e */
[----:B------:R-:W-:Y:S01]  /*4cb0*/  MOV R242, R111 ;  /* 0x0000006f00f27202 */ /* 0x000fe20000000f00 */
[----:B------:R-:W-:Y:S01]  /*4cc0*/  STL.64 [R1+0x60], R60 ;  /* 0x0000603c01007387 */ /* 0x000fe20000100a00 */
[----:B------:R-:W3:Y:S01]  /*4cd0*/  MUFU.EX2 R176, R33 ;  /* 0x0000002100b07308 */ /* 0x000ee20000000800 */
[----:B------:R-:W2:Y:S01]  /*4ce0*/  LDC R161, c[0x0][0x604] ;  /* 0x00018100ffa17b82 */ /* 0x000ea20000000800 */
[----:B------:R-:W-:Y:S01]  /*4cf0*/  IMAD.MOV.U32 R241, RZ, RZ, R112 ;  /* 0x000000fffff17224 */ /* 0x000fe200078e0070 */
[----:B------:R-:W-:Y:S01]  /*4d00*/  STL.64 [R1+0x68], R62 ;  /* 0x0000683e01007387 */ /* 0x000fe20000100a00 */
[----:B------:R-:W-:Y:S01]  /*4d10*/  MOV R240, R113 ;  /* 0x0000007100f07202 */ /* 0x000fe20000000f00 */
[----:B------:R-:W-:Y:S01]  /*4d20*/  IMAD.MOV.U32 R239, RZ, RZ, R114 ;  /* 0x000000ffffef7224 */ /* 0x000fe200078e0072 */
[----:B------:R-:W-:Y:S01]  /*4d30*/  MOV R238, R115 ;  /* 0x0000007300ee7202 */ /* 0x000fe20000000f00 */
[----:B------:R-:W-:Y:S01]  /*4d40*/  STL.64 [R1+0x70], R64 ;  /* 0x0000704001007387 */ /* 0x000fe20000100a00 */
[----:B------:R-:W-:Y:S01]  /*4d50*/  IMAD.MOV.U32 R237, RZ, RZ, R116 ;  /* 0x000000ffffed7224 */ /* 0x000fe200078e0074 */
[----:B------:R-:W4:Y:S01]  /*4d60*/  LDC R159, c[0x0][0x604] ;  /* 0x00018100ff9f7b82 */ /* 0x000f220000000800 */
[----:B------:R-:W-:Y:S01]  /*4d70*/  MOV R236, R117 ;  /* 0x0000007500ec7202 */ /* 0x000fe20000000f00 */
[----:B------:R-:W-:Y:S01]  /*4d80*/  STL.64 [R1+0x78], R66 ;  /* 0x0000784201007387 */ /* 0x000fe20000100a00 */
[----:B------:R-:W-:Y:S01]  /*4d90*/  IMAD.MOV.U32 R235, RZ, RZ, R118 ;  /* 0x000000ffffeb7224 */ /* 0x000fe200078e0076 */
[----:B------:R-:W-:Y:S01]  /*4da0*/  MOV R234, R119 ;  /* 0x0000007700ea7202 */ /* 0x000fe20000000f00 */
[----:B------:R-:W-:Y:S01]  /*4db0*/  IMAD.MOV.U32 R233, RZ, RZ, R120 ;  /* 0x000000ffffe97224 */ /* 0x000fe200078e0078 */
[----:B------:R-:W-:Y:S01]  /*4dc0*/  STL.64 [R1+0x80], R68 ;  /* 0x0000804401007387 */ /* 0x000fe20000100a00 */
[----:B------:R-:W-:Y:S01]  /*4dd0*/  MOV R232, R121 ;  /* 0x0000007900e87202 */ /* 0x000fe20000000f00 */
        /* <DEDUP_REMOVED lines=16> */
[----:B------:R-:W-:Y:S01]  /*4ee0*/  IMAD.MOV.U32 R221, RZ, RZ, R132 ;  /* 0x000000ffffdd7224 */ /* 0x000fe200078e0084 */
        /* <DEDUP_REMOVED lines=17> */
[----:B------:R1:W-:Y:S01]  /*5000*/  STL.64 [R1+0xc8], R86 ;  /* 0x0000c85601007387 */ /* 0x0003e20000100a00 */
[----:B------:R-:W-:Y:S01]  /*5010*/  IMAD.MOV.U32 R207, RZ, RZ, R146 ;  /* 0x000000ffffcf7224 */ /* 0x000fe200078e0092 */
[----:B------:R-:W-:Y:S01]  /*5020*/  MOV R206, R147 ;  /* 0x0000009300ce7202 */ /* 0x000fe20000000f00 */
[----:B------:R-:W-:Y:S01]  /*5030*/  IMAD.MOV.U32 R205, RZ, RZ, R148 ;  /* 0x000000ffffcd7224 */ /* 0x000fe200078e0094 */
[----:B------:R-:W-:Y:S01]  /*5040*/  STL.64 [R1+0xd0], R88 ;  /* 0x0000d05801007387 */ /* 0x000fe20000100a00 */
[----:B------:R-:W-:Y:S01]  /*5050*/  MOV R204, R149 ;  /* 0x0000009500cc7202 */ /* 0x000fe20000000f00 */
[----:B------:R-:W-:Y:S01]  /*5060*/  IMAD.MOV.U32 R203, RZ, RZ, R150 ;  /* 0x000000ffffcb7224 */ /* 0x000fe200078e0096 */
[----:B------:R-:W-:Y:S01]  /*5070*/  MOV R202, R151 ;  /* 0x0000009700ca7202 */ /* 0x000fe20000000f00 */
[----:B------:R-:W-:Y:S04]  /*5080*/  STL.64 [R1+0xd8], R90 ;  /* 0x0000d85a01007387 */ /* 0x000fe80000100a00 */
[----:B------:R-:W-:Y:S04]  /*5090*/  STL.64 [R1+0xe0], R92 ;  /* 0x0000e05c01007387 */ /* 0x000fe80000100a00 */
[----:B------:R-:W-:Y:S04]  /*50a0*/  STL.64 [R1+0xe8], R94 ;  /* 0x0000e85e01007387 */ /* 0x000fe80000100a00 */
[----:B------:R-:W-:Y:S04]  /*50b0*/  STL.64 [R1+0xf0], R96 ;  /* 0x0000f06001007387 */ /* 0x000fe80000100a00 */
[----:B------:R-:W-:Y:S04]  /*50c0*/  STL.64 [R1+0xf8], R98 ;  /* 0x0000f86201007387 */ /* 0x000fe80000100a00 */
[----:B------:R-:W-:Y:S04]  /*50d0*/  STL [R1+0x100], R100 ;  /* 0x0001006401007387 */ /* 0x000fe80000100800 */
[----:B-1----:R-:W2:Y:S04]  /*50e0*/  LDL.LU.64 R86, [R1+0x1268] ;  /* 0x0012680001567983 */ /* 0x002ea80000300a00 */
[----:B------:R-:W4:Y:S04]  /*50f0*/  LDL.LU.64 R84, [R1+0x1260] ;  /* 0x0012600001547983 */ /* 0x000f280000300a00 */
        /* <DEDUP_REMOVED lines=23> */
[----:B------:R-:W4:Y:S01]  /*5270*/  LDL.LU.64 R36, [R1+0x11a0] ;  /* 0x0011a00001247983 */ /* 0x000f220000300a00 */
[----:B------:R-:W-:Y:S01]  /*5280*/  @!P6 FMUL R32, R32, R32 ;  /* 0x000000202020e220 */ /* 0x000fe20000400000 */
[----:B---3--:R-:W-:Y:S01]  /*5290*/  @!P5 FMUL R176, R176, R176 ;  /* 0x000000b0b0b0d220 */ /* 0x008fe20000400000 */
[----:B------:R-:W-:Y:S01]  /*52a0*/  UMOV UR23, 0x40000040 ;  /* 0x4000004000177882 */ /* 0x000fe20000000000 */
[--C-:B--2---:R-:W-:Y:S01]  /*52b0*/  FFMA R190, R86, R190, -R2.reuse ;  /* 0x000000be56be7223 */ /* 0x104fe20000000802 */
[----:B------:R-:W-:Y:S01]  /*52c0*/  FFMA R189, R87, R189, -R2 ;  /* 0x000000bd57bd7223 */ /* 0x000fe20000000802 */
[----:B----4-:R-:W-:Y:S01]  /*52d0*/  FFMA R84, R84, R22, -R0 ;  /* 0x0000001654547223 */ /* 0x010fe20000000800 */
[----:B------:R-:W-:Y:S01]  /*52e0*/  FFMA R191, R83, R191, -R2 ;  /* 0x000000bf53bf7223 */ /* 0x000fe20000000802 */
[--C-:B------:R-:W-:Y:S01]  /*52f0*/  FFMA R80, R80, R8, -R0.reuse ;  /* 0x0000000850507223 */ /* 0x100fe20000000800 */
[----:B------:R-:W-:Y:S01]  /*5300*/  FFMA R8, R81, R23, -R0 ;  /* 0x0000001751087223 */ /* 0x000fe20000000800 */
[--C-:B------:R-:W-:Y:S01]  /*5310*/  FFMA R187, R78, R187, -R2.reuse ;  /* 0x000000bb4ebb7223 */ /* 0x100fe20000000802 */
[----:B------:R-:W-:Y:S01]  /*5320*/  FFMA R186, R79, R186, -R2 ;  /* 0x000000ba4fba7223 */ /* 0x000fe20000000802 */
[----:B------:R-:W-:-:S02]  /*5330*/  FFMA R76, R76, R21, -R0 ;  /* 0x000000154c4c7223 */ /* 0x000fc40000000800 */
[----:B------:R-:W1:Y:S01]  /*5340*/  LDC R21, c[0x0][0x604] ;  /* 0x00018100ff157b82 */ /* 0x000e620000000800 */
[--C-:B------:R-:W-:Y:S01]  /*5350*/  FFMA R74, R74, R30, -R2.reuse ;  /* 0x0000001e4a4a7223 */ /* 0x100fe20000000802 */
[--C-:B------:R-:W-:Y:S01]  /*5360*/  FFMA R188, R75, R188, -R2.reuse ;  /* 0x000000bc4bbc7223 */ /* 0x100fe20000000802 */
[--C-:B------:R-:W-:Y:S01]  /*5370*/  FFMA R184, R70, R184, -R2.reuse ;  /* 0x000000b846b87223 */ /* 0x100fe20000000802 */
[----:B------:R-:W-:Y:S01]  /*5380*/  FFMA R163, R71, R163, -R2 ;  /* 0x000000a347a37223 */ /* 0x000fe20000000802 */
[----:B------:R-:W-:Y:S01]  /*5390*/  FFMA R68, R68, R24, -R0 ;  /* 0x0000001844447223 */ /* 0x000fe20000000800 */
[--C-:B------:R-:W-:Y:S01]  /*53a0*/  FFMA R185, R67, R185, -R2.reuse ;  /* 0x000000b943b97223 */ /* 0x100fe20000000802 */
[--C-:B------:R-:W-:Y:S01]  /*53b0*/  FFMA R159, R62, R159, -R2.reuse ;  /* 0x0000009f3e9f7223 */ /* 0x100fe20000000802 */
[----:B------:R-:W-:Y:S01]  /*53c0*/  FFMA R157, R63, R157, -R2 ;  /* 0x0000009d3f9d7223 */ /* 0x000fe20000000802 */
[----:B------:R-:W-:Y:S01]  /*53d0*/  FFMA R9, R60, R9, -R0 ;  /* 0x000000093c097223 */ /* 0x000fe20000000800 */
[--C-:B------:R-:W-:Y:S01]  /*53e0*/  FFMA R58, R58, R28, -R2.reuse ;  /* 0x0000001c3a3a7223 */ /* 0x100fe20000000802 */
[----:B------:R-:W-:Y:S01]  /*53f0*/  FFMA R161, R59, R161, -R2 ;  /* 0x000000a13ba17223 */ /* 0x000fe20000000802 */
[----:B------:R-:W-:Y:S01]  /*5400*/  FFMA R12, R56, R12, -R0 ;  /* 0x0000000c380c7223 */ /* 0x000fe20000000800 */
[--C-:B------:R-:W-:Y:S01]  /*5410*/  FFMA R155, R54, R155, -R2.reuse ;  /* 0x0000009b369b7223 */ /* 0x100fe20000000802 */
[--C-:B------:R-:W-:Y:S01]  /*5420*/  FFMA R153, R55, R153, -R2.reuse ;  /* 0x0000009937997223 */ /* 0x100fe20000000802 */
[----:B------:R-:W-:-:S02]  /*5430*/  FFMA R50, R50, R27, -R2 ;  /* 0x0000001b32327223 */ /* 0x000fc40000000802 */
[----:B------:R-:W2:Y:S01]  /*5440*/  LDC R27, c[0x0][0x604] ;  /* 0x00018100ff1b7b82 */ /* 0x000ea20000000800 */
[----:B------:R-:W-:-:S07]  /*5450*/  FFMA R48, R48, R7, -R0 ;  /* 0x0000000730307223 */ /* 0x000fce0000000800 */
[----:B------:R-:W3:Y:S01]  /*5460*/  LDC R7, c[0x0][0x604] ;  /* 0x00018100ff077b82 */ /* 0x000ee20000000800 */
[--C-:B------:R-:W-:Y:S01]  /*5470*/  FFMA R45, R45, R3, -R0.reuse ;  /* 0x000000032d2d7223 */ /* 0x100fe20000000800 */
[----:B------:R-:W-:Y:S01]  /*5480*/  FFMA R11, R44, R11, -R0 ;  /* 0x0000000b2c0b7223 */ /* 0x000fe20000000800 */
[----:B------:R-:W-:-:S03]  /*5490*/  FFMA R42, R42, R29, -R2 ;  /* 0x0000001d2a2a7223 */ /* 0x000fc60000000802 */
[----:B------:R-:W-:Y:S02]  /*54a0*/  FSETP.GEU.AND P5, PT, R45, -126, PT ;  /* 0xc2fc00002d00780b */ /* 0x000fe40003fae000 */
[----:B------:R-:W4:Y:S01]  /*54b0*/  LDC R29, c[0x0][0x604] ;  /* 0x00018100ff1d7b82 */ /* 0x000f220000000800 */
[----:B------:R-:W-:Y:S01]  /*54c0*/  FSETP.GEU.AND P6, PT, R11, -126, PT ;  /* 0xc2fc00000b00780b */ /* 0x000fe20003fce000 */
[--C-:B------:R-:W-:Y:S01]  /*54d0*/  FFMA R13, R40, R13, -R0.reuse ;  /* 0x0000000d280d7223 */ /* 0x100fe20000000800 */
[----:B------:R-:W-:-:S04]  /*54e0*/  FFMA R41, R41, R4, -R0 ;  /* 0x0000000429297223 */ /* 0x000fc80000000800 */
[----:B------:R-:W-:Y:S01]  /*54f0*/  FSETP.GEU.AND P3, PT, R13, -126, PT ;  /* 0xc2fc00000d00780b */ /* 0x000fe20003f6e000 */
[----:B------:R-:W1:Y:S01]  /*5500*/  LDC R4, c[0x0][0x604] ;  /* 0x00018100ff047b82 */ /* 0x000e620000000800 */
[----:B------:R-:W-:Y:S01]  /*5510*/  FSETP.GEU.AND P2, PT, R41, -126, PT ;  /* 0xc2fc00002900780b */ /* 0x000fe20003f4e000 */
[--C-:B------:R-:W-:Y:S01]  /*5520*/  FFMA R36, R36, R5, -R0.reuse ;  /* 0x0000000524247223 */ /* 0x100fe20000000800 */
[--C-:B------:R-:W-:Y:S01]  /*5530*/  FFMA R37, R37, R6, -R0.reuse ;  /* 0x0000000625257223 */ /* 0x100fe20000000800 */
[----:B------:R-:W-:Y:S02]  /*5540*/  @!P5 FMUL R45, R45, 0.5 ;  /* 0x3f0000002d2dd820 */ /* 0x000fe40000400000 */
[----:B------:R-:W-:Y:S01]  /*5550*/  @!P6 FMUL R11, R11, 0.5 ;  /* 0x3f0000000b0be820 */ /* 0x000fe20000400000 */
[----:B------:R-:W-:Y:S01]  /*5560*/  FSETP.GEU.AND P1, PT, R36, -126, PT ;  /* 0xc2fc00002400780b */ /* 0x000fe20003f2e000 */
[----:B------:R-:W2:Y:S01]  /*5570*/  LDC R6, c[0x0][0x604] ;  /* 0x00018100ff067b82 */ /* 0x000ea20000000800 */
[----:B------:R-:W-:Y:S01]  /*5580*/  FSETP.GEU.AND P4, PT, R37, -126, PT ;  /* 0xc2fc00002500780b */ /* 0x000fe20003f8e000 */
[----:B------:R-:W1:Y:S01]  /*5590*/  MUFU.EX2 R174, R45 ;  /* 0x0000002d00ae7308 */ /* 0x000e620000000800 */
[----:B---3--:R-:W-:Y:S01]  /*55a0*/  FFMA R64, R64, R7, -R0 ;  /* 0x0000000740407223 */ /* 0x008fe20000000800 */
[----:B------:R-:W-:-:S02]  /*55b0*/  @!P3 FMUL R13, R13, 0.5 ;  /* 0x3f0000000d0db820 */ /* 0x000fc40000400000 */
[----:B------:R-:W-:Y:S02]  /*55c0*/  @!P2 FMUL R41, R41, 0.5 ;  /* 0x3f0000002929a820 */ /* 0x000fe40000400000 */
[----:B------:R-:W3:Y:S01]  /*55d0*/  LDC R5, c[0x0][0x604] ;  /* 0x00018100ff057b82 */ /* 0x000ee20000000800 */
[----:B----4-:R-:W-:Y:S01]  /*55e0*/  FFMA R66, R66, R29, -R2 ;  /* 0x0000001d42427223 */ /* 0x010fe20000000802 */
[----:B------:R-:W4:Y:S02]  /*55f0*/  MUFU.EX2 R13, R13 ;  /* 0x0000000d000d7308 */ /* 0x000f240000000800 */
[----:B------:R-:W-:Y:S02]  /*5600*/  @!P1 FMUL R36, R36, 0.5 ;  /* 0x3f00000024249820 */ /* 0x000fe40000400000 */
[----:B------:R-:W-:Y:S02]  /*5610*/  @!P4 FMUL R37, R37, 0.5 ;  /* 0x3f0000002525c820 */ /* 0x000fe40000400000 */
[----:B------:R-:W3:Y:S01]  /*5620*/  LDC R7, c[0x0][0x604] ;  /* 0x00018100ff077b82 */ /* 0x000ee20000000800 */
[--C-:B-1----:R-:W-:Y:S01]  /*5630*/  FFMA R4, R53, R4, -R0.reuse ;  /* 0x0000000435047223 */ /* 0x102fe20000000800 */
[----:B------:R-:W1:Y:S01]  /*5640*/  MUFU.EX2 R36, R36 ;  /* 0x0000002400247308 */ /* 0x000e620000000800 */
[----:B------:R-:W-:Y:S01]  /*5650*/  @!P5 FMUL R174, R174, R174 ;  /* 0x000000aeaeaed220 */ /* 0x000fe20000400000 */
[----:B--2---:R-:W-:-:S06]  /*5660*/  FFMA R3, R49, R6, -R0 ;  /* 0x0000000631037223 */ /* 0x004fcc0000000800 */
[----:B------:R-:W2:Y:S01]  /*5670*/  MUFU.EX2 R178, R37 ;  /* 0x0000002500b27308 */ /* 0x000ea20000000800 */
[----:B----4-:R-:W-:Y:S01]  /*5680*/  @!P3 FMUL R13, R13, R13 ;  /* 0x0000000d0d0db220 */ /* 0x010fe20000400000 */
[----:B------:R-:W4:Y:S01]  /*5690*/  LDC R6, c[0x0][0x604] ;  /* 0x00018100ff067b82 */ /* 0x000f220000000800 */
[----:B---3--:R-:W-:-:S05]  /*56a0*/  FFMA R52, R52, R5, -R0 ;  /* 0x0000000534347223 */ /* 0x008fca0000000800 */
[----:B------:R-:W3:Y:S01]  /*56b0*/  MUFU.EX2 R11, R11 ;  /* 0x0000000b000b7308 */ /* 0x000ee20000000800 */
[----:B-1----:R-:W-:Y:S01]  /*56c0*/  @!P1 FMUL R36, R36, R36 ;  /* 0x0000002424249220 */ /* 0x002fe20000400000 */
[----:B------:R-:W-:Y:S01]  /*56d0*/  FSETP.GEU.AND P1, PT, R48, -126, PT ;  /* 0xc2fc00003000780b */ /* 0x000fe20003f2e000 */
[----:B------:R-:W1:Y:S01]  /*56e0*/  LDC R5, c[0x0][0x604] ;  /* 0x00018100ff057b82 */ /* 0x000e620000000800 */
[----:B------:R-:W-:Y:S01]  /*56f0*/  FSETP.GEU.AND P3, PT, R52, -126, PT ;  /* 0xc2fc00003400780b */ /* 0x000fe20003f6e000 */
[----:B------:R-:W-:-:S03]  /*5700*/  FFMA R7, R77, R7, -R0 ;  /* 0x000000074d077223 */ /* 0x000fc60000000800 */
[----:B------:R-:W3:Y:S01]  /*5710*/  MUFU.EX2 R172, R41 ;  /* 0x0000002900ac7308 */ /* 0x000ee20000000800 */
[----:B--2---:R-:W-:Y:S01]  /*5720*/  @!P4 FMUL R178, R178, R178 ;  /* 0x000000b2b2b2c220 */ /* 0x004fe20000400000 */
[----:B------:R-:W-:-:S05]  /*5730*/  FSETP.GEU.AND P4, PT, R3, -126, PT ;  /* 0xc2fc00000300780b */ /* 0x000fca0003f8e000 */
[----:B------:R-:W-:Y:S02]  /*5740*/  @!P1 FMUL R48, R48, 0.5 ;  /* 0x3f00000030309820 */ /* 0x000fe40000400000 */
[----:B------:R-:W-:Y:S01]  /*5750*/  @!P3 FMUL R52, R52, 0.5 ;  /* 0x3f0000003434b820 */ /* 0x000fe20000400000 */
[----:B----4-:R-:W-:Y:S01]  /*5760*/  FFMA R61, R61, R6, -R0 ;  /* 0x000000063d3d7223 */ /* 0x010fe20000000800 */
[----:B------:R-:W2:Y:S01]  /*5770*/  MUFU.EX2 R168, R48 ;  /* 0x0000003000a87308 */ /* 0x000ea20000000800 */
[----:B---3--:R-:W-:Y:S01]  /*5780*/  @!P6 FMUL R11, R11, R11 ;  /* 0x0000000b0b0be220 */ /* 0x008fe20000400000 */
[----:B------:R-:W-:Y:S01]  /*5790*/  FSETP.GEU.AND P6, PT, R12, -126, PT ;  /* 0xc2fc00000c00780b */ /* 0x000fe20003fce000 */
[----:B------:R-:W3:Y:S01]  /*57a0*/  LDC R6, c[0x0][0x604] ;  /* 0x00018100ff067b82 */ /* 0x000ee20000000800 */
[----:B------:R-:W-:Y:S01]  /*57b0*/  @!P4 FMUL R3, R3, 0.5 ;  /* 0x3f0000000303c820 */ /* 0x000fe20000400000 */
[----:B------:R-:W-:Y:S01]  /*57c0*/  @!P2 FMUL R172, R172, R172 ;  /* 0x000000acacaca220 */ /* 0x000fe20000400000 */
[----:B------:R-:W-:-:S02]  /*57d0*/  FSETP.GEU.AND P2, PT, R4, -126, PT ;  /* 0xc2fc00000400780b */ /* 0x000fc40003f4e000 */
[----:B------:R-:W4:Y:S01]  /*57e0*/  MUFU.EX2 R170, R52 ;  /* 0x0000003400aa7308 */ /* 0x000f220000000800 */
[----:B-1----:R-:W-:Y:S02]  /*57f0*/  FFMA R57, R57, R5, -R0 ;  /* 0x0000000539397223 */ /* 0x002fe40000000800 */
[----:B------:R-:W1:Y:S03]  /*5800*/  LDC R5, c[0x0][0x604] ;  /* 0x00018100ff057b82 */ /* 0x000e660000000800 */
[----:B------:R-:W-:Y:S01]  /*5810*/  FSETP.GEU.AND P5, PT, R57, -126, PT ;  /* 0xc2fc00003900780b */ /* 0x000fe20003fae000 */
[----:B------:R-:W-:Y:S01]  /*5820*/  @!P6 FMUL R12, R12, 0.5 ;  /* 0x3f0000000c0ce820 */ /* 0x000fe20000400000 */
[----:B------:R-:W3:Y:S01]  /*5830*/  MUFU.EX2 R3, R3 ;  /* 0x0000000300037308 */ /* 0x000ee20000000800 */
[----:B--2---:R-:W-:Y:S01]  /*5840*/  @!P1 FMUL R168, R168, R168 ;  /* 0x000000a8a8a89220 */ /* 0x004fe20000400000 */
[----:B------:R-:W-:Y:S01]  /*5850*/  FSETP.GEU.AND P1, PT, R9, -126, PT ;  /* 0xc2fc00000900780b */ /* 0x000fe20003f2e000 */
[----:B------:R-:W-:-:S05]  /*5860*/  @!P2 FMUL R4, R4, 0.5 ;  /* 0x3f0000000404a820 */ /* 0x000fca0000400000 */
[----:B------:R-:W2:Y:S01]  /*5870*/  MUFU.EX2 R12, R12 ;  /* 0x0000000c000c7308 */ /* 0x000ea20000000800 */
[----:B----4-:R-:W-:Y:S01]  /*5880*/  @!P3 FMUL R170, R170, R170 ;  /* 0x000000aaaaaab220 */ /* 0x010fe20000400000 */
[----:B------:R-:W-:Y:S01]  /*5890*/  FSETP.GEU.AND P3, PT, R64, -126, PT ;  /* 0xc2fc00004000780b */ /* 0x000fe20003f6e000 */
[----:B------:R-:W-:Y:S01]  /*58a0*/  @!P5 FMUL R57, R57, 0.5 ;  /* 0x3f0000003939d820 */ /* 0x000fe20000400000 */
[--C-:B---3--:R-:W-:Y:S01]  /*58b0*/  FFMA R72, R72, R6, -R0.reuse ;  /* 0x0000000648487223 */ /* 0x108fe20000000800 */
[--C-:B------:R-:W-:Y:S02]  /*58c0*/  FFMA R6, R73, R10, -R0.reuse ;  /* 0x0000000a49067223 */ /* 0x100fe40000000800 */
[----:B------:R-:W-:Y:S01]  /*58d0*/  @!P1 FMUL R9, R9, 0.5 ;  /* 0x3f00000009099820 */ /* 0x000fe20000400000 */
[----:B------:R-:W3:Y:S01]  /*58e0*/  MUFU.EX2 R164, R57 ;  /* 0x0000003900a47308 */ /* 0x000ee20000000800 */
[----:B------:R-:W-:Y:S01]  /*58f0*/  @!P4 FMUL R3, R3, R3 ;  /* 0x000000030303c220 */ /* 0x000fe20000400000 */
[----:B------:R-:W-:Y:S01]  /*5900*/  FSETP.GEU.AND P4, PT, R61, -126, PT ;  /* 0xc2fc00003d00780b */ /* 0x000fe20003f8e000 */
[----:B------:R-:W4:Y:S01]  /*5910*/  LDC R10, c[0x0][0x604] ;  /* 0x00018100ff0a7b82 */ /* 0x000f220000000800 */
[----:B-1----:R-:W-:-:S03]  /*5920*/  FFMA R5, R65, R5, -R0 ;  /* 0x0000000541057223 */ /* 0x002fc60000000800 */
[----:B------:R-:W-:Y:S01]  /*5930*/  @!P3 FMUL R64, R64, 0.5 ;  /* 0x3f0000004040b820 */ /* 0x000fe20000400000 */
[----:B------:R-:W1:Y:S01]  /*5940*/  MUFU.EX2 R9, R9 ;  /* 0x0000000900097308 */ /* 0x000e620000000800 */
[----:B--2---:R-:W-:Y:S01]  /*5950*/  @!P6 FMUL R12, R12, R12 ;  /* 0x0000000c0c0ce220 */ /* 0x004fe20000400000 */
[----:B------:R-:W-:-:S03]  /*5960*/  FSETP.GEU.AND P6, PT, R72, -126, PT ;  /* 0xc2fc00004800780b */ /* 0x000fc60003fce000 */
[----:B------:R-:W-:Y:S02]  /*5970*/  FADD R22, R19, R12 ;  /* 0x0000000c13167221 */ /* 0x000fe40000000000 */
[----:B------:R-:W-:Y:S01]  /*5980*/  @!P4 FMUL R61, R61, 0.5 ;  /* 0x3f0000003d3dc820 */ /* 0x000fe20000400000 */
[----:B------:R-:W2:Y:S01]  /*5990*/  MUFU.EX2 R160, R64 ;  /* 0x0000004000a07308 */ /* 0x000ea20000000800 */
[----:B---3--:R-:W-:Y:S01]  /*59a0*/  @!P5 FMUL R164, R164, R164 ;  /* 0x000000a4a4a4d220 */ /* 0x008fe20000400000 */
[----:B------:R-:W-:-:S05]  /*59b0*/  FSETP.GEU.AND P5, PT, R6, -126, PT ;  /* 0xc2fc00000600780b */ /* 0x000fca0003fae000 */
[----:B------:R-:W-:Y:S01]  /*59c0*/  @!P6 FMUL R72, R72, 0.5 ;  /* 0x3f0000004848e820 */ /* 0x000fe20000400000 */
[----:B------:R-:W3:Y:S01]  /*59d0*/  MUFU.EX2 R166, R61 ;  /* 0x0000003d00a67308 */ /* 0x000ee20000000800 */
[----:B-1----:R-:W-:Y:S01]  /*59e0*/  @!P1 FMUL R9, R9, R9 ;  /* 0x0000000909099220 */ /* 0x002fe20000400000 */
[----:B------:R-:W-:Y:S01]  /*59f0*/  FSETP.GEU.AND P1, PT, R76, -126, PT ;  /* 0xc2fc00004c00780b */ /* 0x000fe20003f2e000 */
[--C-:B----4-:R-:W-:Y:S01]  /*5a00*/  FFMA R10, R69, R10, -R0.reuse ;  /* 0x0000000a450a7223 */ /* 0x110fe20000000800 */
[----:B------:R-:W-:Y:S01]  /*5a10*/  FFMA R0, R85, R21, -R0 ;  /* 0x0000001555007223 */ /* 0x000fe20000000800 */
[----:B------:R-:W-:Y:S01]  /*5a20*/  FADD R21, R17, R164 ;  /* 0x000000a411157221 */ /* 0x000fe20000000000 */
[----:B------:R-:W-:Y:S01]  /*5a30*/  F2FP.F16.F32.PACK_AB R164, R164, R12 ;  /* 0x0000000ca4a4723e */ /* 0x000fe200000000ff */
[----:B------:R-:W-:Y:S01]  /*5a40*/  @!P5 FMUL R6, R6, 0.5 ;  /* 0x3f0000000606d820 */ /* 0x000fe20000400000 */
[----:B------:R-:W1:Y:S01]  /*5a50*/  MUFU.EX2 R4, R4 ;  /* 0x0000000400047308 */ /* 0x000e620000000800 */
[----:B--2---:R-:W-:Y:S01]  /*5a60*/  @!P3 FMUL R160, R160, R160 ;  /* 0x000000a0a0a0b220 */ /* 0x004fe20000400000 */
[----:B------:R-:W-:-:S02]  /*5a70*/  FSETP.GEU.AND P3, PT, R80, -126, PT ;  /* 0xc2fc00005000780b */ /* 0x000fc40003f6e000 */
[----:B------:R-:W-:-:S03]  /*5a80*/  IADD3 R12, R31, 0x2100, RZ ;  /* 0x000021001f0c7810 */ /* 0x000fc60007ffe0ff */
[----:B------:R-:W-:Y:S01]  /*5a90*/  @!P1 FMUL R76, R76, 0.5 ;  /* 0x3f0000004c4c9820 */ /* 0x000fe20000400000 */
[----:B------:R-:W2:Y:S01]  /*5aa0*/  MUFU.EX2 R6, R6 ;  /* 0x0000000600067308 */ /* 0x000ea20000000800 */
[----:B---3--:R-:W-:Y:S01]  /*5ab0*/  @!P4 FMUL R166, R166, R166 ;  /* 0x000000a6a6a6c220 */ /* 0x008fe20000400000 */
[----:B------:R-:W-:Y:S02]  /*5ac0*/  FSETP.GEU.AND P4, PT, R7, -126, PT ;  /* 0xc2fc00000700780b */ /* 0x000fe40003f8e000 */
[----:B------:R-:W-:-:S03]  /*5ad0*/  R2UR UR17, R12 ;  /* 0x000000000c1172ca */ /* 0x000fc600000e0000 */
[----:B------:R-:W-:Y:S01]  /*5ae0*/  @!P3 FMUL R80, R80, 0.5 ;  /* 0x3f0000005050b820 */ /* 0x000fe20000400000 */
[----:B------:R-:W3:Y:S01]  /*5af0*/  MUFU.EX2 R158, R76 ;  /* 0x0000004c009e7308 */ /* 0x000ee20000000800 */
[----:B-1----:R-:W-:Y:S01]  /*5b00*/  @!P2 FMUL R4, R4, R4 ;  /* 0x000000040404a220 */ /* 0x002fe20000400000 */
[----:B------:R-:W-:-:S05]  /*5b10*/  FSETP.GEU.AND P2, PT, R5, -126, PT ;  /* 0xc2fc00000500780b */ /* 0x000fca0003f4e000 */
[----:B------:R-:W-:Y:S01]  /*5b20*/  @!P4 FMUL R7, R7, 0.5 ;  /* 0x3f0000000707c820 */ /* 0x000fe20000400000 */
[----:B------:R-:W1:Y:S01]  /*5b30*/  MUFU.EX2 R152, R80 ;  /* 0x0000005000987308 */ /* 0x000e620000000800 */
[----:B--2---:R-:W-:Y:S01]  /*5b40*/  @!P5 FMUL R6, R6, R6 ;  /* 0x000000060606d220 */ /* 0x004fe20000400000 */
[----:B------:R-:W-:-:S03]  /*5b50*/  FSETP.GEU.AND P5, PT, R10, -126, PT ;  /* 0xc2fc00000a00780b */ /* 0x000fc60003fae000 */
[C---:B------:R-:W-:Y:S01]  /*5b60*/  FADD R17, R172.reuse, R6 ;  /* 0x00000006ac117221 */ /* 0x040fe20000000000 */
[----:B------:R-:W-:Y:S01]  /*5b70*/  F2FP.F16.F32.PACK_AB R172, R172, R13 ;  /* 0x0000000dacac723e */ /* 0x000fe200000000ff */
[----:B------:R-:W-:Y:S01]  /*5b80*/  @!P2 FMUL R5, R5, 0.5 ;  /* 0x3f0000000505a820 */ /* 0x000fe20000400000 */
[----:B------:R-:W2:Y:S01]  /*5b90*/  MUFU.EX2 R156, R72 ;  /* 0x00000048009c7308 */ /* 0x000ea20000000800 */
[----:B---3--:R-:W-:Y:S01]  /*5ba0*/  @!P1 FMUL R158, R158, R158 ;  /* 0x0000009e9e9e9220 */ /* 0x008fe20000400000 */
[----:B------:R-:W-:Y:S01]  /*5bb0*/  FSETP.GEU.AND P1, PT, R8, -126, PT ;  /* 0xc2fc00000800780b */ /* 0x000fe20003f2e000 */
[----:B------:R-:W-:Y:S01]  /*5bc0*/  FADD R26, R21, R17 ;  /* 0x00000011151a7221 */ /* 0x000fe20000000000 */
[----:B------:R-:W-:Y:S01]  /*5bd0*/  FADD R21, R16, R166 ;  /* 0x000000a610157221 */ /* 0x000fe20000000000 */
[----:B------:R-:W-:Y:S01]  /*5be0*/  FADD R17, R32, R160 ;  /* 0x000000a020117221 */ /* 0x000fe20000000000 */
[----:B------:R-:W-:Y:S01]  /*5bf0*/  F2FP.F16.F32.PACK_AB R166, R166, R9 ;  /* 0x00000009a6a6723e */ /* 0x000fe200000000ff */
[----:B------:R-:W-:Y:S01]  /*5c00*/  @!P5 FMUL R10, R10, 0.5 ;  /* 0x3f0000000a0ad820 */ /* 0x000fe20000400000 */
[----:B------:R-:W3:Y:S01]  /*5c10*/  MUFU.EX2 R7, R7 ;  /* 0x0000000700077308 */ /* 0x000ee20000000800 */
[----:B-1----:R-:W-:Y:S01]  /*5c20*/  @!P3 FMUL R152, R152, R152 ;  /* 0x000000989898b220 */ /* 0x002fe20000400000 */
[----:B------:R-:W-:-:S03]  /*5c30*/  FSETP.GEU.AND P3, PT, R0, -126, PT ;  /* 0xc2fc00000000780b */ /* 0x000fc60003f6e000 */
[----:B------:R-:W-:Y:S01]  /*5c40*/  FADD R16, R168, R152 ;  /* 0x00000098a8107221 */ /* 0x000fe20000000000 */
[----:B------:R-:W-:Y:S01]  /*5c50*/  F2FP.F16.F32.PACK_AB R168, R3, R168 ;  /* 0x000000a803a8723e */ /* 0x000fe200000000ff */
[----:B------:R-:W-:Y:S01]  /*5c60*/  @!P1 FMUL R8, R8, 0.5 ;  /* 0x3f00000008089820 */ /* 0x000fe20000400000 */
[----:B------:R-:W1:Y:S01]  /*5c70*/  MUFU.EX2 R5, R5 ;  /* 0x0000000500057308 */ /* 0x000e620000000800 */
[----:B--2---:R-:W-:Y:S01]  /*5c80*/  @!P6 FMUL R156, R156, R156 ;  /* 0x0000009c9c9ce220 */ /* 0x004fe20000400000 */
[----:B------:R-:W-:Y:S01]  /*5c90*/  FSETP.GEU.AND P6, PT, R68, -126, PT ;  /* 0xc2fc00004400780b */ /* 0x000fe20003fce000 */
[----:B------:R-:W-:Y:S02]  /*5ca0*/  FADD R16, R17, R16 ;  /* 0x0000001011107221 */ /* 0x000fe40000000000 */
[----:B------:R-:W-:Y:S01]  /*5cb0*/  FADD R19, R13, R156 ;  /* 0x0000009c0d137221 */ /* 0x000fe20000000000 */
        /* <DEDUP_REMOVED lines=8> */
[----:B------:R-:W-:Y:S01]  /*5d40*/  FADD R18, R174, R7 ;  /* 0x00000007ae127221 */ /* 0x000fe20000000000 */
[----:B------:R-:W-:Y:S01]  /*5d50*/  @!P6 FMUL R68, R68, 0.5 ;  /* 0x3f0000004444e820 */ /* 0x000fe20000400000 */
[----:B------:R-:W3:Y:S01]  /*5d60*/  MUFU.EX2 R10, R10 ;  /* 0x0000000a000a7308 */ /* 0x000ee20000000800 */
[----:B-1----:R-:W-:Y:S01]  /*5d70*/  @!P2 FMUL R5, R5, R5 ;  /* 0x000000050505a220 */ /* 0x002fe20000400000 */
[----:B------:R-:W-:Y:S01]  /*5d80*/  FADD R25, R22, R19 ;  /* 0x0000001316197221 */ /* 0x000fe20000000000 */
[----:B------:R-:W-:Y:S01]  /*5d90*/  FADD R24, R21, R18 ;  /* 0x0000001215187221 */ /* 0x000fe20000000000 */
[----:B------:R-:W-:Y:S01]  /*5da0*/  FADD R23, R23, R16 ;  /* 0x0000001017177221 */ /* 0x000fe20000000000 */
[----:B------:R-:W-:Y:S01]  /*5db0*/  FADD R19, R176, R5 ;  /* 0x00000005b0137221 */ /* 0x000fe20000000000 */
[----:B------:R-:W-:Y:S01]  /*5dc0*/  FSETP.GEU.AND P2, PT, R34, -126, PT ;  /* 0xc2fc00002200780b */ /* 0x000fe20003f4e000 */
[----:B------:R-:W-:Y:S01]  /*5dd0*/  @!P4 FMUL R84, R84, 0.5 ;  /* 0x3f0000005454c820 */ /* 0x000fe20000400000 */
[----:B------:R-:W1:Y:S01]  /*5de0*/  MUFU.EX2 R162, R68 ;  /* 0x0000004400a27308 */ /* 0x000e620000000800 */
[----:B--2---:R-:W-:Y:S01]  /*5df0*/  @!P1 FMUL R8, R8, R8 ;  /* 0x0000000808089220 */ /* 0x004fe20000400000 */
[----:B------:R-:W-:Y:S01]  /*5e00*/  FSETP.GEU.AND P1, PT, R74, -126, PT ;  /* 0xc2fc00004a00780b */ /* 0x000fe20003f2e000 */
[----:B------:R-:W-:Y:S01]  /*5e10*/  VIADD R13, R31, 0x3080 ;  /* 0x000030801f0d7836 */ /* 0x000fe20000000000 */
[----:B------:R-:W-:Y:S01]  /*5e20*/  F2FP.F16.F32.PACK_AB R174, R174, R11 ;  /* 0x0000000baeae723e */ /* 0x000fe200000000ff */
[----:B------:R-:W-:Y:S01]  /*5e30*/  FADD R17, R3, R8 ;  /* 0x0000000803117221 */ /* 0x000fe20000000000 */
[----:B------:R-:W-:Y:S01]  /*5e40*/  F2FP.F16.F32.PACK_AB R160, R5, R160 ;  /* 0x000000a005a0723e */ /* 0x000fe200000000ff */
[----:B------:R-:W-:Y:S01]  /*5e50*/  VIADD R3, R31, 0x3180 ;  /* 0x000031801f037836 */ /* 0x000fe20000000000 */
[----:B------:R-:W2:Y:S01]  /*5e60*/  MUFU.EX2 R154, R84 ;  /* 0x00000054009a7308 */ /* 0x000ea20000000800 */
[----:B---3--:R-:W-:Y:S01]  /*5e70*/  @!P5 FMUL R10, R10, R10 ;  /* 0x0000000a0a0ad220 */ /* 0x008fe20000400000 */
[----:B------:R-:W-:Y:S01]  /*5e80*/  FADD R19, R19, R17 ;  /* 0x0000001113137221 */ /* 0x000fe20000000000 */
[----:B------:R-:W-:Y:S01]  /*5e90*/  @!P2 FMUL R34, R34, 0.5 ;  /* 0x3f0000002222a820 */ /* 0x000fe20000400000 */
[----:B------:R-:W-:Y:S01]  /*5ea0*/  FSETP.GEU.AND P5, PT, R50, -126, PT ;  /* 0xc2fc00003200780b */ /* 0x000fe20003fae000 */
[----:B------:R-:W-:Y:S01]  /*5eb0*/  FADD R22, R178, R10 ;  /* 0x0000000ab2167221 */ /* 0x000fe20000000000 */
[----:B------:R-:W-:Y:S01]  /*5ec0*/  FADD R19, R26, R19 ;  /* 0x000000131a137221 */ /* 0x000fe20000000000 */
[----:B------:R-:W-:Y:S01]  /*5ed0*/  @!P1 FMUL R74, R74, 0.5 ;  /* 0x3f0000004a4a9820 */ /* 0x000fe20000400000 */
[----:B------:R-:W3:Y:S01]  /*5ee0*/  MUFU.EX2 R0, R0 ;  /* 0x0000000000007308 */ /* 0x000ee20000000800 */
[----:B-1----:R-:W-:Y:S01]  /*5ef0*/  @!P6 FMUL R162, R162, R162 ;  /* 0x000000a2a2a2e220 */ /* 0x002fe20000400000 */
[----:B------:R-:W-:Y:S01]  /*5f00*/  FSETP.GEU.AND P6, PT, R42, -126, PT ;  /* 0xc2fc00002a00780b */ /* 0x000fe20003fce000 */
[----:B------:R-:W1:Y:S01]  /*5f10*/  LDC R26, c[0x0][0x604] ;  /* 0x00018100ff1a7b82 */ /* 0x000e620000000800 */
[----:B------:R-:W-:Y:S01]  /*5f20*/  F2FP.F16.F32.PACK_AB R158, R7, R158 ;  /* 0x0000009e079e723e */ /* 0x000fe200000000ff */
[----:B------:R-:W-:Y:S01]  /*5f30*/  FADD R18, R36, R162 ;  /* 0x000000a224127221 */ /* 0x000fe20000000000 */
[----:B------:R-:W-:Y:S01]  /*5f40*/  F2FP.F16.F32.PACK_AB R162, R10, R162 ;  /* 0x000000a20aa2723e */ /* 0x000fe200000000ff */
[----:B------:R-:W-:Y:S01]  /*5f50*/  VIADD R5, R31, 0x3200 ;  /* 0x000032001f057836 */ /* 0x000fe20000000000 */
[----:B------:R-:W4:Y:S01]  /*5f60*/  MUFU.EX2 R177, R34 ;  /* 0x0000002200b17308 */ /* 0x000f220000000800 */
[----:B--2---:R-:W-:Y:S01]  /*5f70*/  @!P4 FMUL R154, R154, R154 ;  /* 0x0000009a9a9ac220 */ /* 0x004fe20000400000 */
[----:B------:R-:W-:Y:S01]  /*5f80*/  FSETP.GEU.AND P4, PT, R58, -126, PT ;  /* 0xc2fc00003a00780b */ /* 0x000fe20003f8e000 */
[----:B------:R-:W-:Y:S01]  /*5f90*/  @!P5 FMUL R50, R50, 0.5 ;  /* 0x3f0000003232d820 */ /* 0x000fe20000400000 */
[----:B------:R-:W-:Y:S01]  /*5fa0*/  F2FP.F16.F32.PACK_AB R152, R8, R152 ;  /* 0x000000980898723e */ /* 0x000fe200000000ff */
[----:B------:R-:W-:Y:S01]  /*5fb0*/  FADD R16, R170, R154 ;  /* 0x0000009aaa107221 */ /* 0x000fe20000000000 */
[----:B------:R-:W-:Y:S01]  /*5fc0*/  F2FP.F16.F32.PACK_AB R170, R4, R170 ;  /* 0x000000aa04aa723e */ /* 0x000fe200000000ff */
[----:B------:R-:W-:Y:S01]  /*5fd0*/  @!P6 FMUL R42, R42, 0.5 ;  /* 0x3f0000002a2ae820 */ /* 0x000fe20000400000 */
[----:B------:R-:W2:Y:S01]  /*5fe0*/  MUFU.EX2 R194, R74 ;  /* 0x0000004a00c27308 */ /* 0x000ea20000000800 */
[----:B---3--:R-:W-:Y:S01]  /*5ff0*/  @!P3 FMUL R0, R0, R0 ;  /* 0x000000000000b220 */ /* 0x008fe20000400000 */
[----:B------:R-:W-:Y:S01]  /*6000*/  FADD R17, R18, R16 ;  /* 0x0000001012117221 */ /* 0x000fe20000000000 */
[----:B------:R-:W-:Y:S01]  /*6010*/  FSETP.GEU.AND P3, PT, R66, -126, PT ;  /* 0xc2fc00004200780b */ /* 0x000fe20003f6e000 */
[----:B------:R-:W3:Y:S01]  /*6020*/  LDC R18, c[0x0][0x604] ;  /* 0x00018100ff127b82 */ /* 0x000ee20000000800 */
[----:B------:R-:W-:Y:S01]  /*6030*/  FADD R21, R4, R0 ;  /* 0x0000000004157221 */ /* 0x000fe20000000000 */
[----:B------:R-:W-:Y:S01]  /*6040*/  FADD R17, R25, R17 ;  /* 0x0000001119117221 */ /* 0x000fe20000000000 */
[----:B------:R-:W-:Y:S01]  /*6050*/  @!P4 FMUL R58, R58, 0.5 ;  /* 0x3f0000003a3ac820 */ /* 0x000fe20000400000 */
[----:B------:R-:W1:Y:S01]  /*6060*/  MUFU.EX2 R173, R42 ;  /* 0x0000002a00ad7308 */ /* 0x000e620000000800 */
[----:B------:R-:W-:Y:S01]  /*6070*/  FADD R16, R22, R21 ;  /* 0x0000001516107221 */ /* 0x000fe20000000000 */
[----:B----4-:R-:W-:Y:S01]  /*6080*/  @!P2 FMUL R177, R177, R177 ;  /* 0x000000b1b1b1a220 */ /* 0x010fe20000400000 */
[----:B------:R-:W-:Y:S01]  /*6090*/  FADD R17, R23, R17 ;  /* 0x0000001117117221 */ /* 0x000fe20000000000 */
[----:B------:R-:W4:Y:S01]  /*60a0*/  LDC R25, c[0x0][0x604] ;  /* 0x00018100ff197b82 */ /* 0x000f220000000800 */
[----:B------:R-:W-:Y:S01]  /*60b0*/  FADD R16, R24, R16 ;  /* 0x0000001018107221 */ /* 0x000fe20000000000 */
[----:B------:R-:W-:Y:S01]  /*60c0*/  FFMA R23, R35, R27, -R2 ;  /* 0x0000001b23177223 */ /* 0x000fe20000000802 */
[----:B------:R-:W-:Y:S01]  /*60d0*/  F2FP.F16.F32.PACK_AB R154, R0, R154 ;  /* 0x0000009a009a723e */ /* 0x000fe200000000ff */
[----:B------:R-:W-:Y:S01]  /*60e0*/  @!P3 FMUL R66, R66, 0.5 ;  /* 0x3f0000004242b820 */ /* 0x000fe20000400000 */
[----:B------:R-:W1:Y:S01]  /*60f0*/  MUFU.EX2 R165, R58 ;  /* 0x0000003a00a57308 */ /* 0x000e620000000800 */
[----:B------:R-:W-:Y:S01]  /*6100*/  FADD R16, R19, R16 ;  /* 0x0000001013107221 */ /* 0x000fe20000000000 */
[----:B--2---:R-:W-:Y:S01]  /*6110*/  @!P1 FMUL R194, R194, R194 ;  /* 0x000000c2c2c29220 */ /* 0x004fe20000400000 */
[----:B------:R-:W2:Y:S01]  /*6120*/  LDC R24, c[0x0][0x604] ;  /* 0x00018100ff187b82 */ /* 0x000ea20000000800 */
[----:B------:R-:W-:Y:S01]  /*6130*/  F2FP.F16.F32.PACK_AB R176, R176, R32 ;  /* 0x00000020b0b0723e */ /* 0x000fe200000000ff */
[----:B------:R-:W-:Y:S01]  /*6140*/  FADD R16, R17, R16 ;  /* 0x0000001011107221 */ /* 0x000fe20000000000 */
[--C-:B-1----:R-:W-:Y:S01]  /*6150*/  FFMA R17, R51, R26, -R2.reuse ;  /* 0x0000001a33117223 */ /* 0x102fe20000000802 */
[----:B------:R-:W-:Y:S01]  /*6160*/  F2FP.F16.F32.PACK_AB R178, R178, R36 ;  /* 0x00000024b2b2723e */ /* 0x000fe200000000ff */
[----:B------:R-:W1:Y:S01]  /*6170*/  MUFU.EX2 R169, R50 ;  /* 0x0000003200a97308 */ /* 0x000e620000000800 */
[----:B------:R-:W-:Y:S01]  /*6180*/  @!P6 FMUL R173, R173, R173 ;  /* 0x000000adadade220 */ /* 0x000fe20000400000 */
[----:B------:R3:W-:Y:S01]  /*6190*/  STL [R1+0x23c], R16 ;  /* 0x00023c1001007387 */ /* 0x0007e20000100800 */
[----:B------:R-:W2:Y:S01]  /*61a0*/  LDC R22, c[0x0][0x604] ;  /* 0x00018100ff167b82 */ /* 0x000ea20000000800 */
[C---:B------:R-:W-:Y:S01]  /*61b0*/  VIADD R0, R31.reuse, 0x3100 ;  /* 0x000031001f007836 */ /* 0x040fe20000000000 */
[C---:B------:R-:W-:Y:S01]  /*61c0*/  IADD3 R4, R31.reuse, 0x2200, RZ ;  /* 0x000022001f047810 */ /* 0x040fe20007ffe0ff */
[C---:B------:R-:W-:Y:S01]  /*61d0*/  VIADD R7, R31.reuse, 0x3280 ;  /* 0x000032801f077836 */ /* 0x040fe20000000000 */
[----:B------:R-:W-:Y:S01]  /*61e0*/  IADD3 R6, R31, 0x2280, RZ ;  /* 0x000022801f067810 */ /* 0x000fe20007ffe0ff */
[----:B------:R-:W2:Y:S01]  /*61f0*/  MUFU.EX2 R192, R66 ;  /* 0x0000004200c07308 */ /* 0x000ea20000000800 */
[----:B------:R-:W-:Y:S01]  /*6200*/  @!P4 FMUL R165, R165, R165 ;  /* 0x000000a5a5a5c220 */ /* 0x000fe20000400000 */
[----:B------:R-:W-:Y:S01]  /*6210*/  IADD3 R8, R31, 0x2300, RZ ;  /* 0x000023001f087810 */ /* 0x000fe20007ffe0ff */
[----:B------:R-:W2:Y:S01]  /*6220*/  LDC R21, c[0x0][0x604] ;  /* 0x00018100ff157b82 */ /* 0x000ea20000000800 */
[--C-:B---3--:R-:W-:Y:S01]  /*6230*/  FFMA R16, R43, R18, -R2.reuse ;  /* 0x000000122b107223 */ /* 0x108fe20000000802 */
[----:B----4-:R-:W-:Y:S01]  /*6240*/  FFMA R18, R47, R25, -R2 ;  /* 0x000000192f127223 */ /* 0x010fe20000000802 */
[C---:B------:R-:W-:Y:S01]  /*6250*/  VIADD R9, R31.reuse, 0x3300 ;  /* 0x000033001f097836 */ /* 0x040fe20000000000 */
[C---:B------:R-:W-:Y:S01]  /*6260*/  IADD3 R10, R31.reuse, 0x2380, RZ ;  /* 0x000023801f0a7810 */ /* 0x040fe20007ffe0ff */
[----:B------:R-:W-:-:S02]  /*6270*/  VIADD R11, R31, 0x3380 ;  /* 0x000033801f0b7836 */ /* 0x000fc40000000000 */
[----:B-1----:R-:W-:Y:S01]  /*6280*/  @!P5 FMUL R169, R169, R169 ;  /* 0x000000a9a9a9d220 */ /* 0x002fe20000400000 */
[----:B------:R-:W-:Y:S01]  /*6290*/  STL [R1+0xdb8], R17 ;  /* 0x000db81101007387 */ /* 0x000fe20000100800 */
[----:B--2---:R-:W-:Y:S01]  /*62a0*/  FFMA R82, R82, R24, -R2 ;  /* 0x0000001852527223 */ /* 0x004fe20000000802 */
[----:B------:R-:W1:Y:S01]  /*62b0*/  LDC R19, c[0x0][0x604] ;  /* 0x00018100ff137b82 */ /* 0x000e620000000800 */
[----:B------:R-:W-:Y:S01]  /*62c0*/  FADD R24, R20, R165 ;  /* 0x000000a514187221 */ /* 0x000fe20000000000 */
[----:B------:R-:W-:Y:S01]  /*62d0*/  FADD R20, R173, R194 ;  /* 0x000000c2ad147221 */ /* 0x000fe20000000000 */
[----:B------:R-:W-:Y:S01]  /*62e0*/  STL [R1+0xdbc], R155 ;  /* 0x000dbc9b01007387 */ /* 0x000fe20000100800 */
[----:B------:R-:W-:Y:S01]  /*62f0*/  FSETP.GEU.AND P2, PT, R82, -126, PT ;  /* 0xc2fc00005200780b */ /* 0x000fe20003f4e000 */
[----:B------:R-:W-:Y:S01]  /*6300*/  @!P3 FMUL R192, R192, R192 ;  /* 0x000000c0c0c0b220 */ /* 0x000fe20000400000 */
[----:B------:R-:W-:Y:S01]  /*6310*/  FADD R24, R24, R20 ;  /* 0x0000001418187221 */ /* 0x000fe20000000000 */
[----:B------:R-:W-:Y:S01]  /*6320*/  FFMA R22, R38, R22, -R2 ;  /* 0x0000001626167223 */ /* 0x000fe20000000802 */
[----:B------:R2:W-:Y:S01]  /*6330*/  STL [R1+0xdc0], R153 ;  /* 0x000dc09901007387 */ /* 0x0005e20000100800 */
[----:B------:R-:W-:Y:S01]  /*6340*/  FADD R26, R177, R192 ;  /* 0x000000c0b11a7221 */ /* 0x000fe20000000000 */
[----:B------:R-:W-:-:S02]  /*6350*/  FSETP.GEU.AND P1, PT, R23, -126, PT ;  /* 0xc2fc00001700780b */ /* 0x000fc40003f2e000 */
[----:B------:R-:W-:Y:S01]  /*6360*/  STL [R1+0xdc4], R161 ;  /* 0x000dc4a101007387 */ /* 0x000fe20000100800 */
[----:B------:R-:W-:Y:S01]  /*6370*/  R2UR UR18, R13 ;  /* 0x000000000d1272ca */ /* 0x000fe200000e0000 */
[--C-:B------:R-:W-:Y:S02]  /*6380*/  FFMA R21, R39, R21, -R2.reuse ;  /* 0x0000001527157223 */ /* 0x100fe40000000802 */
[----:B------:R-:W-:Y:S01]  /*6390*/  STL [R1+0xdc8], R159 ;  /* 0x000dc89f01007387 */ /* 0x000fe20000100800 */
[----:B------:R-:W-:Y:S01]  /*63a0*/  @!P2 FMUL R82, R82, 0.5 ;  /* 0x3f0000005252a820 */ /* 0x000fe20000400000 */
[----:B------:R-:W-:Y:S02]  /*63b0*/  R2UR UR16, R0 ;  /* 0x00000000001072ca */ /* 0x000fe400000e0000 */
[----:B------:R3:W-:Y:S01]  /*63c0*/  STL [R1+0xdcc], R157 ;  /* 0x000dcc9d01007387 */ /* 0x0007e20000100800 */
[----:B------:R-:W4:Y:S01]  /*63d0*/  MUFU.EX2 R193, R82 ;  /* 0x0000005200c17308 */ /* 0x000f220000000800 */
[----:B------:R-:W-:Y:S01]  /*63e0*/  R2UR UR14, R3 ;  /* 0x00000000030e72ca */ /* 0x000fe200000e0000 */
[----:B-1----:R-:W-:Y:S01]  /*63f0*/  FFMA R19, R46, R19, -R2 ;  /* 0x000000132e137223 */ /* 0x002fe20000000802 */
[----:B------:R-:W-:Y:S01]  /*6400*/  IADD3 R2, R31, 0x2180, RZ ;  /* 0x000021801f027810 */ /* 0x000fe20007ffe0ff */
[----:B------:R-:W-:Y:S01]  /*6410*/  STL [R1+0x990], R185 ;  /* 0x000990b901007387 */ /* 0x000fe20000100800 */
[----:B------:R-:W-:Y:S01]  /*6420*/  @!P1 FMUL R23, R23, 0.5 ;  /* 0x3f00000017179820 */ /* 0x000fe20000400000 */
[----:B--2---:R-:W-:-:S02]  /*6430*/  MOV R153, R212 ;  /* 0x000000d400997202 */ /* 0x004fc40000000f00 */
[----:B------:R-:W-:Y:S01]  /*6440*/  STL [R1+0xdd0], R165 ;  /* 0x000dd0a501007387 */ /* 0x000fe20000100800 */
[----:B------:R-:W-:Y:S02]  /*6450*/  MOV R155, R210 ;  /* 0x000000d2009b7202 */ /* 0x000fe40000000f00 */
[----:B---3--:R-:W-:Y:S01]  /*6460*/  MOV R157, R208 ;  /* 0x000000d0009d7202 */ /* 0x008fe20000000f00 */
[----:B------:R-:W-:Y:S01]  /*6470*/  STL [R1+0x994], R192 ;  /* 0x000994c001007387 */ /* 0x000fe20000100800 */
[----:B------:R-:W-:Y:S02]  /*6480*/  MOV R159, R206 ;  /* 0x000000ce009f7202 */ /* 0x000fe40000000f00 */
[----:B------:R-:W-:Y:S01]  /*6490*/  MOV R161, R204 ;  /* 0x000000cc00a17202 */ /* 0x000fe20000000f00 */
[----:B----4-:R-:W-:Y:S01]  /*64a0*/  @!P2 FMUL R193, R193, R193 ;  /* 0x000000c1c1c1a220 */ /* 0x010fe20000400000 */
[----:B------:R-:W-:Y:S01]  /*64b0*/  STL [R1+0x998], R194 ;  /* 0x000998c201007387 */ /* 0x000fe20000100800 */
[----:B------:R-:W-:-:S02]  /*64c0*/  R2UR UR15, R2 ;  /* 0x00000000020f72ca */ /* 0x000fc400000e0000 */
[----:B------:R-:W-:Y:S01]  /*64d0*/  FADD R25, R169, R193 ;  /* 0x000000c1a9197221 */ /* 0x000fe20000000000 */
[----:B------:R-:W-:Y:S01]  /*64e0*/  STL [R1+0xdd4], R169 ;  /* 0x000dd4a901007387 */ /* 0x000fe20000100800 */
[----:B------:R-:W-:Y:S02]  /*64f0*/  R2UR UR13, R4 ;  /* 0x00000000040d72ca */ /* 0x000fe400000e0000 */
[----:B------:R-:W-:Y:S01]  /*6500*/  FADD R20, R26, R25 ;  /* 0x000000191a147221 */ /* 0x000fe20000000000 */
[----:B------:R-:W-:Y:S01]  /*6510*/  STL [R1+0x550], R193 ;  /* 0x000550c101007387 */ /* 0x000fe20000100800 */
[----:B------:R-:W-:Y:S02]  /*6520*/  R2UR UR12, R5 ;  /* 0x00000000050c72ca */ /* 0x000fe400000e0000 */
[----:B------:R-:W-:Y:S01]  /*6530*/  FADD R199, R24, R20 ;  /* 0x0000001418c77221 */ /* 0x000fe20000000000 */
[C---:B------:R-:W-:Y:S01]  /*6540*/  VIADD R24, R31.reuse, 0x3000 ;  /* 0x000030001f187836 */ /* 0x040fe20000000000 */
[----:B------:R-:W-:Y:S01]  /*6550*/  IADD3 R20, R31, 0x2080, RZ ;  /* 0x000020801f147810 */ /* 0x000fe20007ffe0ff */
[----:B------:R-:W-:Y:S01]  /*6560*/  STL [R1+0x99c], R184 ;  /* 0x00099cb801007387 */ /* 0x000fe20000100800 */
[----:B------:R-:W-:-:S02]  /*6570*/  R2UR UR11, R6 ;  /* 0x00000000060b72ca */ /* 0x000fc400000e0000 */
[----:B------:R-:W-:Y:S01]  /*6580*/  R2UR UR19, R24 ;  /* 0x00000000181372ca */ /* 0x000fe200000e0000 */
[----:B------:R-:W-:Y:S01]  /*6590*/  STL [R1+0x9a0], R163 ;  /* 0x0009a0a301007387 */ /* 0x000fe20000100800 */
[----:B------:R-:W-:Y:S01]  /*65a0*/  WARPGROUP.ARRIVE ;  /* 0x00000000000079c5 */ /* 0x000fe20000000000 */
[----:B------:R-:W1:Y:S01]  /*65b0*/  MUFU.EX2 R23, R23 ;  /* 0x0000001700177308 */ /* 0x000e620000000800 */
[----:B------:R-:W-:Y:S01]  /*65c0*/  R2UR UR20, R20 ;  /* 0x00000000141472ca */ /* 0x000fe200000e0000 */
[----:B------:R-:W-:Y:S01]  /*65d0*/  STL [R1+0x9a4], R188 ;  /* 0x0009a4bc01007387 */ /* 0x000fe20000100800 */
[----:B------:R-:W-:Y:S02]  /*65e0*/  R2UR UR10, R7 ;  /* 0x00000000070a72ca */ /* 0x000fe400000e0000 */
[----:B------:R-:W-:Y:S01]  /*65f0*/  R2UR UR9, R8 ;  /* 0x00000000080972ca */ /* 0x000fe200000e0000 */
[----:B------:R-:W-:Y:S01]  /*6600*/  STL [R1+0x9a8], R187 ;  /* 0x0009a8bb01007387 */ /* 0x000fe20000100800 */
[----:B------:R-:W-:-:S02]  /*6610*/  R2UR UR8, R9 ;  /* 0x00000000090872ca */ /* 0x000fc400000e0000 */
[----:B------:R-:W-:Y:S01]  /*6620*/  R2UR UR7, R10 ;  /* 0x000000000a0772ca */ /* 0x000fe200000e0000 */
[----:B------:R-:W-:Y:S01]  /*6630*/  UMOV UR22, UR19 ;  /* 0x0000001300167c82 */ /* 0x000fe20008000000 */
[----:B------:R-:W-:Y:S03]  /*6640*/  STL [R1+0x9ac], R186 ;  /* 0x0009acba01007387 */ /* 0x000fe60000100800 */
[----:B------:R-:W-:Y:S01]  /*6650*/  HGMMA.64x256x16.F32 R24, R180, gdesc[UR20].tnspB, RZ, !UPT, gsb0 ;  /* 0x43e00014b4187df0 */ /* 0x000fe2000c0008ff */
[----:B------:R-:W-:Y:S01]  /*6660*/  R2UR UR6, R11 ;  /* 0x000000000b0672ca */ /* 0x000fe200000e0000 */
[----:B------:R-:W-:Y:S04]  /*6670*/  STL [R1+0x554], R199 ;  /* 0x000554c701007387 */ /* 0x000fe80000100800 */
        /* <DEDUP_REMOVED lines=14> */
[----:B------:R-:W-:Y:S01]  /*6760*/  STL.64 [R1+0x1190], R172 ;  /* 0x001190ac01007387 */ /* 0x000fe20000100a00 */
[----:B------:R-:W-:-:S03]  /*6770*/  WARPGROUP.DEPBAR.LE gsb0, 0x0 ;  /* 0x00008000000079c5 */ /* 0x000fc60000010000 */
[----:B------:R-:W-:Y:S04]  /*6780*/  STL.64 [R1+0x1188], R150 ;  /* 0x0011889601007387 */ /* 0x000fe80000100a00 */
        /* <DEDUP_REMOVED lines=50> */
[----:B------:R2:W-:Y:S04]  /*6ab0*/  STL.64 [R1+0xff0], R48 ;  /* 0x000ff03001007387 */ /* 0x0005e80000100a00 */
[----:B--2---:R-:W2:Y:S04]  /*6ac0*/  LDL.LU R48, [R1] ;  /* 0x0000000001307983 */ /* 0x004ea80000300800 */
[----:B------:R-:W2:Y:S04]  /*6ad0*/  LDL.LU R49, [R1+0x4] ;  /* 0x0000040001317983 */ /* 0x000ea80000300800 */
        /* <DEDUP_REMOVED lines=62> */
[----:B------:R-:W2:Y:S01]  /*6ec0*/  LDL.LU R112, [R1+0x100] ;  /* 0x0001000001707983 */ /* 0x000ea20000300800 */
[----:B-1----:R-:W-:Y:S01]  /*6ed0*/  @!P1 FMUL R23, R23, R23 ;  /* 0x0000001717179220 */ /* 0x002fe20000400000 */
[C---:B------:R-:W-:Y:S01]  /*6ee0*/  FSETP.GEU.AND P1, PT, R22.reuse, -126, PT ;  /* 0xc2fc00001600780b */ /* 0x040fe20003f2e000 */
[----:B------:R-:W-:Y:S01]  /*6ef0*/  IMAD.MOV.U32 R114, RZ, RZ, R251 ;  /* 0x000000ffff727224 */ /* 0x000fe200078e00fb */
[----:B------:R-:W-:Y:S01]  /*6f00*/  MOV R173, R175 ;  /* 0x000000af00ad7202 */ /* 0x000fe20000000f00 */
        /* <DEDUP_REMOVED lines=10> */
[----:B------:R-:W-:Y:S01]  /*6fb0*/  @!P1 FMUL R22, R22, 0.5 ;  /* 0x3f00000016169820 */ /* 0x000fe20000400000 */
[----:B------:R-:W-:Y:S01]  /*6fc0*/  MOV R123, R242 ;  /* 0x000000f2007b7202 */ /* 0x000fe20000000f00 */
[----:B------:R-:W-:Y:S01]  /*6fd0*/  IMAD.MOV.U32 R126, RZ, RZ, R239 ;  /* 0x000000ffff7e7224 */ /* 0x000fe200078e00ef */
[----:B------:R-:W-:Y:S01]  /*6fe0*/  MOV R125, R240 ;  /* 0x000000f0007d7202 */ /* 0x000fe20000000f00 */
[----:B------:R-:W-:Y:S01]  /*6ff0*/  IMAD.MOV.U32 R128, RZ, RZ, R237 ;  /* 0x000000ffff807224 */ /* 0x000fe200078e00ed */
[----:B------:R-:W-:Y:S01]  /*7000*/  MOV R127, R238 ;  /* 0x000000ee007f7202 */ /* 0x000fe20000000f00 */
[----:B------:R-:W1:Y:S01]  /*7010*/  MUFU.EX2 R22, R22 ;  /* 0x0000001600167308 */ /* 0x000e620000000800 */
        /* <DEDUP_REMOVED lines=15> */
[----:B------:R-:W-:-:S02]  /*7110*/  IMAD.MOV.U32 R144, RZ, RZ, R221 ;  /* 0x000000ffff907224 */ /* 0x000fc400078e00dd */
        /* <DEDUP_REMOVED lines=15> */
[----:B------:R-:W-:Y:S01]  /*7210*/  IMAD.MOV.U32 R158, RZ, RZ, R207 ;  /* 0x000000ffff9e7224 */ /* 0x000fe200078e00cf */
[----:B------:R-:W-:Y:S01]  /*7220*/  MOV R168, R197 ;  /* 0x000000c500a87202 */ /* 0x000fe20000000f00 */
[----:B------:R-:W-:Y:S01]  /*7230*/  IMAD.MOV.U32 R160, RZ, RZ, R205 ;  /* 0x000000ffffa07224 */ /* 0x000fe200078e00cd */
[----:B------:R-:W-:Y:S01]  /*7240*/  MOV R170, R195 ;  /* 0x000000c300aa7202 */ /* 0x000fe20000000f00 */
[----:B------:R-:W-:Y:S01]  /*7250*/  IMAD.MOV.U32 R162, RZ, RZ, R203 ;  /* 0x000000ffffa27224 */ /* 0x000fe200078e00cb */
[----:B------:R-:W1:Y:S01]  /*7260*/  MUFU.EX2 R21, R21 ;  /* 0x0000001500157308 */ /* 0x000e620000000800 */
[----:B------:R-:W-:Y:S01]  /*7270*/  IMAD.MOV.U32 R164, RZ, RZ, R201 ;  /* 0x000000ffffa47224 */ /* 0x000fe200078e00c9 */
[----:B------:R-:W-:Y:S01]  /*7280*/  MOV R175, R14 ;  /* 0x0000000e00af7202 */ /* 0x000fe20000000f00 */
[----:B------:R-:W-:Y:S01]  /*7290*/  IMAD.MOV.U32 R166, RZ, RZ, R198 ;  /* 0x000000ffffa67224 */ /* 0x000fe200078e00c6 */
[----:B------:R-:W-:Y:S01]  /*72a0*/  F2FP.F16.F32.PACK_AB R177, R23, R177 ;  /* 0x000000b117b1723e */ /* 0x000fe200000000ff */
[----:B------:R-:W-:Y:S01]  /*72b0*/  IMAD.MOV.U32 R169, RZ, RZ, R196 ;  /* 0x000000ffffa97224 */ /* 0x000fe200078e00c4 */
[----:B------:R-:W-:Y:S01]  /*72c0*/  UMOV UR22, UR20 ;  /* 0x0000001400167c82 */ /* 0x000fe20008000000 */
[----:B------:R-:W-:Y:S01]  /*72d0*/  IMAD.MOV.U32 R172, RZ, RZ, R179 ;  /* 0x000000ffffac7224 */ /* 0x000fe200078e00b3 */
[----:B------:R-:W-:Y:S01]  /*72e0*/  UMOV UR23, 0x40000040 ;  /* 0x4000004000177882 */ /* 0x000fe20000000000 */
[----:B------:R-:W-:Y:S01]  /*72f0*/  IMAD.MOV.U32 R174, RZ, RZ, R15 ;  /* 0x000000ffffae7224 */ /* 0x000fe200078e000f */
[----:B------:R-:W-:Y:S04]  /*7300*/  STL [R1+0x56c], R23 ;  /* 0x00056c1701007387 */ /* 0x000fe80000100800 */
[----:B------:R-:W-:Y:S01]  /*7310*/  STL [R1+0x574], R22 ;  /* 0x0005741601007387 */ /* 0x000fe20000100800 */
[----:B-1----:R-:W-:-:S05]  /*7320*/  @!P1 FMUL R21, R21, R21 ;  /* 0x0000001515159220 */ /* 0x002fca0000400000 */
[----:B------:R-:W-:Y:S01]  /*7330*/  F2FP.F16.F32.PACK_AB R179, R21, R22 ;  /* 0x0000001615b3723e */ /* 0x000fe200000000ff */
[----:B------:R-:W-:Y:S03]  /*7340*/  STL [R1+0x570], R21 ;  /* 0x0005701501007387 */ /* 0x000fe60000100800 */
[----:B--2---:R-:W-:-:S06]  /*7350*/  WARPGROUP.ARRIVE ;  /* 0x00000000000079c5 */ /* 0x004fcc0000000000 */
[----:B------:R-:W-:Y:S03]  /*7360*/  HGMMA.64x256x16.F32 R48, R176, gdesc[UR20].tnspB, R48, gsb0 ;  /* 0x43e00014b0307df0 */ /* 0x000fe60008000830 */
[----:B------:R-:W-:Y:S02]  /*7370*/  WARPGROUP.DEPBAR.LE gsb0, 0x0 ;  /* 0x00008000000079c5 */ /* 0x000fe40000010000 */
[----:B------:R-:W-:Y:S04]  /*7380*/  STL.64 [R1], R48 ;  /* 0x0000003001007387 */ /* 0x000fe80000100a00 */
        /* <DEDUP_REMOVED lines=63> */
[----:B-1----:R-:W2:Y:S04]  /*7780*/  LDL.LU R174, [R1+0x1198] ;  /* 0x0011980001ae7983 */ /* 0x002ea80000300800 */
[----:B------:R-:W3:Y:S04]  /*7790*/  LDL.LU.64 R172, [R1+0x1190] ;  /* 0x0011900001ac7983 */ /* 0x000ee80000300a00 */
        /* <DEDUP_REMOVED lines=52> */
[----:B------:R-:W-:Y:S01]  /*7ae0*/  UMOV UR19, 0x40000040 ;  /* 0x4000004000137882 */ /* 0x000fe20000000000 */
[----:B----4-:R-:W-:-:S06]  /*7af0*/  WARPGROUP.ARRIVE ;  /* 0x00000000000079c5 */ /* 0x010fcc0000000000 */
[----:B------:R-:W-:Y:S03]  /*7b00*/  HGMMA.64x256x16.F32 R24, R176, gdesc[UR16].tnspB, R24, gsb0 ;  /* 0x43e00010b0187df0 */ /* 0x000fe60008000818 */
[----:B------:R-:W-:Y:S02]  /*7b10*/  WARPGROUP.DEPBAR.LE gsb0, 0x0 ;  /* 0x00008000000079c5 */ /* 0x000fe40000010000 */
        /* <DEDUP_REMOVED lines=64> */
[----:B-1----:R-:W2:Y:S04]  /*7f20*/  LDL.LU.64 R24, [R1] ;  /* 0x0000000001187983 */ /* 0x002ea80000300a00 */
[----:B------:R-:W2:Y:S04]  /*7f30*/  LDL.LU.64 R26, [R1+0x8] ;  /* 0x00000800011a7983 */ /* 0x000ea80000300a00 */
        /* <DEDUP_REMOVED lines=61> */
[----:B------:R-:W2:Y:S01]  /*8310*/  LDL.LU.64 R150, [R1+0x1f8] ;  /* 0x0001f80001967983 */ /* 0x000ea20000300a00 */
[----:B------:R-:W-:Y:S01]  /*8320*/  FSETP.GEU.AND P1, PT, R16, -126, PT ;  /* 0xc2fc00001000780b */ /* 0x000fe20003f2e000 */
[----:B------:R-:W-:Y:S01]  /*8330*/  UMOV UR18, UR17 ;  /* 0x0000001100127c82 */ /* 0x000fe20008000000 */
[----:B------:R-:W-:-:S11]  /*8340*/  UMOV UR19, 0x40000040 ;  /* 0x4000004000137882 */ /* 0x000fd60000000000 */
[----:B------:R-:W-:-:S04]  /*8350*/  @!P1 FMUL R16, R16, 0.5 ;  /* 0x3f00000010109820 */ /* 0x000fc80000400000 */
[----:B------:R-:W1:Y:S02]  /*8360*/  MUFU.EX2 R20, R16 ;  /* 0x0000001000147308 */ /* 0x000e640000000800 */
[----:B-1----:R-:W-:Y:S01]  /*8370*/  @!P1 FMUL R20, R20, R20 ;  /* 0x0000001414149220 */ /* 0x002fe20000400000 */
[----:B------:R-:W-:-:S04]  /*8380*/  FSETP.GEU.AND P1, PT, R19, -126, PT ;  /* 0xc2fc00001300780b */ /* 0x000fc80003f2e000 */
[----:B---3--:R-:W-:Y:S01]  /*8390*/  F2FP.F16.F32.PACK_AB R173, R20, R173 ;  /* 0x000000ad14ad723e */ /* 0x008fe200000000ff */
[----:B------:R-:W-:Y:S08]  /*83a0*/  STL [R1+0x578], R20 ;  /* 0x0005781401007387 */ /* 0x000ff00000100800 */
[----:B------:R-:W-:-:S06]  /*83b0*/  @!P1 FMUL R19, R19, 0.5 ;  /* 0x3f00000013139820 */ /* 0x000fcc0000400000 */
[----:B------:R-:W1:Y:S02]  /*83c0*/  MUFU.EX2 R19, R19 ;  /* 0x0000001300137308 */ /* 0x000e640000000800 */
[----:B-1----:R-:W-:Y:S01]  /*83d0*/  @!P1 FMUL R19, R19, R19 ;  /* 0x0000001313139220 */ /* 0x002fe20000400000 */
[----:B------:R-:W-:-:S04]  /*83e0*/  FSETP.GEU.AND P1, PT, R18, -126, PT ;  /* 0xc2fc00001200780b */ /* 0x000fc80003f2e000 */
[----:B------:R1:W-:Y:S09]  /*83f0*/  STL [R1+0x580], R19 ;  /* 0x0005801301007387 */ /* 0x0003f20000100800 */
[----:B------:R-:W-:-:S06]  /*8400*/  @!P1 FMUL R18, R18, 0.5 ;  /* 0x3f00000012129820 */ /* 0x000fcc0000400000 */
[----:B------:R-:W3:Y:S02]  /*8410*/  MUFU.EX2 R18, R18 ;  /* 0x0000001200127308 */ /* 0x000ee40000000800 */
[----:B---3--:R-:W-:-:S05]  /*8420*/  @!P1 FMUL R18, R18, R18 ;  /* 0x0000001212129220 */ /* 0x008fca0000400000 */
[----:B------:R-:W-:Y:S01]  /*8430*/  F2FP.F16.F32.PACK_AB R175, R18, R19 ;  /* 0x0000001312af723e */ /* 0x000fe200000000ff */
[----:B------:R3:W-:Y:S03]  /*8440*/  STL [R1+0x57c], R18 ;  /* 0x00057c1201007387 */ /* 0x0007e60000100800 */
[----:B--2---:R-:W-:-:S06]  /*8450*/  WARPGROUP.ARRIVE ;  /* 0x00000000000079c5 */ /* 0x004fcc0000000000 */
[----:B------:R-:W-:Y:S03]  /*8460*/  HGMMA.64x256x16.F32 R24, R172, gdesc[UR16].tnspB, R24, gsb0 ;  /* 0x43e00010ac187df0 */ /* 0x000fe60008000818 */
[----:B------:R-:W-:Y:S02]  /*8470*/  WARPGROUP.DEPBAR.LE gsb0, 0x0 ;  /* 0x00008000000079c5 */ /* 0x000fe40000010000 */
[----:B------:R-:W-:Y:S01]  /*8480*/  STL.64 [R1], R24 ;  /* 0x0000001801007387 */ /* 0x000fe20000100a00 */
        /* <DEDUP_REMOVED lines=11> */
[----:B------:R2:W-:Y:S01]  /*8540*/  STL.64 [R1+0x18], R30 ;  /* 0x0000181e01007387 */ /* 0x0005e20000100a00 */
[----:B------:R-:W-:Y:S01]  /*8550*/  MOV R9, R143 ;  /* 0x0000008f00097202 */ /* 0x000fe20000000f00 */
[----:B------:R-:W-:Y:S01]  /*8560*/  IMAD.MOV.U32 R12, RZ, RZ, R140 ;  /* 0x000000ffff0c7224 */ /* 0x000fe200078e008c */
[----:B------:R-:W-:Y:S01]  /*8570*/  MOV R11, R141 ;  /* 0x0000008d000b7202 */ /* 0x000fe20000000f00 */
[----:B------:R-:W4:Y:S01]  /*8580*/  LDL.LU.64 R150, [R1+0xfe8] ;  /* 0x000fe80001967983 */ /* 0x000f220000300a00 */
[----:B------:R-:W-:Y:S01]  /*8590*/  IMAD.MOV.U32 R14, RZ, RZ, R138 ;  /* 0x000000ffff0e7224 */ /* 0x000fe200078e008a */
[----:B------:R-:W-:Y:S01]  /*85a0*/  MOV R13, R139 ;  /* 0x0000008b000d7202 */ /* 0x000fe20000000f00 */
[----:B------:R-:W-:Y:S01]  /*85b0*/  IMAD.MOV.U32 R16, RZ, RZ, R136 ;  /* 0x000000ffff107224 */ /* 0x000fe200078e0088 */
[----:B------:R-:W4:Y:S01]  /*85c0*/  LDL.LU.64 R148, [R1+0xfe0] ;  /* 0x000fe00001947983 */ /* 0x000f220000300a00 */
[----:B------:R-:W-:Y:S01]  /*85d0*/  MOV R15, R137 ;  /* 0x00000089000f7202 */ /* 0x000fe20000000f00 */
[----:B-1----:R-:W-:Y:S01]  /*85e0*/  IMAD.MOV.U32 R19, RZ, RZ, R134 ;  /* 0x000000ffff137224 */ /* 0x002fe200078e0086 */
[----:B---3--:R-:W-:Y:S01]  /*85f0*/  MOV R18, R135 ;  /* 0x0000008700127202 */ /* 0x008fe20000000f00 */
[----:B------:R-:W4:Y:S01]  /*8600*/  LDL.LU.64 R146, [R1+0xfd8] ;  /* 0x000fd80001927983 */ /* 0x000f220000300a00 */
[----:B------:R-:W-:Y:S01]  /*8610*/  IMAD.MOV.U32 R21, RZ, RZ, R132 ;  /* 0x000000ffff157224 */ /* 0x000fe200078e0084 */
[----:B------:R-:W-:Y:S01]  /*8620*/  MOV R20, R133 ;  /* 0x0000008500147202 */ /* 0x000fe20000000f00 */
[----:B------:R-:W-:Y:S01]  /*8630*/  IMAD.MOV.U32 R23, RZ, RZ, R130 ;  /* 0x000000ffff177224 */ /* 0x000fe200078e0082 */
[----:B------:R-:W4:Y:S01]  /*8640*/  LDL.LU.64 R144, [R1+0xfd0] ;  /* 0x000fd00001907983 */ /* 0x000f220000300a00 */
        /* <DEDUP_REMOVED lines=155> */
[----:B--2---:R-:W4:Y:S04]  /*9000*/  LDL.LU.64 R30, [R1+0xe08] ;  /* 0x000e0800011e7983 */ /* 0x004f280000300a00 */
[----:B------:R-:W4:Y:S04]  /*9010*/  LDL.LU.64 R28, [R1+0xe00] ;  /* 0x000e0000011c7983 */ /* 0x000f280000300a00 */
[----:B------:R-:W4:Y:S04]  /*9020*/  LDL.LU.64 R26, [R1+0xdf8] ;  /* 0x000df800011a7983 */ /* 0x000f280000300a00 */
[----:B------:R-:W4:Y:S01]  /*9030*/  LDL.LU.64 R24, [R1+0xdf0] ;  /* 0x000df00001187983 */ /* 0x000f220000300a00 */
[----:B------:R-:W-:Y:S01]  /*9040*/  UMOV UR18, UR16 ;  /* 0x0000001000127c82 */ /* 0x000fe20008000000 */
        /* <DEDUP_REMOVED lines=64> */
[----:B------:R-:W-:Y:S04]  /*9450*/  STL.64 [R1+0xbd0], R30 ;  /* 0x000bd01e01007387 */ /* 0x000fe80000100a00 */
[----:B------:R-:W-:Y:S04]  /*9460*/  STL.64 [R1+0xbc8], R28 ;  /* 0x000bc81c01007387 */ /* 0x000fe80000100a00 */
[----:B------:R-:W-:Y:S04]  /*9470*/  STL.64 [R1+0xbc0], R26 ;  /* 0x000bc01a01007387 */ /* 0x000fe80000100a00 */
[----:B------:R2:W-:Y:S01]  /*9480*/  STL.64 [R1+0xbb8], R24 ;  /* 0x000bb81801007387 */ /* 0x0005e20000100a00 */
[----:B-1----:R-:W-:Y:S01]  /*9490*/  IMAD.MOV.U32 R32, RZ, RZ, R158 ;  /* 0x000000ffff207224 */ /* 0x002fe200078e009e */
[----:B------:R-:W-:Y:S01]  /*94a0*/  MOV R33, R156 ;  /* 0x0000009c00217202 */ /* 0x000fe20000000f00 */
[----:B------:R-:W-:Y:S01]  /*94b0*/  IMAD.MOV.U32 R34, RZ, RZ, R166 ;  /* 0x000000ffff227224 */ /* 0x000fe200078e00a6 */
[----:B--2---:R-:W2:Y:S04]  /*94c0*/  LDL.LU R24, [R1] ;  /* 0x0000000001187983 */ /* 0x004ea80000300800 */
[----:B------:R-:W2:Y:S04]  /*94d0*/  LDL.LU R25, [R1+0x4] ;  /* 0x0000040001197983 */ /* 0x000ea80000300800 */
[----:B------:R-:W2:Y:S04]  /*94e0*/  LDL.LU R26, [R1+0x8] ;  /* 0x00000800011a7983 */ /* 0x000ea80000300800 */
[----:B------:R-:W2:Y:S04]  /*94f0*/  LDL.LU R27, [R1+0xc] ;  /* 0x00000c00011b7983 */ /* 0x000ea80000300800 */
[----:B------:R-:W2:Y:S04]  /*9500*/  LDL.LU R28, [R1+0x10] ;  /* 0x00001000011c7983 */ /* 0x000ea80000300800 */
[----:B------:R-:W2:Y:S04]  /*9510*/  LDL.LU R29, [R1+0x14] ;  /* 0x00001400011d7983 */ /* 0x000ea80000300800 */
[----:B------:R-:W2:Y:S01]  /*9520*/  LDL.LU R30, [R1+0x18] ;  /* 0x00001800011e7983 */ /* 0x000ea20000300800 */
[----:B------:R-:W-:-:S03]  /*9530*/  MOV R35, R164 ;  /* 0x000000a400237202 */ /* 0x000fc60000000f00 */
[----:B------:R-:W2:Y:S01]  /*9540*/  LDL.LU R31, [R1+0x1c] ;  /* 0x00001c00011f7983 */ /* 0x000ea20000300800 */
[----:B------:R-:W-:-:S03]  /*9550*/  IMAD.MOV.U32 R36, RZ, RZ, R170 ;  /* 0x000000ffff247224 */ /* 0x000fc600078e00aa */
[----:B------:R-:W3:Y:S01]  /*9560*/  LDL.LU R158, [R1+0xdec] ;  /* 0x000dec00019e7983 */ /* 0x000ee20000300800 */
[----:B------:R-:W-:-:S03]  /*9570*/  MOV R37, R168 ;  /* 0x000000a800257202 */ /* 0x000fc60000000f00 */
[----:B------:R-:W4:Y:S01]  /*9580*/  LDL.LU R156, [R1+0xde8] ;  /* 0x000de800019c7983 */ /* 0x000f220000300800 */
[----:B------:R-:W-:-:S03]  /*9590*/  IMAD.MOV.U32 R38, RZ, RZ, R169 ;  /* 0x000000ffff267224 */ /* 0x000fc600078e00a9 */
[----:B------:R-:W3:Y:S01]  /*95a0*/  LDL.LU R166, [R1+0xde4] ;  /* 0x000de40001a67983 */ /* 0x000ee20000300800 */
[----:B------:R-:W-:-:S03]  /*95b0*/  MOV R39, R165 ;  /* 0x000000a500277202 */ /* 0x000fc60000000f00 */
[----:B------:R-:W3:Y:S01]  /*95c0*/  LDL.LU R164, [R1+0xde0] ;  /* 0x000de00001a47983 */ /* 0x000ee20000300800 */
[----:B------:R-:W-:-:S03]  /*95d0*/  IMAD.MOV.U32 R40, RZ, RZ, R157 ;  /* 0x000000ffff287224 */ /* 0x000fc600078e009d */
[----:B------:R-:W2:Y:S01]  /*95e0*/  LDL.LU R170, [R1+0xddc] ;  /* 0x000ddc0001aa7983 */ /* 0x000ea20000300800 */
[----:B------:R-:W-:-:S03]  /*95f0*/  MOV R41, R159 ;  /* 0x0000009f00297202 */ /* 0x000fc60000000f00 */
[----:B------:R-:W2:Y:S01]  /*9600*/  LDL.LU R168, [R1+0xdd8] ;  /* 0x000dd80001a87983 */ /* 0x000ea20000300800 */
[----:B------:R-:W-:-:S03]  /*9610*/  IMAD.MOV.U32 R42, RZ, RZ, R161 ;  /* 0x000000ffff2a7224 */ /* 0x000fc600078e00a1 */
[----:B------:R-:W4:Y:S01]  /*9620*/  LDL.LU R169, [R1+0xdd4] ;  /* 0x000dd40001a97983 */ /* 0x000f220000300800 */
[----:B------:R-:W-:-:S03]  /*9630*/  MOV R43, R153 ;  /* 0x00000099002b7202 */ /* 0x000fc60000000f00 */
[----:B------:R-:W3:Y:S01]  /*9640*/  LDL.LU R165, [R1+0xdd0] ;  /* 0x000dd00001a57983 */ /* 0x000ee20000300800 */
[----:B------:R-:W-:-:S03]  /*9650*/  IMAD.MOV.U32 R44, RZ, RZ, R155 ;  /* 0x000000ffff2c7224 */ /* 0x000fc600078e009b */
[----:B------:R-:W3:Y:S01]  /*9660*/  LDL.LU R157, [R1+0xdcc] ;  /* 0x000dcc00019d7983 */ /* 0x000ee20000300800 */
[----:B------:R-:W-:-:S03]  /*9670*/  MOV R45, R17 ;  /* 0x00000011002d7202 */ /* 0x000fc60000000f00 */
[----:B------:R-:W3:Y:S04]  /*9680*/  LDL.LU R159, [R1+0xdc8] ;  /* 0x000dc800019f7983 */ /* 0x000ee80000300800 */
[----:B------:R-:W3:Y:S04]  /*9690*/  LDL.LU R161, [R1+0xdc4] ;  /* 0x000dc40001a17983 */ /* 0x000ee80000300800 */
[----:B------:R-:W2:Y:S04]  /*96a0*/  LDL.LU R153, [R1+0xdc0] ;  /* 0x000dc00001997983 */ /* 0x000ea80000300800 */
[----:B------:R-:W4:Y:S04]  /*96b0*/  LDL.LU R155, [R1+0xdbc] ;  /* 0x000dbc00019b7983 */ /* 0x000f280000300800 */
[----:B------:R-:W3:Y:S01]  /*96c0*/  LDL.LU R17, [R1+0xdb8] ;  /* 0x000db80001117983 */ /* 0x000ee20000300800 */
        /* <DEDUP_REMOVED lines=106> */
[----:B------:R-:W-:Y:S01]  /*9d70*/  UMOV UR18, UR15 ;  /* 0x0000000f00127c82 */ /* 0x000fe20008000000 */
[----:B------:R-:W-:Y:S01]  /*9d80*/  UMOV UR19, 0x40000040 ;  /* 0x4000004000137882 */ /* 0x000fe20000000000 */
[----:B---3--:R-:W-:-:S13]  /*9d90*/  FSETP.GEU.AND P1, PT, R17, -126, PT ;  /* 0xc2fc00001100780b */ /* 0x008fda0003f2e000 */
[----:B------:R-:W-:-:S06]  /*9da0*/  @!P1 FMUL R17, R17, 0.5 ;  /* 0x3f00000011119820 */ /* 0x000fcc0000400000 */
[----:B------:R-:W1:Y:S02]  /*9db0*/  MUFU.EX2 R17, R17 ;  /* 0x0000001100117308 */ /* 0x000e640000000800 */
[----:B-1----:R-:W-:Y:S01]  /*9dc0*/  @!P1 FMUL R17, R17, R17 ;  /* 0x0000001111119220 */ /* 0x002fe20000400000 */
[----:B----4-:R-:W-:-:S13]  /*9dd0*/  FSETP.GEU.AND P1, PT, R155, -126, PT ;  /* 0xc2fc00009b00780b */ /* 0x010fda0003f2e000 */
[----:B------:R-:W-:-:S04]  /*9de0*/  @!P1 FMUL R155, R155, 0.5 ;  /* 0x3f0000009b9b9820 */ /* 0x000fc80000400000 */
[----:B------:R-:W1:Y:S02]  /*9df0*/  MUFU.EX2 R16, R155 ;  /* 0x0000009b00107308 */ /* 0x000e640000000800 */
[----:B-1----:R-:W-:Y:S01]  /*9e00*/  @!P1 FMUL R16, R16, R16 ;  /* 0x0000001010109220 */ /* 0x002fe20000400000 */
[----:B--2---:R-:W-:-:S13]  /*9e10*/  FSETP.GEU.AND P1, PT, R153, -126, PT ;  /* 0xc2fc00009900780b */ /* 0x004fda0003f2e000 */
[----:B------:R-:W-:-:S04]  /*9e20*/  @!P1 FMUL R153, R153, 0.5 ;  /* 0x3f00000099999820 */ /* 0x000fc80000400000 */
[----:B------:R-:W1:Y:S01]  /*9e30*/  MUFU.EX2 R13, R153 ;  /* 0x00000099000d7308 */ /* 0x000e620000000800 */
[----:B------:R-:W-:Y:S01]  /*9e40*/  F2FP.F16.F32.PACK_AB R169, R17, R169 ;  /* 0x000000a911a9723e */ /* 0x000fe200000000ff */
[----:B-1----:R-:W-:-:S05]  /*9e50*/  @!P1 FMUL R13, R13, R13 ;  /* 0x0000000d0d0d9220 */ /* 0x002fca0000400000 */
[----:B------:R-:W-:-:S04]  /*9e60*/  F2FP.F16.F32.PACK_AB R171, R13, R16 ;  /* 0x000000100dab723e */ /* 0x000fc800000000ff */
[----:B------:R-:W-:-:S06]  /*9e70*/  WARPGROUP.ARRIVE ;  /* 0x00000000000079c5 */ /* 0x000fcc0000000000 */
[----:B------:R-:W-:Y:S01]  /*9e80*/  HGMMA.64x256x16.F32 R24, R168, gdesc[UR16].tnspB, R24, gsb0 ;  /* 0x43e00010a8187df0 */ /* 0x000fe20008000818 */
[----:B------:R-:W-:Y:S04]  /*9e90*/  STL [R1+0x584], R17 ;  /* 0x0005841101007387 */ /* 0x000fe80000100800 */
[----:B------:R-:W-:Y:S04]  /*9ea0*/  STL [R1+0x58c], R16 ;  /* 0x00058c1001007387 */ /* 0x000fe80000100800 */
[----:B------:R-:W-:Y:S01]  /*9eb0*/  STL [R1+0x588], R13 ;  /* 0x0005880d01007387 */ /* 0x000fe20000100800 */
[----:B------:R-:W-:-:S03]  /*9ec0*/  WARPGROUP.DEPBAR.LE gsb0, 0x0 ;  /* 0x00008000000079c5 */ /* 0x000fc60000010000 */
        /* <DEDUP_REMOVED lines=64> */
[----:B-1----:R-:W2:Y:S04]  /*a2d0*/  LDL.LU.64 R150, [R1+0xdb0] ;  /* 0x000db00001967983 */ /* 0x002ea80000300a00 */
        /* <DEDUP_REMOVED lines=63> */
[----:B------:R-:W-:Y:S01]  /*a6d0*/  UMOV UR15, 0x40000040 ;  /* 0x40000040000f7882 */ /* 0x000fe20000000000 */
[----:B--2---:R-:W-:-:S06]  /*a6e0*/  WARPGROUP.ARRIVE ;  /* 0x00000000000079c5 */ /* 0x004fcc0000000000 */
        /* <DEDUP_REMOVED lines=130> */
[----:B------:R-:W-:-:S13]  /*af10*/  FSETP.GEU.AND P1, PT, R161, -126, PT ;  /* 0xc2fc0000a100780b */ /* 0x000fda0003f2e000 */
[----:B------:R-:W-:-:S04]  /*af20*/  @!P1 FMUL R161, R161, 0.5 ;  /* 0x3f000000a1a19820 */ /* 0x000fc80000400000 */
[----:B------:R-:W1:Y:S02]  /*af30*/  MUFU.EX2 R12, R161 ;  /* 0x000000a1000c7308 */ /* 0x000e640000000800 */
[----:B-1----:R-:W-:Y:S01]  /*af40*/  @!P1 FMUL R12, R12, R12 ;  /* 0x0000000c0c0c9220 */ /* 0x002fe20000400000 */
[----:B------:R-:W-:-:S13]  /*af50*/  FSETP.GEU.AND P1, PT, R159, -126, PT ;  /* 0xc2fc00009f00780b */ /* 0x000fda0003f2e000 */
[----:B------:R-:W-:-:S04]  /*af60*/  @!P1 FMUL R159, R159, 0.5 ;  /* 0x3f0000009f9f9820 */ /* 0x000fc80000400000 */
[----:B------:R-:W1:Y:S02]  /*af70*/  MUFU.EX2 R11, R159 ;  /* 0x0000009f000b7308 */ /* 0x000e640000000800 */
[----:B-1----:R-:W-:Y:S01]  /*af80*/  @!P1 FMUL R11, R11, R11 ;  /* 0x0000000b0b0b9220 */ /* 0x002fe20000400000 */
[----:B------:R-:W-:-:S13]  /*af90*/  FSETP.GEU.AND P1, PT, R157, -126, PT ;  /* 0xc2fc00009d00780b */ /* 0x000fda0003f2e000 */
[----:B------:R-:W-:-:S04]  /*afa0*/  @!P1 FMUL R157, R157, 0.5 ;  /* 0x3f0000009d9d9820 */ /* 0x000fc80000400000 */
[----:B------:R-:W1:Y:S01]  /*afb0*/  MUFU.EX2 R10, R157 ;  /* 0x0000009d000a7308 */ /* 0x000e620000000800 */
[----:B------:R-:W-:Y:S01]  /*afc0*/  F2FP.F16.F32.PACK_AB R165, R12, R165 ;  /* 0x000000a50ca5723e */ /* 0x000fe200000000ff */
[----:B------:R-:W-:Y:S01]  /*afd0*/  UMOV UR14, UR13 ;  /* 0x0000000d000e7c82 */ /* 0x000fe20008000000 */
[----:B------:R-:W-:Y:S01]  /*afe0*/  UMOV UR15, 0x40000040 ;  /* 0x40000040000f7882 */ /* 0x000fe20000000000 */
[----:B-1----:R-:W-:-:S05]  /*aff0*/  @!P1 FMUL R10, R10, R10 ;  /* 0x0000000a0a0a9220 */ /* 0x002fca0000400000 */
[----:B------:R-:W-:Y:S01]  /*b000*/  F2FP.F16.F32.PACK_AB R167, R10, R11 ;  /* 0x0000000b0aa7723e */ /* 0x000fe200000000ff */
[----:B------:R-:W-:Y:S04]  /*b010*/  STL [R1+0x590], R12 ;  /* 0x0005900c01007387 */ /* 0x000fe80000100800 */
[----:B------:R-:W-:Y:S04]  /*b020*/  STL [R1+0x598], R11 ;  /* 0x0005980b01007387 */ /* 0x000fe80000100800 */
[----:B------:R1:W-:Y:S01]  /*b030*/  STL [R1+0x594], R10 ;  /* 0x0005940a01007387 */ /* 0x0003e20000100800 */
[----:B--2---:R-:W-:-:S06]  /*b040*/  WARPGROUP.ARRIVE ;  /* 0x00000000000079c5 */ /* 0x004fcc0000000000 */
[----:B------:R-:W-:Y:S03]  /*b050*/  HGMMA.64x256x16.F32 R24, R164, gdesc[UR12].tnspB, R24, gsb0 ;  /* 0x43e0000ca4187df0 */ /* 0x000fe60008000818 */
[----:B------:R-:W-:Y:S02]  /*b060*/  WARPGROUP.DEPBAR.LE gsb0, 0x0 ;  /* 0x00008000000079c5 */ /* 0x000fe40000010000 */
[----:B------:R-:W-:Y:S01]  /*b070*/  STL.64 [R1], R24 ;  /* 0x0000001801007387 */ /* 0x000fe20000100a00 */
[----:B------:R-:W-:-:S03]  /*b080*/  IMAD.MOV.U32 R2, RZ, RZ, R150 ;  /* 0x000000ffff027224 */ /* 0x000fc600078e0096 */
[----:B------:R-:W-:Y:S01]  /*b090*/  STL.64 [R1+0x8], R26 ;  /* 0x0000081a01007387 */ /* 0x000fe20000100a00 */
[----:B------:R-:W-:-:S03]  /*b0a0*/  MOV R0, R151 ;  /* 0x0000009700007202 */ /* 0x000fc60000000f00 */
[----:B------:R-:W-:Y:S01]  /*b0b0*/  STL.64 [R1+0x10], R28 ;  /* 0x0000101c01007387 */ /* 0x000fe20000100a00 */
[----:B------:R-:W-:Y:S01]  /*b0c0*/  IMAD.MOV.U32 R4, RZ, RZ, R148 ;  /* 0x000000ffff047224 */ /* 0x000fe200078e0094 */
[----:B------:R-:W-:Y:S02]  /*b0d0*/  MOV R3, R149 ;  /* 0x0000009500037202 */ /* 0x000fe40000000f00 */
[----:B------:R-:W-:Y:S01]  /*b0e0*/  STL.64 [R1+0x18], R30 ;  /* 0x0000181e01007387 */ /* 0x000fe20000100a00 */
[----:B------:R-:W-:Y:S01]  /*b0f0*/  IMAD.MOV.U32 R6, RZ, RZ, R146 ;  /* 0x000000ffff067224 */ /* 0x000fe200078e0092 */
[----:B------:R-:W-:Y:S02]  /*b100*/  MOV R5, R147 ;  /* 0x0000009300057202 */ /* 0x000fe40000000f00 */
[----:B------:R2:W-:Y:S01]  /*b110*/  STL.64 [R1+0x20], R32 ;  /* 0x0000202001007387 */ /* 0x0005e20000100a00 */
[----:B------:R-:W-:Y:S01]  /*b120*/  IMAD.MOV.U32 R8, RZ, RZ, R144 ;  /* 0x000000ffff087224 */ /* 0x000fe200078e0090 */
[----:B------:R-:W-:-:S02]  /*b130*/  MOV R7, R145 ;  /* 0x0000009100077202 */ /* 0x000fc40000000f00 */
[----:B------:R-:W3:Y:S01]  /*b140*/  LDL.LU.64 R150, [R1+0xbb0] ;  /* 0x000bb00001967983 */ /* 0x000ee20000300a00 */
[----:B-1----:R-:W-:Y:S01]  /*b150*/  IMAD.MOV.U32 R10, RZ, RZ, R142 ;  /* 0x000000ffff0a7224 */ /* 0x002fe200078e008e */
[----:B------:R-:W-:Y:S02]  /*b160*/  MOV R9, R143 ;  /* 0x0000008f00097202 */ /* 0x000fe40000000f00 */
[----:B------:R-:W3:Y:S01]  /*b170*/  LDL.LU.64 R148, [R1+0xba8] ;  /* 0x000ba80001947983 */ /* 0x000ee20000300a00 */
[----:B------:R-:W-:Y:S01]  /*b180*/  IMAD.MOV.U32 R12, RZ, RZ, R140 ;  /* 0x000000ffff0c7224 */ /* 0x000fe200078e008c */
[----:B------:R-:W-:Y:S02]  /*b190*/  MOV R11, R141 ;  /* 0x0000008d000b7202 */ /* 0x000fe40000000f00 */
[----:B------:R-:W3:Y:S01]  /*b1a0*/  LDL.LU.64 R146, [R1+0xba0] ;  /* 0x000ba00001927983 */ /* 0x000ee20000300a00 */
[----:B------:R-:W-:Y:S01]  /*b1b0*/  IMAD.MOV.U32 R14, RZ, RZ, R138 ;  /* 0x000000ffff0e7224 */ /* 0x000fe200078e008a */
[----:B------:R-:W-:-:S02]  /*b1c0*/  MOV R13, R139 ;  /* 0x0000008b000d7202 */ /* 0x000fc40000000f00 */
[----:B------:R-:W3:Y:S01]  /*b1d0*/  LDL.LU.64 R144, [R1+0xb98] ;  /* 0x000b980001907983 */ /* 0x000ee20000300a00 */
[----:B------:R-:W-:Y:S01]  /*b1e0*/  IMAD.MOV.U32 R16, RZ, RZ, R136 ;  /* 0x000000ffff107224 */ /* 0x000fe200078e0088 */
        /* <DEDUP_REMOVED lines=154> */
[----:B------:R-:W3:Y:S04]  /*bb90*/  LDL.LU.64 R40, [R1+0x9f8] ;  /* 0x0009f80001287983 */ /* 0x000ee80000300a00 */
[----:B------:R-:W3:Y:S04]  /*bba0*/  LDL.LU.64 R38, [R1+0x9f0] ;  /* 0x0009f00001267983 */ /* 0x000ee80000300a00 */
[----:B------:R-:W3:Y:S04]  /*bbb0*/  LDL.LU.64 R36, [R1+0x9e8] ;  /* 0x0009e80001247983 */ /* 0x000ee80000300a00 */
[----:B------:R-:W3:Y:S04]  /*bbc0*/  LDL.LU.64 R34, [R1+0x9e0] ;  /* 0x0009e00001227983 */ /* 0x000ee80000300a00 */
[----:B--2---:R-:W3:Y:S04]  /*bbd0*/  LDL.LU.64 R32, [R1+0x9d8] ;  /* 0x0009d80001207983 */ /* 0x004ee80000300a00 */
[----:B------:R-:W3:Y:S04]  /*bbe0*/  LDL.LU.64 R30, [R1+0x9d0] ;  /* 0x0009d000011e7983 */ /* 0x000ee80000300a00 */
[----:B------:R-:W3:Y:S04]  /*bbf0*/  LDL.LU.64 R28, [R1+0x9c8] ;  /* 0x0009c800011c7983 */ /* 0x000ee80000300a00 */
[----:B------:R-:W3:Y:S04]  /*bc00*/  LDL.LU.64 R26, [R1+0x9c0] ;  /* 0x0009c000011a7983 */ /* 0x000ee80000300a00 */
[----:B------:R-:W3:Y:S01]  /*bc10*/  LDL.LU.64 R24, [R1+0x9b8] ;  /* 0x0009b80001187983 */ /* 0x000ee20000300a00 */
[----:B------:R-:W-:Y:S01]  /*bc20*/  UMOV UR14, UR12 ;  /* 0x0000000c000e7c82 */ /* 0x000fe20008000000 */
[----:B------:R-:W-:-:S02]  /*bc30*/  UMOV UR15, 0x40000040 ;  /* 0x40000040000f7882 */ /* 0x000fc40000000000 */
[----:B------:R-:W-:Y:S04]  /*bc40*/  STL [R1+0x98c], R158 ;  /* 0x00098c9e01007387 */ /* 0x000fe80000100800 */
[----:B------:R-:W-:Y:S01]  /*bc50*/  STL [R1+0x988], R156 ;  /* 0x0009889c01007387 */ /* 0x000fe20000100800 */
[----:B---3--:R-:W-:-:S06]  /*bc60*/  WARPGROUP.ARRIVE ;  /* 0x00000000000079c5 */ /* 0x008fcc0000000000 */
        /* <DEDUP_REMOVED lines=60> */
[----:B------:R-:W-:Y:S04]  /*c030*/  STL.64 [R1+0x7b0], R34 ;  /* 0x0007b02201007387 */ /* 0x000fe80000100a00 */
[----:B------:R2:W-:Y:S01]  /*c040*/  STL.64 [R1+0x7a8], R32 ;  /* 0x0007a82001007387 */ /* 0x0005e20000100a00 */
[----:B-1----:R-:W-:Y:S01]  /*c050*/  IMAD.MOV.U32 R42, RZ, RZ, R162 ;  /* 0x000000ffff2a7224 */ /* 0x002fe200078e00a2 */
[----:B------:R-:W-:-:S02]  /*c060*/  MOV R43, R160 ;  /* 0x000000a0002b7202 */ /* 0x000fc40000000f00 */
[----:B--2---:R-:W2:Y:S04]  /*c070*/  LDL.LU R32, [R1] ;  /* 0x0000000001207983 */ /* 0x004ea80000300800 */
[----:B------:R-:W2:Y:S04]  /*c080*/  LDL.LU R33, [R1+0x4] ;  /* 0x0000040001217983 */ /* 0x000ea80000300800 */
[----:B------:R-:W2:Y:S04]  /*c090*/  LDL.LU R34, [R1+0x8] ;  /* 0x0000080001227983 */ /* 0x000ea80000300800 */
[----:B------:R-:W2:Y:S04]  /*c0a0*/  LDL.LU R35, [R1+0xc] ;  /* 0x00000c0001237983 */ /* 0x000ea80000300800 */
[----:B------:R-:W2:Y:S04]  /*c0b0*/  LDL.LU R36, [R1+0x10] ;  /* 0x0000100001247983 */ /* 0x000ea80000300800 */
[----:B------:R-:W2:Y:S04]  /*c0c0*/  LDL.LU R37, [R1+0x14] ;  /* 0x0000140001257983 */ /* 0x000ea80000300800 */
[----:B------:R-:W2:Y:S04]  /*c0d0*/  LDL.LU R38, [R1+0x18] ;  /* 0x0000180001267983 */ /* 0x000ea80000300800 */
[----:B------:R-:W2:Y:S01]  /*c0e0*/  LDL.LU R39, [R1+0x1c] ;  /* 0x00001c0001277983 */ /* 0x000ea20000300800 */
[----:B------:R-:W-:-:S03]  /*c0f0*/  IMAD.MOV.U32 R44, RZ, RZ, R186 ;  /* 0x000000ffff2c7224 */ /* 0x000fc600078e00ba */
[----:B------:R-:W2:Y:S01]  /*c100*/  LDL.LU R40, [R1+0x20] ;  /* 0x0000200001287983 */ /* 0x000ea20000300800 */
[----:B------:R-:W-:-:S03]  /*c110*/  MOV R45, R187 ;  /* 0x000000bb002d7202 */ /* 0x000fc60000000f00 */
[----:B------:R-:W2:Y:S01]  /*c120*/  LDL.LU R41, [R1+0x24] ;  /* 0x0000240001297983 */ /* 0x000ea20000300800 */
[----:B------:R-:W-:-:S03]  /*c130*/  IMAD.MOV.U32 R46, RZ, RZ, R188 ;  /* 0x000000ffff2e7224 */ /* 0x000fc600078e00bc */
        /* <DEDUP_REMOVED lines=10> */
[----:B------:R-:W2:Y:S04]  /*c1e0*/  LDL.LU R163, [R1+0x9a0] ;  /* 0x0009a00001a37983 */ /* 0x000ea80000300800 */
[----:B------:R-:W4:Y:S04]  /*c1f0*/  LDL.LU R184, [R1+0x99c] ;  /* 0x00099c0001b87983 */ /* 0x000f280000300800 */
[----:B------:R-:W3:Y:S04]  /*c200*/  LDL.LU R194, [R1+0x998] ;  /* 0x0009980001c27983 */ /* 0x000ee80000300800 */
[----:B------:R-:W3:Y:S04]  /*c210*/  LDL.LU R192, [R1+0x994] ;  /* 0x0009940001c07983 */ /* 0x000ee80000300800 */
[----:B------:R-:W2:Y:S01]  /*c220*/  LDL.LU R185, [R1+0x990] ;  /* 0x0009900001b97983 */ /* 0x000ea20000300800 */
[----:B------:R-:W-:Y:S01]  /*c230*/  MOV R151, R9 ;  /* 0x0000000900977202 */ /* 0x000fe20000000f00 */
[----:B------:R-:W-:-:S02]  /*c240*/  IMAD.MOV.U32 R136, RZ, RZ, R152 ;  /* 0x000000ffff887224 */ /* 0x000fc400078e0098 */
[----:B------:R-:W-:Y:S01]  /*c250*/  IMAD.MOV.U32 R152, RZ, RZ, R8 ;  /* 0x000000ffff987224 */ /* 0x000fe200078e0008 */
[----:B------:R-:W-:Y:S02]  /*c260*/  MOV R135, R153 ;  /* 0x0000009900877202 */ /* 0x000fe40000000f00 */
        /* <DEDUP_REMOVED lines=104> */
[----:B------:R-:W-:Y:S01]  /*c8f0*/  UMOV UR14, UR11 ;  /* 0x0000000b000e7c82 */ /* 0x000fe20008000000 */
[----:B------:R-:W-:Y:S01]  /*c900*/  UMOV UR15, 0x40000040 ;  /* 0x40000040000f7882 */ /* 0x000fe20000000000 */
[----:B--2---:R-:W-:-:S13]  /*c910*/  FSETP.GEU.AND P1, PT, R185, -126, PT ;  /* 0xc2fc0000b900780b */ /* 0x004fda0003f2e000 */
[----:B------:R-:W-:-:S04]  /*c920*/  @!P1 FMUL R185, R185, 0.5 ;  /* 0x3f000000b9b99820 */ /* 0x000fc80000400000 */
[----:B------:R-:W1:Y:S02]  /*c930*/  MUFU.EX2 R9, R185 ;  /* 0x000000b900097308 */ /* 0x000e640000000800 */
[----:B-1----:R-:W-:Y:S01]  /*c940*/  @!P1 FMUL R9, R9, R9 ;  /* 0x0000000909099220 */ /* 0x002fe20000400000 */
[----:B----4-:R-:W-:-:S13]  /*c950*/  FSETP.GEU.AND P1, PT, R184, -126, PT ;  /* 0xc2fc0000b800780b */ /* 0x010fda0003f2e000 */
[----:B------:R-:W-:-:S04]  /*c960*/  @!P1 FMUL R184, R184, 0.5 ;  /* 0x3f000000b8b89820 */ /* 0x000fc80000400000 */
[----:B------:R-:W1:Y:S02]  /*c970*/  MUFU.EX2 R8, R184 ;  /* 0x000000b800087308 */ /* 0x000e640000000800 */
[----:B-1----:R-:W-:Y:S01]  /*c980*/  @!P1 FMUL R8, R8, R8 ;  /* 0x0000000808089220 */ /* 0x002fe20000400000 */
[----:B------:R-:W-:-:S13]  /*c990*/  FSETP.GEU.AND P1, PT, R163, -126, PT ;  /* 0xc2fc0000a300780b */ /* 0x000fda0003f2e000 */
[----:B------:R-:W-:-:S04]  /*c9a0*/  @!P1 FMUL R163, R163, 0.5 ;  /* 0x3f000000a3a39820 */ /* 0x000fc80000400000 */
[----:B------:R-:W1:Y:S01]  /*c9b0*/  MUFU.EX2 R7, R163 ;  /* 0x000000a300077308 */ /* 0x000e620000000800 */
[----:B---3--:R-:W-:Y:S01]  /*c9c0*/  F2FP.F16.F32.PACK_AB R161, R9, R192 ;  /* 0x000000c009a1723e */ /* 0x008fe200000000ff */
        /* <DEDUP_REMOVED lines=73> */
[----:B------:R-:W2:Y:S04]  /*ce60*/  LDL.LU R156, [R1+0x988] ;  /* 0x00098800019c7983 */ /* 0x000ea80000300800 */
[----:B------:R-:W3:Y:S04]  /*ce70*/  LDL.LU.64 R150, [R1+0x980] ;  /* 0x0009800001967983 */ /* 0x000ee80000300a00 */
        /* <DEDUP_REMOVED lines=58> */
[----:B------:R-:W3:Y:S01]  /*d220*/  LDL.LU.64 R32, [R1+0x7a8] ;  /* 0x0007a80001207983 */ /* 0x000ee20000300a00 */
[----:B------:R-:W-:Y:S01]  /*d230*/  UMOV UR11, 0x40000040 ;  /* 0x40000040000b7882 */ /* 0x000fe20000000000 */
        /* <DEDUP_REMOVED lines=146> */
[----:B------:R-:W-:-:S04]  /*db60*/  F2FP.F16.F32.PACK_AB R159, R4, R5 ;  /* 0x00000005049f723e */ /* 0x000fc800000000ff */
[----:B--2---:R-:W-:-:S06]  /*db70*/  WARPGROUP.ARRIVE ;  /* 0x00000000000079c5 */ /* 0x004fcc0000000000 */
[----:B------:R-:W-:Y:S03]  /*db80*/  HGMMA.64x256x16.F32 R24, R156, gdesc[UR8].tnspB, R24, gsb0 ;  /* 0x43e000089c187df0 */ /* 0x000fe60008000818 */
[----:B------:R-:W-:Y:S02]  /*db90*/  WARPGROUP.DEPBAR.LE gsb0, 0x0 ;  /* 0x00008000000079c5 */ /* 0x000fe40000010000 */
[----:B------:R-:W-:Y:S04]  /*dba0*/  STL.64 [R1], R24 ;  /* 0x0000001801007387 */ /* 0x000fe80000100a00 */
[----:B------:R-:W-:Y:S01]  /*dbb0*/  STL.64 [R1+0x8], R26 ;  /* 0x0000081a01007387 */ /* 0x000fe20000100a00 */
[----:B------:R-:W-:-:S03]  /*dbc0*/  MOV R2, R150 ;  /* 0x0000009600027202 */ /* 0x000fc60000000f00 */
[----:B------:R-:W-:Y:S01]  /*dbd0*/  STL.64 [R1+0x10], R28 ;  /* 0x0000101c01007387 */ /* 0x000fe20000100a00 */
[----:B------:R-:W-:-:S03]  /*dbe0*/  IMAD.MOV.U32 R0, RZ, RZ, R151 ;  /* 0x000000ffff007224 */ /* 0x000fc600078e0097 */
[----:B------:R-:W-:Y:S01]  /*dbf0*/  STL.64 [R1+0x18], R30 ;  /* 0x0000181e01007387 */ /* 0x000fe20000100a00 */
[----:B------:R-:W-:Y:S01]  /*dc00*/  MOV R153, R148 ;  /* 0x0000009400997202 */ /* 0x000fe20000000f00 */
[----:B------:R-:W-:Y:S02]  /*dc10*/  IMAD.MOV.U32 R3, RZ, RZ, R149 ;  /* 0x000000ffff037224 */ /* 0x000fe400078e0095 */
[----:B------:R-:W-:Y:S01]  /*dc20*/  STL.64 [R1+0x20], R32 ;  /* 0x0000202001007387 */ /* 0x000fe20000100a00 */
[----:B------:R-:W-:Y:S01]  /*dc30*/  MOV R160, R146 ;  /* 0x0000009200a07202 */ /* 0x000fe20000000f00 */
[----:B------:R-:W-:Y:S02]  /*dc40*/  IMAD.MOV.U32 R155, RZ, RZ, R147 ;  /* 0x000000ffff9b7224 */ /* 0x000fe400078e0093 */
[----:B------:R1:W-:Y:S01]  /*dc50*/  STL [R1+0x28], R34 ;  /* 0x0000282201007387 */ /* 0x0003e20000100800 */
[----:B------:R-:W-:Y:S01]  /*dc60*/  MOV R162, R144 ;  /* 0x0000009000a27202 */ /* 0x000fe20000000f00 */
[----:B------:R-:W-:-:S02]  /*dc70*/  IMAD.MOV.U32 R161, RZ, RZ, R145 ;  /* 0x000000ffffa17224 */ /* 0x000fc400078e0091 */
[----:B------:R-:W2:Y:S01]  /*dc80*/  LDL.LU.64 R150, [R1+0x7a0] ;  /* 0x0007a00001967983 */ /* 0x000ea20000300a00 */
[----:B------:R-:W-:Y:S01]  /*dc90*/  MOV R164, R142 ;  /* 0x0000008e00a47202 */ /* 0x000fe20000000f00 */
[----:B------:R-:W-:Y:S02]  /*dca0*/  IMAD.MOV.U32 R163, RZ, RZ, R143 ;  /* 0x000000ffffa37224 */ /* 0x000fe400078e008f */
[----:B------:R-:W2:Y:S01]  /*dcb0*/  LDL.LU.64 R148, [R1+0x798] ;  /* 0x0007980001947983 */ /* 0x000ea20000300a00 */
[----:B------:R-:W-:Y:S01]  /*dcc0*/  MOV R166, R140 ;  /* 0x0000008c00a67202 */ /* 0x000fe20000000f00 */
[----:B------:R-:W-:Y:S02]  /*dcd0*/  IMAD.MOV.U32 R165, RZ, RZ, R141 ;  /* 0x000000ffffa57224 */ /* 0x000fe400078e008d */
[----:B------:R-:W2:Y:S01]  /*dce0*/  LDL.LU.64 R146, [R1+0x790] ;  /* 0x0007900001927983 */ /* 0x000ea20000300a00 */
        /* <DEDUP_REMOVED lines=156> */
[----:B------:R-:W-:-:S03]  /*e6b0*/  IMAD.MOV.U32 R8, RZ, RZ, R35 ;  /* 0x000000ffff087224 */ /* 0x000fc600078e0023 */
[----:B------:R-:W2:Y:S04]  /*e6c0*/  LDL.LU.64 R40, [R1+0x5e8] ;  /* 0x0005e80001287983 */ /* 0x000ea80000300a00 */
[----:B------:R-:W2:Y:S04]  /*e6d0*/  LDL.LU.64 R38, [R1+0x5e0] ;  /* 0x0005e00001267983 */ /* 0x000ea80000300a00 */
[----:B------:R-:W2:Y:S04]  /*e6e0*/  LDL.LU.64 R36, [R1+0x5d8] ;  /* 0x0005d80001247983 */ /* 0x000ea80000300a00 */
[----:B-1----:R-:W2:Y:S04]  /*e6f0*/  LDL.LU.64 R34, [R1+0x5d0] ;  /* 0x0005d00001227983 */ /* 0x002ea80000300a00 */
[----:B------:R-:W2:Y:S04]  /*e700*/  LDL.LU.64 R32, [R1+0x5c8] ;  /* 0x0005c80001207983 */ /* 0x000ea80000300a00 */
[----:B------:R-:W2:Y:S04]  /*e710*/  LDL.LU.64 R30, [R1+0x5c0] ;  /* 0x0005c000011e7983 */ /* 0x000ea80000300a00 */
[----:B------:R-:W2:Y:S04]  /*e720*/  LDL.LU.64 R28, [R1+0x5b8] ;  /* 0x0005b800011c7983 */ /* 0x000ea80000300a00 */
[----:B------:R-:W2:Y:S04]  /*e730*/  LDL.LU.64 R26, [R1+0x5b0] ;  /* 0x0005b000011a7983 */ /* 0x000ea80000300a00 */
[----:B------:R-:W2:Y:S01]  /*e740*/  LDL.LU.64 R24, [R1+0x5a8] ;  /* 0x0005a80001187983 */ /* 0x000ea20000300a00 */
[----:B------:R-:W-:Y:S01]  /*e750*/  UMOV UR10, UR8 ;  /* 0x00000008000a7c82 */ /* 0x000fe20008000000 */
        /* <DEDUP_REMOVED lines=68> */
[----:B-1----:R-:W-:-:S03]  /*eba0*/  MOV R35, R8 ;  /* 0x0000000800237202 */ /* 0x002fc60000000f00 */
        /* <DEDUP_REMOVED lines=15> */
[----:B------:R-:W3:Y:S01]  /*eca0*/  LDL.LU R8, [R1+0x5a4] ;  /* 0x0005a40001087983 */ /* 0x000ee20000300800 */
[----:B------:R-:W-:-:S03]  /*ecb0*/  IMAD.MOV.U32 R40, RZ, RZ, R12 ;  /* 0x000000ffff287224 */ /* 0x000fc600078e000c */
[----:B------:R-:W4:Y:S01]  /*ecc0*/  LDL.LU R7, [R1+0x5a0] ;  /* 0x0005a00001077983 */ /* 0x000f220000300800 */
[----:B------:R-:W-:-:S03]  /*ecd0*/  MOV R41, R16 ;  /* 0x0000001000297202 */ /* 0x000fc60000000f00 */
[----:B------:R-:W3:Y:S01]  /*ece0*/  LDL.LU R9, [R1+0x59c] ;  /* 0x00059c0001097983 */ /* 0x000ee20000300800 */
[----:B------:R-:W-:-:S03]  /*ecf0*/  IMAD.MOV.U32 R42, RZ, RZ, R13 ;  /* 0x000000ffff2a7224 */ /* 0x000fc600078e000d */
[----:B------:R-:W4:Y:S01]  /*ed00*/  LDL.LU R11, [R1+0x598] ;  /* 0x00059800010b7983 */ /* 0x000f220000300800 */
[----:B------:R-:W-:-:S03]  /*ed10*/  MOV R43, R17 ;  /* 0x00000011002b7202 */ /* 0x000fc60000000f00 */
[----:B------:R-:W4:Y:S01]  /*ed20*/  LDL.LU R10, [R1+0x594] ;  /* 0x00059400010a7983 */ /* 0x000f220000300800 */
[----:B------:R-:W-:-:S03]  /*ed30*/  IMAD.MOV.U32 R44, RZ, RZ, R19 ;  /* 0x000000ffff2c7224 */ /* 0x000fc600078e0013 */
[----:B------:R-:W3:Y:S01]  /*ed40*/  LDL.LU R12, [R1+0x590] ;  /* 0x00059000010c7983 */ /* 0x000ee20000300800 */
[----:B------:R-:W-:-:S03]  /*ed50*/  MOV R45, R18 ;  /* 0x00000012002d7202 */ /* 0x000fc60000000f00 */
[----:B------:R-:W4:Y:S01]  /*ed60*/  LDL.LU R16, [R1+0x58c] ;  /* 0x00058c0001107983 */ /* 0x000f220000300800 */
[----:B------:R-:W-:-:S03]  /*ed70*/  IMAD.MOV.U32 R46, RZ, RZ, R20 ;  /* 0x000000ffff2e7224 */ /* 0x000fc600078e0014 */
[----:B------:R-:W4:Y:S01]  /*ed80*/  LDL.LU R13, [R1+0x588] ;  /* 0x00058800010d7983 */ /* 0x000f220000300800 */
        /* <DEDUP_REMOVED lines=15> */
[----:B------:R-:W2:Y:S04]  /*ee80*/  LDL.LU R154, [R1+0x568] ;  /* 0x00056800019a7983 */ /* 0x000ea80000300800 */
[----:B------:R-:W2:Y:S04]  /*ee90*/  LDL.LU R152, [R1+0x564] ;  /* 0x0005640001987983 */ /* 0x000ea80000300800 */
[----:B------:R-:W3:Y:S04]  /*eea0*/  LDL.LU R189, [R1+0x560] ;  /* 0x0005600001bd7983 */ /* 0x000ee80000300800 */
[----:B------:R-:W4:Y:S04]  /*eeb0*/  LDL.LU R190, [R1+0x55c] ;  /* 0x00055c0001be7983 */ /* 0x000f280000300800 */
[----:B------:R-:W2:Y:S01]  /*eec0*/  LDL.LU R191, [R1+0x558] ;  /* 0x0005580001bf7983 */ /* 0x000ea20000300800 */
[----:B------:R-:W-:Y:S01]  /*eed0*/  MOV R55, R199 ;  /* 0x000000c700377202 */ /* 0x000fe20000000f00 */
[----:B------:R-:W-:-:S02]  /*eee0*/  IMAD.MOV.U32 R56, RZ, RZ, R193 ;  /* 0x000000ffff387224 */ /* 0x000fc400078e00c1 */
[----:B------:R-:W2:Y:S04]  /*eef0*/  LDL.LU R199, [R1+0x554] ;  /* 0x0005540001c77983 */ /* 0x000ea80000300800 */
[----:B------:R-:W2:Y:S01]  /*ef00*/  LDL.LU R193, [R1+0x550] ;  /* 0x0005500001c17983 */ /* 0x000ea20000300800 */
        /* <DEDUP_REMOVED lines=97> */
[----:B------:R-:W2:Y:S01]  /*f520*/  LDL.LU R196, [R1+0x54c] ;  /* 0x00054c0001c47983 */ /* 0x000ea20000300800 */
[----:B------:R-:W1:Y:S03]  /*f530*/  LDC R200, c[0x0][0x28c] ;  /* 0x0000a300ffc87b82 */ /* 0x000e660000000800 */
[----:B------:R-:W2:Y:S04]  /*f540*/  LDL.LU R195, [R1+0x548] ;  /* 0x0005480001c37983 */ /* 0x000ea80000300800 */
[----:B------:R-:W2:Y:S04]  /*f550*/  LDL.LU R197, [R1+0x544] ;  /* 0x0005440001c57983 */ /* 0x000ea80000300800 */
[----:B------:R1:W5:Y:S04]  /*f560*/  LDL.LU R222, [R1+0x540] ;  /* 0x0005400001de7983 */ /* 0x0003680000300800 */
[----:B------:R1:W5:Y:S04]  /*f570*/  LDL.LU R219, [R1+0x53c] ;  /* 0x00053c0001db7983 */ /* 0x0003680000300800 */
[----:B------:R1:W5:Y:S04]  /*f580*/  LDL.LU R218, [R1+0x538] ;  /* 0x0005380001da7983 */ /* 0x0003680000300800 */
[----:B------:R1:W5:Y:S04]  /*f590*/  LDL.LU R216, [R1+0x534] ;  /* 0x0005340001d87983 */ /* 0x0003680000300800 */
[----:B------:R1:W5:Y:S04]  /*f5a0*/  LDL.LU R198, [R1+0x530] ;  /* 0x0005300001c67983 */ /* 0x0003680000300800 */
[----:B------:R1:W5:Y:S04]  /*f5b0*/  LDL.LU R15, [R1+0x52c] ;  /* 0x00052c00010f7983 */ /* 0x0003680000300800 */
[----:B------:R1:W5:Y:S01]  /*f5c0*/  LDL.LU R14, [R1+0x528] ;  /* 0x00052800010e7983 */ /* 0x0003620000300800 */
[----:B---3--:R-:W-:-:S02]  /*f5d0*/  FSETP.GEU.AND P3, PT, R189, -126, PT ;  /* 0xc2fc0000bd00780b */ /* 0x008fc40003f6e000 */
[----:B----4-:R-:W-:Y:S02]  /*f5e0*/  FSETP.GEU.AND P2, PT, R190, -126, PT ;  /* 0xc2fc0000be00780b */ /* 0x010fe40003f4e000 */
[----:B--2---:R-:W-:-:S09]  /*f5f0*/  FSETP.GEU.AND P1, PT, R191, -126, PT ;  /* 0xc2fc0000bf00780b */ /* 0x004fd20003f2e000 */
[----:B------:R-:W-:Y:S02]  /*f600*/  @!P3 FMUL R189, R189, 0.5 ;  /* 0x3f000000bdbdb820 */ /* 0x000fe40000400000 */
[----:B------:R-:W-:Y:S02]  /*f610*/  @!P2 FMUL R190, R190, 0.5 ;  /* 0x3f000000bebea820 */ /* 0x000fe40000400000 */
[----:B------:R-:W-:Y:S02]  /*f620*/  @!P1 FMUL R191, R191, 0.5 ;  /* 0x3f000000bfbf9820 */ /* 0x000fe40000400000 */
[----:B------:R-:W2:Y:S08]  /*f630*/  MUFU.EX2 R2, R190 ;  /* 0x000000be00027308 */ /* 0x000eb00000000800 */
[----:B------:R-:W3:Y:S08]  /*f640*/  MUFU.EX2 R3, R191 ;  /* 0x000000bf00037308 */ /* 0x000ef00000000800 */
[----:B------:R-:W4:Y:S01]  /*f650*/  MUFU.EX2 R0, R189 ;  /* 0x000000bd00007308 */ /* 0x000f220000000800 */
[----:B--2---:R-:W-:Y:S01]  /*f660*/  @!P2 FMUL R2, R2, R2 ;  /* 0x000000020202a220 */ /* 0x004fe20000400000 */
[----:B---3--:R-:W-:Y:S01]  /*f670*/  @!P1 FMUL R3, R3, R3 ;  /* 0x0000000303039220 */ /* 0x008fe20000400000 */
[----:B----4-:R-:W-:-:S04]  /*f680*/  @!P3 FMUL R0, R0, R0 ;  /* 0x000000000000b220 */ /* 0x010fc80000400000 */
[----:B------:R-:W-:Y:S02]  /*f690*/  F2FP.F16.F32.PACK_AB R153, R3, R193 ;  /* 0x000000c10399723e */ /* 0x000fe400000000ff */
[----:B------:R-:W-:-:S04]  /*f6a0*/  F2FP.F16.F32.PACK_AB R155, R0, R2 ;  /* 0x00000002009b723e */ /* 0x000fc800000000ff */
[----:B------:R-:W-:-:S06]  /*f6b0*/  WARPGROUP.ARRIVE ;  /* 0x00000000000079c5 */ /* 0x000fcc0000000000 */
        /* <DEDUP_REMOVED lines=66> */
[----:B--2---:R-:W2:Y:S04]  /*fae0*/  LDL.LU.64 R150, [R1+0x520] ;  /* 0x0005200001967983 */ /* 0x004ea80000300a00 */
        /* <DEDUP_REMOVED lines=64> */
[----:B------:R-:W3:Y:S01]  /*fef0*/  S2R R202, SR_CgaCtaId ;  /* 0x0000000000ca7919 */ /* 0x000ee20000008800 */
[----:B------:R-:W-:Y:S01]  /*ff00*/  FADD R12, R197, R12 ;  /* 0x0000000cc50c7221 */ /* 0x000fe20000000000 */
        /* <DEDUP_REMOVED lines=19> */
[----:B------:R-:W-:Y:S01]  /*10040*/  MOV R201, 0x400 ;  /* 0x0000040000c97802 */ /* 0x000fe20000000f00 */
[----:B------:R-:W-:-:S02]  /*10050*/  FADD R0, R4, R0 ;  /* 0x0000000004007221 */ /* 0x000fc40000000000 */
[----:B------:R-:W-:Y:S02]  /*10060*/  FADD R2, R199, R2 ;  /* 0x00000002c7027221 */ /* 0x000fe40000000000 */
[----:B------:R-:W-:Y:S01]  /*10070*/  FADD R0, R3, R0 ;  /* 0x0000000003007221 */ /* 0x000fe20000000000 */
[----:B-1----:R-:W-:Y:S02]  /*10080*/  ISETP.GE.AND P1, PT, R200, 0x81, PT ;  /* 0x00000081c800780c */ /* 0x002fe40003f26270 */
[----:B---3--:R-:W-:Y:S01]  /*10090*/  LEA R201, R202, R201, 0x18 ;  /* 0x000000c9cac97211 */ /* 0x008fe200078ec0ff */
[----:B------:R-:W-:-:S04]  /*100a0*/  FADD R0, R2, R0 ;  /* 0x0000000002007221 */ /* 0x000fc80000000000 */
[----:B------:R-:W-:Y:S01]  /*100b0*/  VIADD R3, R201, 0x90020 ;  /* 0x00090020c9037836 */ /* 0x000fe20000000000 */
[----:B------:R1:W-:Y:S04]  /*100c0*/  STL [R1+0x238], R0 ;  /* 0x0002380001007387 */ /* 0x0003e80000100800 */
[----:B-1----:R-:W-:Y:S01]  /*100d0*/  PRMT R0, RZ, 0x654, R3 ;  /* 0x00000654ff007816 */ /* 0x002fe20000000003 */
[----:B--2---:R-:W-:-:S06]  /*100e0*/  WARPGROUP.ARRIVE ;  /* 0x00000000000079c5 */ /* 0x004fcc0000000000 */
[----:B------:R-:W-:Y:S03]  /*100f0*/  HGMMA.64x256x16.F32 R24, R152, gdesc[UR4].tnspB, R24, gsb0 ;  /* 0x43e0000498187df0 */ /* 0x000fe60008000818 */
[----:B------:R-:W-:Y:S02]  /*10100*/  WARPGROUP.DEPBAR.LE gsb0, 0x0 ;  /* 0x00008000000079c5 */ /* 0x000fe40000010000 */
[----:B------:R1:W-:Y:S01]  /*10110*/  SYNCS.ARRIVE.TRANS64.RED.A1T0 RZ, [R0+URZ], RZ ;  /* 0x000000ff00ff79a7 */ /* 0x0003e2000810043f */
[----:B------:R-:W-:Y:S05]  /*10120*/  @!P1 BRA `(.L_x_24) ;  /* 0x00000114005c9947 */ /* 0x000fea0003800000 */
[----:B-1----:R-:W-:Y:S01]  /*10130*/  MOV R0, 0x1 ;  /* 0x0000000100007802 */ /* 0x002fe20000000f00 */
[----:B-----5:R1:W-:Y:S01]  /*10140*/  STL [R1+0x234], R198 ;  /* 0x000234c601007387 */ /* 0x0203e20000100800 */
[----:B------:R-:W-:Y:S01]  /*10150*/  MOV R220, R15 ;  /* 0x0000000f00dc7202 */ /* 0x000fe20000000f00 */
[----:B------:R-:W-:Y:S02]  /*10160*/  IMAD.MOV.U32 R221, RZ, RZ, R14 ;  /* 0x000000ffffdd7224 */ /* 0x000fe400078e000e */
[----:B------:R1:W-:Y:S01]  /*10170*/  STL [R1+0x22c], R0 ;  /* 0x00022c0001007387 */ /* 0x0003e20000100800 */
[----:B------:R-:W-:-:S07]  /*10180*/  IMAD.MOV.U32 R217, RZ, RZ, 0x2 ;  /* 0x00000002ffd97424 */ /* 0x000fce00078e00ff */
.L_x_37:
[----:B--2---:R-:W2:Y:S01]  /*10190*/  S2R R2, SR_CgaCtaId ;  /* 0x0000000000027919 */ /* 0x004ea20000008800 */
[----:B-1----:R-:W-:Y:S01]  /*101a0*/  MOV R0, 0x400 ;  /* 0x0000040000007802 */ /* 0x002fe20000000f00 */
[----:B------:R-:W-:Y:S05]  /*101b0*/  YIELD ;  /* 0x0000000000007946 */ /* 0x000fea0003800000 */
[----:B--2---:R-:W-:Y:S02]  /*101c0*/  LEA R0, R2, R0, 0x18 ;  /* 0x0000000002007211 */ /* 0x004fe400078ec0ff */
[----:B------:R-:W-:Y:S02]  /*101d0*/  SHF.L.U32 R2, R222, 0x1f, RZ ;  /* 0x0000001fde027819 */ /* 0x000fe400000006ff */
[----:B------:R-:W-:-:S04]  /*101e0*/  LEA R0, R217, R0, 0x3 ;  /* 0x00000000d9007211 */ /* 0x000fc800078e18ff */
[----:B------:R-:W1:Y:S02]  /*101f0*/  SYNCS.PHASECHK.TRANS64.TRYWAIT P1, [R0+URZ+0x90000], R2 ;  /* 0x09000002000075a7 */ /* 0x000e64000802017f */
[----:B-1----:R-:W-:Y:S05]  /*10200*/  @!P1 BRA `(.L_x_25) ;  /* 0x0000017400f09947 */ /* 0x002fea0003800000 */
.L_x_95:
[----:B------:R-:W-:Y:S05]  /*10210*/  WARPSYNC.ALL ;  /* 0x0000000000007948 */ /* 0x000fea0003800000 */
[----:B------:R-:W2:Y:S04]  /*10220*/  LDL.64 R200, [R1+0x278] ;  /* 0x0002780001c87983 */ /* 0x000ea80000100a00 */
[----:B------:R-:W3:Y:S04]  /*10230*/  LDL R4, [R1+0x230] ;  /* 0x0002300001047983 */ /* 0x000ee80000100800 */
[----:B------:R-:W4:Y:S04]  /*10240*/  LDL.64 R214, [R1+0x280] ;  /* 0x0002800001d67983 */ /* 0x000f280000100a00 */
[----:B------:R-:W4:Y:S04]  /*10250*/  LDL.64 R212, [R1+0x270] ;  /* 0x0002700001d47983 */ /* 0x000f280000100a00 */
[----:B------:R-:W4:Y:S04]  /*10260*/  LDL.64 R210, [R1+0x268] ;  /* 0x0002680001d27983 */ /* 0x000f280000100a00 */
[----:B------:R-:W4:Y:S04]  /*10270*/  LDL.64 R208, [R1+0x260] ;  /* 0x0002600001d07983 */ /* 0x000f280000100a00 */
[----:B------:R-:W4:Y:S04]  /*10280*/  LDL.64 R206, [R1+0x258] ;  /* 0x0002580001ce7983 */ /* 0x000f280000100a00 */
[----:B------:R-:W4:Y:S04]  /*10290*/  LDL.64 R204, [R1+0x250] ;  /* 0x0002500001cc7983 */ /* 0x000f280000100a00 */
[----:B------:R-:W4:Y:S04]  /*102a0*/  LDL.64 R202, [R1+0x248] ;  /* 0x0002480001ca7983 */ /* 0x000f280000100a00 */
        /* <DEDUP_REMOVED lines=11> */
[----:B------:R-:W-:Y:S01]  /*10360*/  STL [R1+0x33c], R32 ;  /* 0x00033c2001007387 */ /* 0x000fe20000100800 */
[----:B-1----:R-:W-:-:S03]  /*10370*/  MOV R2, UR37 ;  /* 0x0000002500027c02 */ /* 0x002fc60008000f00 */
[----:B------:R-:W-:Y:S04]  /*10380*/  STL [R1+0x338], R31 ;  /* 0x0003381f01007387 */ /* 0x000fe80000100800 */
[----:B------:R1:W-:Y:S04]  /*10390*/  STL [R1+0x334], R30 ;  /* 0x0003341e01007387 */ /* 0x0003e80000100800 */
[----:B------:R-:W-:Y:S04]  /*103a0*/  STL [R1+0x330], R29 ;  /* 0x0003301d01007387 */ /* 0x000fe80000100800 */
[----:B------:R-:W-:Y:S04]  /*103b0*/  STL [R1+0x32c], R28 ;  /* 0x00032c1c01007387 */ /* 0x000fe80000100800 */
[----:B------:R-:W-:Y:S04]  /*103c0*/  STL [R1+0x328], R27 ;  /* 0x0003281b01007387 */ /* 0x000fe80000100800 */
[----:B------:R-:W-:Y:S04]  /*103d0*/  STL [R1+0x324], R26 ;  /* 0x0003241a01007387 */ /* 0x000fe80000100800 */
[----:B------:R-:W-:Y:S04]  /*103e0*/  STL [R1+0x320], R25 ;  /* 0x0003201901007387 */ /* 0x000fe80000100800 */
[----:B------:R-:W-:Y:S04]  /*103f0*/  STL [R1+0x31c], R24 ;  /* 0x00031c1801007387 */ /* 0x000fe80000100800 */
[----:B------:R3:W-:Y:S04]  /*10400*/  STL [R1+0x228], R2 ;  /* 0x0002280201007387 */ /* 0x0007e80000100800 */
[----:B-1----:R-:W4:Y:S04]  /*10410*/  LDL.64 R30, [R1+0x288] ;  /* 0x00028800011e7983 */ /* 0x002f280000100a00 */
[----:B------:R-:W4:Y:S04]  /*10420*/  LDL.64 R34, [R1+0x290] ;  /* 0x0002900001227983 */ /* 0x000f280000100a00 */
[----:B------:R-:W4:Y:S01]  /*10430*/  LDL.64 R38, [R1+0x298] ;  /* 0x0002980001267983 */ /* 0x000f220000100a00 */
[----:B------:R-:W-:Y:S01]  /*10440*/  IMAD.MOV.U32 R167, RZ, RZ, 0x40000040 ;  /* 0x40000040ffa77424 */ /* 0x000fe200078e00ff */
[----:B------:R-:W-:-:S02]  /*10450*/  MOV R161, 0x40000040 ;  /* 0x4000004000a17802 */ /* 0x000fc40000000f00 */
[----:B------:R-:W-:Y:S02]  /*10460*/  MOV R198, UR45 ;  /* 0x0000002d00c67c02 */ /* 0x000fe40008000f00 */
[----:B------:R-:W-:Y:S01]  /*10470*/  MOV R197, UR44 ;  /* 0x0000002c00c57c02 */ /* 0x000fe20008000f00 */
[----:B------:R-:W-:Y:S01]  /*10480*/  IMAD.MOV.U32 R3, RZ, RZ, 0x40000040 ;  /* 0x40000040ff037424 */ /* 0x000fe200078e00ff */
[----:B------:R-:W-:Y:S01]  /*10490*/  R2UR UR39, R167 ;  /* 0x00000000a72772ca */ /* 0x000fe200000e0000 */
[----:B------:R-:W-:Y:S01]  /*104a0*/  IMAD.MOV.U32 R159, RZ, RZ, 0x40000040 ;  /* 0x40000040ff9f7424 */ /* 0x000fe200078e00ff */
[----:B------:R-:W-:Y:S01]  /*104b0*/  R2UR UR45, R161 ;  /* 0x00000000a12d72ca */ /* 0x000fe200000e0000 */
[----:B------:R-:W4:Y:S01]  /*104c0*/  LDL.64 R42, [R1+0x2b8] ;  /* 0x0002b800012a7983 */ /* 0x000f220000100a00 */
[----:B------:R-:W-:-:S09]  /*104d0*/  R2UR UR7, R3 ;  /* 0x00000000030772ca */ /* 0x000fd200000e0000 */
[----:B------:R-:W-:Y:S02]  /*104e0*/  MOV R3, UR39 ;  /* 0x0000002700037c02 */ /* 0x000fe40008000f00 */
[----:B------:R-:W-:Y:S02]  /*104f0*/  R2UR UR39, R159 ;  /* 0x000000009f2772ca */ /* 0x000fe400000e0000 */
[----:B--2---:R-:W-:Y:S02]  /*10500*/  R2UR UR8, R200 ;  /* 0x00000000c80872ca */ /* 0x004fe400000e0000 */
[----:B------:R-:W-:Y:S02]  /*10510*/  R2UR UR9, R201 ;  /* 0x00000000c90972ca */ /* 0x000fe400000e0000 */
[----:B------:R-:W2:Y:S01]  /*10520*/  LDL.64 R200, [R1+0x2a0] ;  /* 0x0002a00001c87983 */ /* 0x000ea20000100a00 */
[----:B---3--:R-:W-:-:S04]  /*10530*/  IMAD R2, R217, 0x2000, R4 ;  /* 0x00002000d9027824 */ /* 0x008fc800078e0204 */
[C---:B------:R-:W-:Y:S01]  /*10540*/  VIADD R166, R2.reuse, 0xc04 ;  /* 0x00000c0402a67836 */ /* 0x040fe20000000000 */
[----:B------:R-:W-:-:S04]  /*10550*/  IADD3 R160, R2, 0x1002, RZ ;  /* 0x0000100202a07810 */ /* 0x000fc80007ffe0ff */
[----:B------:R-:W-:Y:S02]  /*10560*/  R2UR UR38, R166 ;  /* 0x00000000a62672ca */ /* 0x000fe400000e0000 */
[----:B------:R-:W-:Y:S01]  /*10570*/  R2UR UR44, R160 ;  /* 0x00000000a02c72ca */ /* 0x000fe200000e0000 */
[C---:B------:R-:W-:Y:S01]  /*10580*/  VIADD R158, R2.reuse, 0x1004 ;  /* 0x00001004029e7836 */ /* 0x040fe20000000000 */
[----:B------:R-:W3:Y:S01]  /*10590*/  LDL.64 R160, [R1+0x2a8] ;  /* 0x0002a80001a07983 */ /* 0x000ee20000100a00 */
[C---:B------:R-:W-:Y:S01]  /*105a0*/  IADD3 R192, R2.reuse, 0x2, RZ ;  /* 0x0000000202c07810 */ /* 0x040fe20007ffe0ff */
[C---:B------:R-:W-:Y:S01]  /*105b0*/  VIADD R190, R2.reuse, 0x4 ;  /* 0x0000000402be7836 */ /* 0x040fe20000000000 */
        /* <DEDUP_REMOVED lines=24> */
[----:B------:R-:W-:-:S02]  /*10740*/  IADD3 R8, R2, 0x1c02, RZ ;  /* 0x00001c0202087810 */ /* 0x000fc40007ffe0ff */
[----:B------:R-:W-:Y:S02]  /*10750*/  MOV R165, 0x40000040 ;  /* 0x4000004000a57802 */ /* 0x000fe40000000f00 */
[----:B------:R-:W-:Y:S02]  /*10760*/  MOV R194, UR5 ;  /* 0x0000000500c27c02 */ /* 0x000fe40008000f00 */
[----:B------:R-:W-:Y:S02]  /*10770*/  MOV R0, UR4 ;  /* 0x0000000400007c02 */ /* 0x000fe40008000f00 */
[----:B------:R-:W-:Y:S01]  /*10780*/  MOV R195, UR40 ;  /* 0x0000002800c37c02 */ /* 0x000fe20008000f00 */
[----:B------:R-:W-:Y:S01]  /*10790*/  IMAD.MOV.U32 R163, RZ, RZ, 0x40000040 ;  /* 0x40000040ffa37424 */ /* 0x000fe200078e00ff */
[C---:B------:R-:W-:Y:S01]  /*107a0*/  IADD3 R4, R2.reuse, 0x1c06, RZ ;  /* 0x00001c0602047810 */ /* 0x040fe20007ffe0ff */
[----:B------:R-:W3:Y:S01]  /*107b0*/  LDL.64 R166, [R1+0x2e8] ;  /* 0x0002e80001a67983 */ /* 0x000ee20000100a00 */
[----:B------:R-:W-:Y:S01]  /*107c0*/  R2UR UR6, R2 ;  /* 0x00000000020672ca */ /* 0x000fe200000e0000 */
[----:B------:R-:W-:Y:S01]  /*107d0*/  IMAD.U32 R2, RZ, RZ, UR38 ;  /* 0x00000026ff027e24 */ /* 0x000fe2000f8e00ff */
[----:B------:R-:W-:-:S02]  /*107e0*/  R2UR UR38, R158 ;  /* 0x000000009e2672ca */ /* 0x000fc400000e0000 */
[----:B------:R-:W3:Y:S01]  /*107f0*/  LDL.64 R158, [R1+0x2b0] ;  /* 0x0002b000019e7983 */ /* 0x000ee20000100a00 */
[----:B------:R-:W-:Y:S02]  /*10800*/  MOV R24, UR36 ;  /* 0x0000002400187c02 */ /* 0x000fe40008000f00 */
[----:B----4-:R-:W-:Y:S02]  /*10810*/  R2UR UR36, R214 ;  /* 0x00000000d62472ca */ /* 0x010fe400000e0000 */
[----:B------:R-:W-:-:S11]  /*10820*/  R2UR UR37, R215 ;  /* 0x00000000d72572ca */ /* 0x000fd600000e0000 */
[----:B------:R-:W-:Y:S02]  /*10830*/  MOV R25, UR36 ;  /* 0x0000002400197c02 */ /* 0x000fe40008000f00 */
[----:B------:R-:W-:Y:S02]  /*10840*/  MOV R26, UR37 ;  /* 0x00000025001a7c02 */ /* 0x000fe40008000f00 */
[----:B------:R-:W-:Y:S02]  /*10850*/  R2UR UR4, R164 ;  /* 0x00000000a40472ca */ /* 0x000fe400000e0000 */
[----:B------:R-:W-:Y:S02]  /*10860*/  R2UR UR5, R165 ;  /* 0x00000000a50572ca */ /* 0x000fe400000e0000 */
[----:B------:R-:W4:Y:S01]  /*10870*/  LDL.64 R164, [R1+0x2c0] ;  /* 0x0002c00001a47983 */ /* 0x000f220000100a00 */
[----:B------:R-:W-:Y:S02]  /*10880*/  R2UR UR36, R30 ;  /* 0x000000001e2472ca */ /* 0x000fe400000e0000 */
[----:B------:R-:W-:-:S11]  /*10890*/  R2UR UR37, R31 ;  /* 0x000000001f2572ca */ /* 0x000fd600000e0000 */
[----:B------:R-:W-:Y:S02]  /*108a0*/  MOV R29, UR36 ;  /* 0x00000024001d7c02 */ /* 0x000fe40008000f00 */
[----:B------:R-:W-:Y:S02]  /*108b0*/  MOV R30, UR37 ;  /* 0x00000025001e7c02 */ /* 0x000fe40008000f00 */
[----:B------:R-:W-:Y:S02]  /*108c0*/  R2UR UR36, R34 ;  /* 0x00000000222472ca */ /* 0x000fe400000e0000 */
[----:B------:R-:W-:Y:S02]  /*108d0*/  R2UR UR37, R35 ;  /* 0x00000000232572ca */ /* 0x000fe400000e0000 */
[----:B------:R-:W-:-:S09]  /*108e0*/  R2UR UR40, R162 ;  /* 0x00000000a22872ca */ /* 0x000fd200000e0000 */
[----:B------:R-:W-:Y:S02]  /*108f0*/  MOV R33, UR36 ;  /* 0x0000002400217c02 */ /* 0x000fe40008000f00 */
[----:B------:R-:W-:Y:S02]  /*10900*/  MOV R34, UR37 ;  /* 0x0000002500227c02 */ /* 0x000fe40008000f00 */
[----:B------:R-:W-:Y:S02]  /*10910*/  R2UR UR36, R38 ;  /* 0x00000000262472ca */ /* 0x000fe400000e0000 */
[----:B------:R-:W-:Y:S02]  /*10920*/  R2UR UR37, R39 ;  /* 0x00000000272572ca */ /* 0x000fe400000e0000 */
[----:B------:R-:W-:Y:S02]  /*10930*/  MOV R196, UR41 ;  /* 0x0000002900c47c02 */ /* 0x000fe40008000f00 */
[----:B------:R-:W-:-:S02]  /*10940*/  R2UR UR41, R163 ;  /* 0x00000000a32972ca */ /* 0x000fc400000e0000 */
[----:B------:R-:W4:Y:S01]  /*10950*/  LDL.64 R162, [R1+0x2c8] ;  /* 0x0002c80001a27983 */ /* 0x000f220000100a00 */
[----:B------:R-:W-:-:S04]  /*10960*/  MOV R27, UR38 ;  /* 0x00000026001b7c02 */ /* 0x000fc80008000f00 */
[----:B------:R-:W-:Y:S02]  /*10970*/  MOV R37, UR36 ;  /* 0x0000002400257c02 */ /* 0x000fe40008000f00 */
[----:B------:R-:W-:Y:S01]  /*10980*/  MOV R38, UR37 ;  /* 0x0000002500267c02 */ /* 0x000fe20008000f00 */
[----:B------:R-:W-:Y:S02]  /*10990*/  UMOV UR38, UR44 ;  /* 0x0000002c00267c82 */ /* 0x000fe40008000000 */
[----:B------:R-:W-:Y:S01]  /*109a0*/  MOV R31, UR38 ;  /* 0x00000026001f7c02 */ /* 0x000fe20008000f00 */
[----:B------:R-:W-:Y:S02]  /*109b0*/  UMOV UR38, UR40 ;  /* 0x0000002800267c82 */ /* 0x000fe40008000000 */
[----:B------:R-:W-:Y:S01]  /*109c0*/  MOV R35, UR38 ;  /* 0x0000002600237c02 */ /* 0x000fe20008000f00 */
[----:B------:R-:W-:Y:S01]  /*109d0*/  UMOV UR38, UR4 ;  /* 0x0000000400267c82 */ /* 0x000fe20008000000 */
[----:B------:R-:W-:-:S02]  /*109e0*/  R2UR UR4, R0 ;  /* 0x00000000000472ca */ /* 0x000fc400000e0000 */
[----:B------:R-:W-:Y:S02]  /*109f0*/  MOV R39, UR38 ;  /* 0x0000002600277c02 */ /* 0x000fe40008000f00 */
[----:B------:R-:W-:Y:S02]  /*10a00*/  R2UR UR38, R2 ;  /* 0x00000000022672ca */ /* 0x000fe400000e0000 */
[----:B--2---:R-:W-:Y:S02]  /*10a10*/  R2UR UR36, R200 ;  /* 0x00000000c82472ca */ /* 0x004fe400000e0000 */
[----:B------:R-:W-:-:S11]  /*10a20*/  R2UR UR37, R201 ;  /* 0x00000000c92572ca */ /* 0x000fd600000e0000 */
[----:B------:R-:W-:Y:S02]  /*10a30*/  MOV R0, UR36 ;  /* 0x0000002400007c02 */ /* 0x000fe40008000f00 */
[----:B------:R-:W-:Y:S02]  /*10a40*/  MOV R2, UR37 ;  /* 0x0000002500027c02 */ /* 0x000fe40008000f00 */
[----:B---3--:R-:W-:Y:S02]  /*10a50*/  R2UR UR36, R160 ;  /* 0x00000000a02472ca */ /* 0x008fe400000e0000 */
[----:B------:R-:W-:Y:S02]  /*10a60*/  R2UR UR37, R161 ;  /* 0x00000000a12572ca */ /* 0x000fe400000e0000 */
[----:B------:R-:W2:Y:S09]  /*10a70*/  LDL.64 R160, [R1+0x2d0] ;  /* 0x0002d00001a07983 */ /* 0x000eb20000100a00 */
[----:B------:R-:W-:-:S02]  /*10a80*/  MOV R224, UR36 ;  /* 0x0000002400e07c02 */ /* 0x000fc40008000f00 */
[----:B------:R-:W-:Y:S02]  /*10a90*/  MOV R225, UR37 ;  /* 0x0000002500e17c02 */ /* 0x000fe40008000f00 */
[----:B------:R-:W-:Y:S02]  /*10aa0*/  R2UR UR36, R158 ;  /* 0x000000009e2472ca */ /* 0x000fe400000e0000 */
[----:B------:R-:W-:Y:S02]  /*10ab0*/  R2UR UR37, R159 ;  /* 0x000000009f2572ca */ /* 0x000fe400000e0000 */
[----:B------:R-:W3:Y:S09]  /*10ac0*/  LDL.64 R158, [R1+0x2d8] ;  /* 0x0002d800019e7983 */ /* 0x000ef20000100a00 */
[----:B------:R-:W-:-:S02]  /*10ad0*/  MOV R228, UR36 ;  /* 0x0000002400e47c02 */ /* 0x000fc40008000f00 */
[----:B------:R-:W-:Y:S02]  /*10ae0*/  MOV R229, UR37 ;  /* 0x0000002500e57c02 */ /* 0x000fe40008000f00 */
[----:B------:R-:W-:Y:S02]  /*10af0*/  R2UR UR36, R42 ;  /* 0x000000002a2472ca */ /* 0x000fe400000e0000 */
[----:B------:R-:W-:Y:S02]  /*10b00*/  R2UR UR37, R43 ;  /* 0x000000002b2572ca */ /* 0x000fe400000e0000 */
[----:B------:R-:W3:Y:S09]  /*10b10*/  LDL.64 R42, [R1+0x2e0] ;  /* 0x0002e000012a7983 */ /* 0x000ef20000100a00 */
[----:B------:R-:W-:-:S02]  /*10b20*/  MOV R232, UR36 ;  /* 0x0000002400e87c02 */ /* 0x000fc40008000f00 */
[----:B------:R-:W-:Y:S02]  /*10b30*/  MOV R233, UR37 ;  /* 0x0000002500e97c02 */ /* 0x000fe40008000f00 */
[----:B----4-:R-:W-:Y:S02]  /*10b40*/  R2UR UR36, R164 ;  /* 0x00000000a42472ca */ /* 0x010fe400000e0000 */
[----:B------:R-:W-:Y:S02]  /*10b50*/  R2UR UR37, R165 ;  /* 0x00000000a52572ca */ /* 0x000fe400000e0000 */
[----:B------:R-:W4:Y:S09]  /*10b60*/  LDL.64 R164, [R1+0x2f0] ;  /* 0x0002f00001a47983 */ /* 0x000f320000100a00 */
[----:B------:R-:W-:-:S02]  /*10b70*/  MOV R236, UR36 ;  /* 0x0000002400ec7c02 */ /* 0x000fc40008000f00 */
[----:B------:R-:W-:Y:S01]  /*10b80*/  MOV R237, UR37 ;  /* 0x0000002500ed7c02 */ /* 0x000fe20008000f00 */
[----:B------:R-:W-:Y:S01]  /*10b90*/  IMAD.MOV.U32 R179, RZ, RZ, 0x40000040 ;  /* 0x40000040ffb37424 */ /* 0x000fe200078e00ff */
[----:B------:R-:W-:-:S04]  /*10ba0*/  R2UR UR42, R178 ;  /* 0x00000000b22a72ca */ /* 0x000fc800000e0000 */
[----:B------:R-:W-:Y:S02]  /*10bb0*/  R2UR UR43, R179 ;  /* 0x00000000b32b72ca */ /* 0x000fe400000e0000 */
[----:B------:R-:W4:Y:S01]  /*10bc0*/  LDL.64 R178, [R1+0x310] ;  /* 0x0003100001b27983 */ /* 0x000f220000100a00 */
[----:B------:R-:W-:Y:S02]  /*10bd0*/  R2UR UR36, R162 ;  /* 0x00000000a22472ca */ /* 0x000fe400000e0000 */
[----:B------:R-:W-:Y:S02]  /*10be0*/  R2UR UR37, R163 ;  /* 0x00000000a32572ca */ /* 0x000fe400000e0000 */
[----:B------:R-:W4:Y:S09]  /*10bf0*/  LDL.64 R162, [R1+0x2f8] ;  /* 0x0002f80001a27983 */ /* 0x000f320000100a00 */
[----:B------:R-:W-:-:S02]  /*10c00*/  MOV R240, UR36 ;  /* 0x0000002400f07c02 */ /* 0x000fc40008000f00 */
[----:B------:R-:W-:Y:S02]  /*10c10*/  MOV R241, UR37 ;  /* 0x0000002500f17c02 */ /* 0x000fe40008000f00 */
[----:B--2---:R-:W-:Y:S02]  /*10c20*/  R2UR UR36, R160 ;  /* 0x00000000a02472ca */ /* 0x004fe400000e0000 */
[----:B------:R-:W-:Y:S02]  /*10c30*/  R2UR UR37, R161 ;  /* 0x00000000a12572ca */ /* 0x000fe400000e0000 */
[----:B------:R-:W2:Y:S09]  /*10c40*/  LDL.64 R160, [R1+0x300] ;  /* 0x0003000001a07983 */ /* 0x000eb20000100a00 */
[----:B------:R-:W-:-:S02]  /*10c50*/  MOV R244, UR36 ;  /* 0x0000002400f47c02 */ /* 0x000fc40008000f00 */
[----:B------:R-:W-:Y:S02]  /*10c60*/  MOV R245, UR37 ;  /* 0x0000002500f57c02 */ /* 0x000fe40008000f00 */
[----:B---3--:R-:W-:Y:S02]  /*10c70*/  R2UR UR36, R158 ;  /* 0x000000009e2472ca */ /* 0x008fe400000e0000 */
[----:B------:R-:W-:Y:S02]  /*10c80*/  R2UR UR37, R159 ;  /* 0x000000009f2572ca */ /* 0x000fe400000e0000 */
[----:B------:R-:W3:Y:S09]  /*10c90*/  LDL.64 R158, [R1+0x308] ;  /* 0x00030800019e7983 */ /* 0x000ef20000100a00 */
[----:B------:R-:W-:-:S02]  /*10ca0*/  MOV R248, UR36 ;  /* 0x0000002400f87c02 */ /* 0x000fc40008000f00 */
[----:B------:R-:W-:Y:S02]  /*10cb0*/  MOV R249, UR37 ;  /* 0x0000002500f97c02 */ /* 0x000fe40008000f00 */
[----:B------:R-:W-:Y:S02]  /*10cc0*/  R2UR UR36, R42 ;  /* 0x000000002a2472ca */ /* 0x000fe400000e0000 */
[----:B------:R-:W-:Y:S02]  /*10cd0*/  R2UR UR37, R43 ;  /* 0x000000002b2572ca */ /* 0x000fe400000e0000 */
[----:B------:R-:W-:-:S09]  /*10ce0*/  MOV R177, 0x40000040 ;  /* 0x4000004000b17802 */ /* 0x000fd20000000f00 */
[----:B------:R-:W-:Y:S02]  /*10cf0*/  MOV R252, UR36 ;  /* 0x0000002400fc7c02 */ /* 0x000fe40008000f00 */
[----:B------:R-:W-:Y:S02]  /*10d00*/  MOV R41, UR37 ;  /* 0x0000002500297c02 */ /* 0x000fe40008000f00 */
[----:B------:R-:W-:Y:S02]  /*10d10*/  R2UR UR36, R166 ;  /* 0x00000000a62472ca */ /* 0x000fe400000e0000 */
[----:B------:R-:W-:Y:S02]  /*10d20*/  R2UR UR37, R167 ;  /* 0x00000000a72572ca */ /* 0x000fe400000e0000 */
[----:B------:R-:W-:Y:S01]  /*10d30*/  MOV R28, UR39 ;  /* 0x00000027001c7c02 */ /* 0x000fe20008000f00 */
[----:B------:R-:W-:Y:S01]  /*10d40*/  UMOV UR39, UR45 ;  /* 0x0000002d00277c82 */ /* 0x000fe20008000000 */
[----:B------:R-:W-:-:S02]  /*10d50*/  R2UR UR46, R176 ;  /* 0x00000000b02e72ca */ /* 0x000fc400000e0000 */
[----:B------:R-:W-:Y:S02]  /*10d60*/  R2UR UR47, R177 ;  /* 0x00000000b12f72ca */ /* 0x000fe400000e0000 */
[----:B------:R-:W-:Y:S01]  /*10d70*/  MOV R32, UR39 ;  /* 0x0000002700207c02 */ /* 0x000fe20008000f00 */
[----:B------:R-:W-:Y:S02]  /*10d80*/  UMOV UR39, UR41 ;  /* 0x0000002900277c82 */ /* 0x000fe40008000000 */
[----:B------:R-:W-:Y:S02]  /*10d90*/  MOV R177, UR36 ;  /* 0x0000002400b17c02 */ /* 0x000fe40008000f00 */
[----:B------:R-:W-:Y:S02]  /*10da0*/  MOV R176, UR37 ;  /* 0x0000002500b07c02 */ /* 0x000fe40008000f00 */
[----:B----4-:R-:W-:Y:S02]  /*10db0*/  R2UR UR36, R164 ;  /* 0x00000000a42472ca */ /* 0x010fe400000e0000 */
[----:B------:R-:W-:-:S02]  /*10dc0*/  R2UR UR37, R165 ;  /* 0x00000000a52572ca */ /* 0x000fc400000e0000 */
[----:B------:R-:W-:Y:S01]  /*10dd0*/  MOV R36, UR39 ;  /* 0x0000002700247c02 */ /* 0x000fe20008000f00 */
[----:B------:R-:W-:Y:S01]  /*10de0*/  UMOV UR39, UR5 ;  /* 0x0000000500277c82 */ /* 0x000fe20008000000 */
[----:B------:R-:W-:Y:S01]  /*10df0*/  MOV R169, 0x40000040 ;  /* 0x4000004000a97802 */ /* 0x000fe20000000f00 */
[----:B------:R-:W-:Y:S01]  /*10e00*/  IMAD.MOV.U32 R171, RZ, RZ, 0x40000040 ;  /* 0x40000040ffab7424 */ /* 0x000fe200078e00ff */
[----:B------:R-:W-:Y:S02]  /*10e10*/  MOV R40, UR39 ;  /* 0x0000002700287c02 */ /* 0x000fe40008000f00 */
[----:B------:R-:W-:Y:S02]  /*10e20*/  R2UR UR39, R3 ;  /* 0x00000000032772ca */ /* 0x000fe400000e0000 */
[----:B------:R-:W-:Y:S02]  /*10e30*/  R2UR UR60, R168 ;  /* 0x00000000a83c72ca */ /* 0x000fe400000e0000 */
[----:B------:R-:W-:-:S02]  /*10e40*/  R2UR UR61, R169 ;  /* 0x00000000a93d72ca */ /* 0x000fc400000e0000 */
[----:B------:R-:W-:Y:S01]  /*10e50*/  MOV R173, 0x40000040 ;  /* 0x4000004000ad7802 */ /* 0x000fe20000000f00 */
[----:B------:R-:W-:Y:S01]  /*10e60*/  IMAD.MOV.U32 R175, RZ, RZ, 0x40000040 ;  /* 0x40000040ffaf7424 */ /* 0x000fe200078e00ff */
[----:B------:R-:W-:Y:S02]  /*10e70*/  R2UR UR58, R170 ;  /* 0x00000000aa3a72ca */ /* 0x000fe400000e0000 */
[----:B------:R-:W-:Y:S02]  /*10e80*/  R2UR UR59, R171 ;  /* 0x00000000ab3b72ca */ /* 0x000fe400000e0000 */
[----:B------:R-:W-:Y:S02]  /*10e90*/  R2UR UR54, R172 ;  /* 0x00000000ac3672ca */ /* 0x000fe400000e0000 */
[----:B------:R-:W-:Y:S02]  /*10ea0*/  R2UR UR55, R173 ;  /* 0x00000000ad3772ca */ /* 0x000fe400000e0000 */
[----:B------:R-:W-:-:S02]  /*10eb0*/  MOV R173, UR37 ;  /* 0x0000002500ad7c02 */ /* 0x000fc40008000f00 */
[----:B------:R-:W-:Y:S02]  /*10ec0*/  MOV R172, UR36 ;  /* 0x0000002400ac7c02 */ /* 0x000fe40008000f00 */
[----:B------:R-:W-:Y:S02]  /*10ed0*/  R2UR UR50, R174 ;  /* 0x00000000ae3272ca */ /* 0x000fe400000e0000 */
[----:B------:R-:W-:Y:S02]  /*10ee0*/  R2UR UR51, R175 ;  /* 0x00000000af3372ca */ /* 0x000fe400000e0000 */
[----:B------:R-:W-:Y:S01]  /*10ef0*/  MOV R223, UR39 ;  /* 0x0000002700df7c02 */ /* 0x000fe20008000f00 */
[----:B------:R-:W-:Y:S01]  /*10f00*/  UMOV UR39, UR61 ;  /* 0x0000003d00277c82 */ /* 0x000fe20008000000 */
[----:B------:R-:W-:Y:S01]  /*10f10*/  MOV R3, UR38 ;  /* 0x0000002600037c02 */ /* 0x000fe20008000f00 */
[----:B------:R-:W-:Y:S01]  /*10f20*/  UMOV UR38, UR60 ;  /* 0x0000003c00267c82 */ /* 0x000fe20008000000 */
[----:B------:R-:W-:Y:S01]  /*10f30*/  MOV R181, 0x40000040 ;  /* 0x4000004000b57802 */ /* 0x000fe20000000f00 */
[----:B------:R-:W-:Y:S01]  /*10f40*/  IMAD.MOV.U32 R183, RZ, RZ, 0x40000040 ;  /* 0x40000040ffb77424 */ /* 0x000fe200078e00ff */
[----:B------:R-:W-:Y:S01]  /*10f50*/  MOV R227, UR39 ;  /* 0x0000002700e37c02 */ /* 0x000fe20008000f00 */
[----:B------:R-:W-:Y:S01]  /*10f60*/  UMOV UR39, UR59 ;  /* 0x0000003b00277c82 */ /* 0x000fe20008000000 */
[----:B------:R-:W-:-:S02]  /*10f70*/  MOV R226, UR38 ;  /* 0x0000002600e27c02 */ /* 0x000fc40008000f00 */
[----:B------:R-:W-:Y:S02]  /*10f80*/  R2UR UR36, R162 ;  /* 0x00000000a22472ca */ /* 0x000fe400000e0000 */
[----:B------:R-:W-:Y:S01]  /*10f90*/  R2UR UR37, R163 ;  /* 0x00000000a32572ca */ /* 0x000fe200000e0000 */
[----:B------:R-:W-:Y:S01]  /*10fa0*/  UMOV UR38, UR58 ;  /* 0x0000003a00267c82 */ /* 0x000fe20008000000 */
        /* <DEDUP_REMOVED lines=8> */
[----:B------:R-:W-:-:S02]  /*11030*/  R2UR UR30, R182 ;  /* 0x00000000b61e72ca */ /* 0x000fc400000e0000 */
[----:B------:R-:W-:Y:S02]  /*11040*/  R2UR UR31, R183 ;  /* 0x00000000b71f72ca */ /* 0x000fe400000e0000 */
[----:B------:R-:W-:Y:S01]  /*11050*/  MOV R235, UR39 ;  /* 0x0000002700eb7c02 */ /* 0x000fe20008000f00 */
[----:B------:R-:W-:Y:S01]  /*11060*/  UMOV UR39, UR51 ;  /* 0x0000003300277c82 */ /* 0x000fe20008000000 */
[----:B------:R-:W-:Y:S01]  /*11070*/  MOV R234, UR38 ;  /* 0x0000002600ea7c02 */ /* 0x000fe20008000f00 */
[----:B------:R-:W-:Y:S01]  /*11080*/  UMOV UR38, UR50 ;  /* 0x0000003200267c82 */ /* 0x000fe20008000000 */
[----:B------:R-:W-:Y:S02]  /*11090*/  MOV R169, UR37 ;  /* 0x0000002500a97c02 */ /* 0x000fe40008000f00 */
[----:B------:R-:W-:Y:S02]  /*110a0*/  MOV R168, UR36 ;  /* 0x0000002400a87c02 */ /* 0x000fe40008000f00 */
[----:B------:R-:W-:-:S02]  /*110b0*/  R2UR UR26, R184 ;  /* 0x00000000b81a72ca */ /* 0x000fc400000e0000 */
[----:B------:R-:W-:Y:S02]  /*110c0*/  R2UR UR27, R185 ;  /* 0x00000000b91b72ca */ /* 0x000fe400000e0000 */
[----:B------:R-:W-:Y:S01]  /*110d0*/  MOV R239, UR39 ;  /* 0x0000002700ef7c02 */ /* 0x000fe20008000f00 */
[----:B------:R-:W-:Y:S01]  /*110e0*/  UMOV UR39, UR47 ;  /* 0x0000002f00277c82 */ /* 0x000fe20008000000 */
[----:B------:R-:W-:Y:S01]  /*110f0*/  MOV R238, UR38 ;  /* 0x0000002600ee7c02 */ /* 0x000fe20008000f00 */
[----:B------:R-:W-:Y:S01]  /*11100*/  UMOV UR38, UR46 ;  /* 0x0000002e00267c82 */ /* 0x000fe20008000000 */
[----:B------:R-:W-:Y:S01]  /*11110*/  MOV R189, 0x40000040 ;  /* 0x4000004000bd7802 */ /* 0x000fe20000000f00 */
[----:B------:R-:W-:Y:S01]  /*11120*/  IMAD.MOV.U32 R191, RZ, RZ, 0x40000040 ;  /* 0x40000040ffbf7424 */ /* 0x000fe200078e00ff */
[----:B------:R-:W-:Y:S02]  /*11130*/  R2UR UR22, R186 ;  /* 0x00000000ba1672ca */ /* 0x000fe400000e0000 */
[----:B------:R-:W-:-:S02]  /*11140*/  R2UR UR23, R187 ;  /* 0x00000000bb1772ca */ /* 0x000fc400000e0000 */
[----:B------:R-:W-:Y:S01]  /*11150*/  MOV R243, UR39 ;  /* 0x0000002700f37c02 */ /* 0x000fe20008000f00 */
[----:B------:R-:W-:Y:S01]  /*11160*/  UMOV UR39, UR43 ;  /* 0x0000002b00277c82 */ /* 0x000fe20008000000 */
[----:B------:R-:W-:Y:S01]  /*11170*/  MOV R242, UR38 ;  /* 0x0000002600f27c02 */ /* 0x000fe20008000f00 */
[----:B------:R-:W-:Y:S01]  /*11180*/  UMOV UR38, UR42 ;  /* 0x0000002a00267c82 */ /* 0x000fe20008000000 */
[----:B------:R-:W-:Y:S02]  /*11190*/  R2UR UR18, R188 ;  /* 0x00000000bc1272ca */ /* 0x000fe400000e0000 */
[----:B------:R-:W-:Y:S02]  /*111a0*/  R2UR UR19, R189 ;  /* 0x00000000bd1372ca */ /* 0x000fe400000e0000 */
[----:B------:R-:W-:Y:S01]  /*111b0*/  MOV R247, UR39 ;  /* 0x0000002700f77c02 */ /* 0x000fe20008000f00 */
[----:B------:R-:W-:Y:S01]  /*111c0*/  UMOV UR39, UR35 ;  /* 0x0000002300277c82 */ /* 0x000fe20008000000 */
[----:B------:R-:W-:Y:S01]  /*111d0*/  MOV R246, UR38 ;  /* 0x0000002600f67c02 */ /* 0x000fe20008000f00 */
[----:B------:R-:W-:Y:S01]  /*111e0*/  UMOV UR38, UR34 ;  /* 0x0000002200267c82 */ /* 0x000fe20008000000 */
[----:B------:R-:W-:-:S02]  /*111f0*/  MOV R193, 0x40000040 ;  /* 0x4000004000c17802 */ /* 0x000fc40000000f00 */
[----:B------:R-:W-:Y:S02]  /*11200*/  R2UR UR14, R190 ;  /* 0x00000000be0e72ca */ /* 0x000fe400000e0000 */
[----:B------:R-:W-:Y:S02]  /*11210*/  R2UR UR15, R191 ;  /* 0x00000000bf0f72ca */ /* 0x000fe400000e0000 */
[----:B------:R-:W-:Y:S01]  /*11220*/  MOV R251, UR39 ;  /* 0x0000002700fb7c02 */ /* 0x000fe20008000f00 */
[----:B------:R-:W-:Y:S01]  /*11230*/  UMOV UR39, UR31 ;  /* 0x0000001f00277c82 */ /* 0x000fe20008000000 */
[----:B------:R-:W-:Y:S01]  /*11240*/  MOV R250, UR38 ;  /* 0x0000002600fa7c02 */ /* 0x000fe20008000f00 */
[----:B------:R-:W-:Y:S01]  /*11250*/  UMOV UR38, UR30 ;  /* 0x0000001e00267c82 */ /* 0x000fe20008000000 */
[----:B------:R-:W-:Y:S02]  /*11260*/  R2UR UR10, R192 ;  /* 0x00000000c00a72ca */ /* 0x000fe400000e0000 */
[----:B------:R-:W-:-:S02]  /*11270*/  R2UR UR11, R193 ;  /* 0x00000000c10b72ca */ /* 0x000fc400000e0000 */
[----:B------:R-:W-:Y:S01]  /*11280*/  MOV R43, UR39 ;  /* 0x00000027002b7c02 */ /* 0x000fe20008000f00 */
[----:B------:R-:W-:Y:S01]  /*11290*/  UMOV UR39, UR27 ;  /* 0x0000001b00277c82 */ /* 0x000fe20008000000 */
        /* <DEDUP_REMOVED lines=18> */
[----:B------:R-:W-:Y:S01]  /*113c0*/  IMAD.MOV.U32 R23, RZ, RZ, 0x40000040 ;  /* 0x40000040ff177424 */ /* 0x000fe200078e00ff */
[----:B------:R-:W-:Y:S01]  /*113d0*/  MOV R157, 0x40000040 ;  /* 0x40000040009d7802 */ /* 0x000fe20000000f00 */
        /* <DEDUP_REMOVED lines=9> */
[----:B------:R-:W-:-:S02]  /*11470*/  MOV R9, 0x40000040 ;  /* 0x4000004000097802 */ /* 0x000fc40000000f00 */
[----:B------:R-:W-:Y:S02]  /*11480*/  MOV R5, 0x40000040 ;  /* 0x4000004000057802 */ /* 0x000fe40000000f00 */
[----:B------:R-:W-:Y:S02]  /*11490*/  R2UR UR22, R22 ;  /* 0x00000000161672ca */ /* 0x000fe400000e0000 */
[----:B------:R-:W-:Y:S01]  /*114a0*/  R2UR UR23, R23 ;  /* 0x00000000171772ca */ /* 0x000fe200000e0000 */
[----:B------:R-:W-:Y:S01]  /*114b0*/  IMAD.MOV.U32 R23, RZ, RZ, R177 ;  /* 0x000000ffff177224 */ /* 0x000fe200078e00b1 */
[----:B------:R-:W-:Y:S01]  /*114c0*/  R2UR UR18, R20 ;  /* 0x00000000141272ca */ /* 0x000fe200000e0000 */
[----:B------:R-:W-:Y:S01]  /*114d0*/  IMAD.MOV.U32 R20, RZ, RZ, R175 ;  /* 0x000000ffff147224 */ /* 0x000fe200078e00af */
[----:B------:R-:W-:Y:S02]  /*114e0*/  R2UR UR19, R21 ;  /* 0x00000000151372ca */ /* 0x000fe400000e0000 */
[----:B------:R-:W-:Y:S01]  /*114f0*/  R2UR UR14, R18 ;  /* 0x00000000120e72ca */ /* 0x000fe200000e0000 */
[----:B------:R-:W-:Y:S01]  /*11500*/  IMAD.MOV.U32 R18, RZ, RZ, R173 ;  /* 0x000000ffff127224 */ /* 0x000fe200078e00ad */
[----:B------:R-:W-:-:S02]  /*11510*/  R2UR UR15, R19 ;  /* 0x00000000130f72ca */ /* 0x000fc400000e0000 */
[----:B------:R-:W-:Y:S01]  /*11520*/  R2UR UR10, R16 ;  /* 0x00000000100a72ca */ /* 0x000fe200000e0000 */
[----:B------:R-:W-:Y:S01]  /*11530*/  IMAD.MOV.U32 R16, RZ, RZ, R171 ;  /* 0x000000ffff107224 */ /* 0x000fe200078e00ab */
[----:B------:R-:W-:Y:S02]  /*11540*/  R2UR UR11, R17 ;  /* 0x00000000110b72ca */ /* 0x000fe400000e0000 */
[----:B------:R-:W-:Y:S01]  /*11550*/  R2UR UR58, R14 ;  /* 0x000000000e3a72ca */ /* 0x000fe200000e0000 */
[----:B------:R-:W-:Y:S01]  /*11560*/  IMAD.MOV.U32 R14, RZ, RZ, R169 ;  /* 0x000000ffff0e7224 */ /* 0x000fe200078e00a9 */
[----:B------:R-:W-:Y:S02]  /*11570*/  R2UR UR59, R15 ;  /* 0x000000000f3b72ca */ /* 0x000fe400000e0000 */
[----:B------:R-:W-:Y:S01]  /*11580*/  R2UR UR54, R12 ;  /* 0x000000000c3672ca */ /* 0x000fe200000e0000 */
[----:B------:R-:W-:Y:S01]  /*11590*/  IMAD.MOV.U32 R12, RZ, RZ, R167 ;  /* 0x000000ffff0c7224 */ /* 0x000fe200078e00a7 */
[----:B------:R-:W-:-:S02]  /*115a0*/  R2UR UR55, R13 ;  /* 0x000000000d3772ca */ /* 0x000fc400000e0000 */
[----:B------:R-:W-:Y:S02]  /*115b0*/  R2UR UR50, R10 ;  /* 0x000000000a3272ca */ /* 0x000fe400000e0000 */
[----:B------:R-:W-:Y:S02]  /*115c0*/  R2UR UR51, R11 ;  /* 0x000000000b3372ca */ /* 0x000fe400000e0000 */
[----:B------:R-:W-:Y:S02]  /*115d0*/  R2UR UR46, R8 ;  /* 0x00000000082e72ca */ /* 0x000fe400000e0000 */
[----:B--2---:R-:W-:Y:S02]  /*115e0*/  R2UR UR36, R160 ;  /* 0x00000000a02472ca */ /* 0x004fe400000e0000 */
[----:B------:R-:W-:-:S11]  /*115f0*/  R2UR UR37, R161 ;  /* 0x00000000a12572ca */ /* 0x000fd600000e0000 */
[----:B------:R-:W-:Y:S02]  /*11600*/  MOV R164, UR36 ;  /* 0x0000002400a47c02 */ /* 0x000fe40008000f00 */
[----:B------:R-:W-:Y:S01]  /*11610*/  MOV R165, UR37 ;  /* 0x0000002500a57c02 */ /* 0x000fe20008000f00 */
[----:B------:R-:W-:Y:S01]  /*11620*/  IMAD.MOV.U32 R8, RZ, RZ, R163 ;  /* 0x000000ffff087224 */ /* 0x000fe200078e00a3 */
[----:B------:R-:W-:Y:S02]  /*11630*/  R2UR UR47, R9 ;  /* 0x00000000092f72ca */ /* 0x000fe400000e0000 */
[----:B------:R-:W-:Y:S01]  /*11640*/  R2UR UR42, R6 ;  /* 0x00000000062a72ca */ /* 0x000fe200000e0000 */
[----:B------:R-:W-:Y:S01]  /*11650*/  IMAD.MOV.U32 R10, RZ, RZ, R165 ;  /* 0x000000ffff0a7224 */ /* 0x000fe200078e00a5 */
[----:B------:R-:W-:Y:S02]  /*11660*/  R2UR UR43, R7 ;  /* 0x00000000072b72ca */ /* 0x000fe400000e0000 */
[----:B---3--:R-:W-:-:S02]  /*11670*/  R2UR UR36, R158 ;  /* 0x000000009e2472ca */ /* 0x008fc400000e0000 */
[----:B------:R-:W-:Y:S02]  /*11680*/  R2UR UR37, R159 ;  /* 0x000000009f2572ca */ /* 0x000fe400000e0000 */
[----:B------:R-:W-:Y:S02]  /*11690*/  MOV R159, UR39 ;  /* 0x00000027009f7c02 */ /* 0x000fe40008000f00 */
[----:B------:R-:W-:Y:S01]  /*116a0*/  MOV R158, UR38 ;  /* 0x00000026009e7c02 */ /* 0x000fe20008000f00 */
[----:B------:R-:W-:Y:S01]  /*116b0*/  UMOV UR38, UR6 ;  /* 0x0000000600267c82 */ /* 0x000fe20008000000 */
[----:B------:R-:W-:-:S05]  /*116c0*/  UMOV UR39, UR7 ;  /* 0x0000000700277c82 */ /* 0x000fca0008000000 */
[----:B------:R-:W-:Y:S02]  /*116d0*/  MOV R160, UR36 ;  /* 0x0000002400a07c02 */ /* 0x000fe40008000f00 */
[----:B------:R-:W-:Y:S02]  /*116e0*/  MOV R161, UR37 ;  /* 0x0000002500a17c02 */ /* 0x000fe40008000f00 */
[----:B------:R-:W-:Y:S02]  /*116f0*/  R2UR UR36, R178 ;  /* 0x00000000b22472ca */ /* 0x000fe400000e0000 */
[----:B------:R-:W-:Y:S01]  /*11700*/  R2UR UR37, R179 ;  /* 0x00000000b32572ca */ /* 0x000fe200000e0000 */
[----:B------:R-:W-:Y:S01]  /*11710*/  IMAD.MOV.U32 R6, RZ, RZ, R161 ;  /* 0x000000ffff067224 */ /* 0x000fe200078e00a1 */
[----:B------:R-:W-:Y:S01]  /*11720*/  R2UR UR6, R4 ;  /* 0x00000000040672ca */ /* 0x000fe200000e0000 */
[----:B------:R-:W-:Y:S01]  /*11730*/  IMAD.MOV.U32 R4, RZ, RZ, R159 ;  /* 0x000000ffff047224 */ /* 0x000fe200078e009f */
[----:B------:R-:W-:-:S02]  /*11740*/  R2UR UR7, R5 ;  /* 0x00000000050772ca */ /* 0x000fc400000e0000 */
[----:B------:R-:W-:Y:S02]  /*11750*/  R2UR UR32, R212 ;  /* 0x00000000d42072ca */ /* 0x000fe400000e0000 */
[----:B------:R-:W-:Y:S02]  /*11760*/  R2UR UR33, R213 ;  /* 0x00000000d52172ca */ /* 0x000fe400000e0000 */
[----:B------:R-:W-:Y:S02]  /*11770*/  R2UR UR28, R210 ;  /* 0x00000000d21c72ca */ /* 0x000fe400000e0000 */
[----:B------:R-:W-:Y:S02]  /*11780*/  R2UR UR29, R211 ;  /* 0x00000000d31d72ca */ /* 0x000fe400000e0000 */
[----:B------:R-:W-:Y:S02]  /*11790*/  R2UR UR24, R208 ;  /* 0x00000000d01872ca */ /* 0x000fe400000e0000 */
        /* <DEDUP_REMOVED lines=18> */
[----:B------:R-:W-:-:S02]  /*118c0*/  MOV R22, R176 ;  /* 0x000000b000167202 */ /* 0x000fc40000000f00 */
[----:B------:R-:W-:Y:S02]  /*118d0*/  MOV R21, R174 ;  /* 0x000000ae00157202 */ /* 0x000fe40000000f00 */
[----:B------:R-:W-:Y:S02]  /*118e0*/  MOV R19, R172 ;  /* 0x000000ac00137202 */ /* 0x000fe40000000f00 */
[----:B------:R-:W-:Y:S02]  /*118f0*/  MOV R17, R170 ;  /* 0x000000aa00117202 */ /* 0x000fe40000000f00 */
[----:B------:R-:W-:Y:S02]  /*11900*/  MOV R15, R168 ;  /* 0x000000a8000f7202 */ /* 0x000fe40000000f00 */
[----:B------:R-:W-:Y:S02]  /*11910*/  MOV R13, R166 ;  /* 0x000000a6000d7202 */ /* 0x000fe40000000f00 */
[----:B------:R-:W-:-:S02]  /*11920*/  MOV R11, R164 ;  /* 0x000000a4000b7202 */ /* 0x000fc40000000f00 */
[----:B------:R-:W-:Y:S02]  /*11930*/  MOV R9, R162 ;  /* 0x000000a200097202 */ /* 0x000fe40000000f00 */
[----:B------:R-:W-:Y:S02]  /*11940*/  MOV R7, R160 ;  /* 0x000000a000077202 */ /* 0x000fe40000000f00 */
[----:B------:R-:W-:Y:S02]  /*11950*/  MOV R5, R158 ;  /* 0x0000009e00057202 */ /* 0x000fe40000000f00 */
[----:B------:R-:W-:-:S06]  /*11960*/  WARPGROUP.ARRIVE ;  /* 0x00000000000079c5 */ /* 0x000fcc0000000000 */
[----:B------:R-:W-:Y:S01]  /*11970*/  HGMMA.64x128x16.F32 R152, gdesc[UR36], RZ, !UPT, gsb0 ;  /* 0x01e00000249879f0 */ /* 0x000fe2000c0008ff */
[----:B------:R-:W-:Y:S02]  /*11980*/  R2UR UR39, R4 ;  /* 0x00000000042772ca */ /* 0x000fe400000e0000 */
[----:B------:R-:W-:Y:S02]  /*11990*/  R2UR UR38, R5 ;  /* 0x00000000052672ca */ /* 0x000fe400000e0000 */
[----:B------:R-:W-:Y:S02]  /*119a0*/  R2UR UR37, R6 ;  /* 0x00000000062572ca */ /* 0x000fe400000e0000 */
[----:B------:R-:W-:Y:S01]  /*119b0*/  R2UR UR36, R7 ;  /* 0x00000000072472ca */ /* 0x000fe200000e0000 */
[----:B------:R-:W-:Y:S02]  /*119c0*/  WARPGROUP.DEPBAR.LE gsb0, 0x0 ;  /* 0x00008000000079c5 */ /* 0x000fe40000010000 */
[----:B------:R-:W-:-:S10]  /*119d0*/  WARPGROUP.ARRIVE ;  /* 0x00000000000079c5 */ /* 0x000fd40000000000 */
[----:B------:R-:W-:Y:S01]  /*119e0*/  HGMMA.64x128x16.F32 R152, gdesc[UR36], R152, gsb0 ;  /* 0x01e00000249879f0 */ /* 0x000fe20008000898 */
        /* <DEDUP_REMOVED lines=29> */
[----:B------:R-:W-:Y:S01]  /*11bc0*/  R2UR UR38, R42 ;  /* 0x000000002a2672ca */ /* 0x000fe200000e0000 */
[----:B------:R1:W5:Y:S01]  /*11bd0*/  LDL.LU R43, [R1+0x368] ;  /* 0x00036800012b7983 */ /* 0x0003620000300800 */
[----:B------:R-:W-:Y:S02]  /*11be0*/  R2UR UR37, R41 ;  /* 0x00000000292572ca */ /* 0x000fe400000e0000 */
[----:B------:R-:W-:Y:S01]  /*11bf0*/  R2UR UR36, R252 ;  /* 0x00000000fc2472ca */ /* 0x000fe200000e0000 */
[----:B------:R1:W5:Y:S04]  /*11c00*/  LDL.LU R42, [R1+0x364] ;  /* 0x00036400012a7983 */ /* 0x0003680000300800 */
[----:B------:R1:W5:Y:S04]  /*11c10*/  LDL.LU R41, [R1+0x360] ;  /* 0x0003600001297983 */ /* 0x0003680000300800 */
[----:B------:R-:W2:Y:S01]  /*11c20*/  LDL.LU R23, [R1+0x228] ;  /* 0x0002280001177983 */ /* 0x000ea20000300800 */
[----:B------:R-:W-:-:S02]  /*11c30*/  WARPGROUP.DEPBAR.LE gsb0, 0x0 ;  /* 0x00008000000079c5 */ /* 0x000fc40000010000 */
[----:B------:R-:W-:-:S06]  /*11c40*/  WARPGROUP.ARRIVE ;  /* 0x00000000000079c5 */ /* 0x000fcc0000000000 */
        /* <DEDUP_REMOVED lines=64> */
[----:B------:R1:W5:Y:S04]  /*12050*/  LDL.LU R37, [R1+0x350] ;  /* 0x0003500001257983 */ /* 0x0003680000300800 */
[----:B------:R-:W3:Y:S01]  /*12060*/  LDL R0, [R1+0x240] ;  /* 0x0002400001007983 */ /* 0x000ee20000100800 */
[----:B------:R-:W-:-:S02]  /*12070*/  WARPGROUP.DEPBAR.LE gsb0, 0x0 ;  /* 0x00008000000079c5 */ /* 0x000fc40000010000 */
[----:B------:R-:W-:-:S06]  /*12080*/  WARPGROUP.ARRIVE ;  /* 0x00000000000079c5 */ /* 0x000fcc0000000000 */
        /* <DEDUP_REMOVED lines=8> */
[----:B------:R1:W5:Y:S01]  /*12110*/  LDL.LU R33, [R1+0x340] ;  /* 0x0003400001217983 */ /* 0x0003620000300800 */
        /* <DEDUP_REMOVED lines=24> */
[----:B------:R-:W-:Y:S03]  /*122a0*/  HGMMA.64x128x16.F32 R152, gdesc[UR36], R152, gsb0 ;  /* 0x01e00000249879f0 */ /* 0x000fe60008000898 */
[----:B------:R-:W-:Y:S02]  /*122b0*/  WARPGROUP.DEPBAR.LE gsb0, 0x0 ;  /* 0x00008000000079c5 */ /* 0x000fe40000010000 */
[----:B------:R-:W-:-:S07]  /*122c0*/  WARPGROUP.ARRIVE ;  /* 0x00000000000079c5 */ /* 0x000fce0000000000 */
        /* <DEDUP_REMOVED lines=27> */
[----:B------:R-:W-:Y:S01]  /*12480*/  HGMMA.64x128x16.F32 R152, gdesc[UR48], R152, gsb0 ;  /* 0x01e00000309879f0 */ /* 0x000fe20008000898 */
[----:B------:R-:W-:Y:S02]  /*12490*/  R2UR UR36, R24 ;  /* 0x00000000182472ca */ /* 0x000fe400000e0000 */
[----:B------:R1:W5:Y:S01]  /*124a0*/  LDL.LU R24, [R1+0x31c] ;  /* 0x00031c0001187983 */ /* 0x0003620000300800 */
[----:B------:R-:W-:Y:S02]  /*124b0*/  WARPGROUP.DEPBAR.LE gsb0, 0x0 ;  /* 0x00008000000079c5 */ /* 0x000fe40000010000 */
[----:B------:R-:W-:-:S06]  /*124c0*/  WARPGROUP.ARRIVE ;  /* 0x00000000000079c5 */ /* 0x000fcc0000000000 */
[----:B------:R-:W-:Y:S03]  /*124d0*/  HGMMA.64x128x16.F32 R152, gdesc[UR44], R152, gsb0 ;  /* 0x01e000002c9879f0 */ /* 0x000fe60008000898 */
[----:B------:R-:W-:Y:S02]  /*124e0*/  WARPGROUP.DEPBAR.LE gsb0, 0x0 ;  /* 0x00008000000079c5 */ /* 0x000fe40000010000 */
[----:B------:R-:W-:-:S07]  /*124f0*/  WARPGROUP.ARRIVE ;  /* 0x00000000000079c5 */ /* 0x000fce0000000000 */
[----:B------:R-:W-:Y:S01]  /*12500*/  HGMMA.64x128x16.F32 R152, gdesc[UR40], R152, gsb0 ;  /* 0x01e00000289879f0 */ /* 0x000fe20008000898 */
[----:B---3--:R-:W-:Y:S02]  /*12510*/  ISETP.NE.AND P1, PT, R0, RZ, PT ;  /* 0x000000ff0000720c */ /* 0x008fe40003f25270 */
[----:B--2---:R-:W-:Y:S01]  /*12520*/  R2UR UR37, R23 ;  /* 0x00000000172572ca */ /* 0x004fe200000e0000 */
[----:B------:R-:W-:Y:S02]  /*12530*/  WARPGROUP.DEPBAR.LE gsb0, 0x0 ;  /* 0x00008000000079c5 */ /* 0x000fe40000010000 */
[----:B------:R-:W-:-:S06]  /*12540*/  WARPGROUP.ARRIVE ;  /* 0x00000000000079c5 */ /* 0x000fcc0000000000 */
[----:B------:R-:W-:Y:S03]  /*12550*/  HGMMA.64x128x16.F32 R152, gdesc[UR4], R152, gsb0 ;  /* 0x01e00000049879f0 */ /* 0x000fe60008000898 */
[----:B------:R-:W-:Y:S02]  /*12560*/  WARPGROUP.DEPBAR.LE gsb0, 0x0 ;  /* 0x00008000000079c5 */ /* 0x000fe40000010000 */
[----:B-1----:R-:W-:Y:S05]  /*12570*/  @P1 BRA `(.L_x_26) ;  /* 0x00000004003c1947 */ /* 0x002fea0003800000 */
[----:B------:R-:W-:-:S13]  /*12580*/  ISETP.LT.OR P2, PT, R219, 0x1, !P0 ;  /* 0x00000001db00780c */ /* 0x000fda0004741670 */
[----:B------:R-:W-:Y:S05]  /*12590*/  @P2 BRA `(.L_x_27) ;  /* 0x0000000400302947 */ /* 0x000fea0003800000 */
[----:B------:R-:W1:Y:S01]  /*125a0*/  S2R R2, SR_CgaCtaId ;  /* 0x0000000000027919 */ /* 0x000e620000008800 */
[----:B------:R-:W-:Y:S01]  /*125b0*/  MOV R0, 0x400 ;  /* 0x0000040000007802 */ /* 0x000fe20000000f00 */
[----:B------:R-:W2:Y:S03]  /*125c0*/  S2R R23, SR_TID.X ;  /* 0x0000000000177919 */ /* 0x000ea60000002100 */
[----:B-1----:R-:W-:Y:S02]  /*125d0*/  LEA R0, R2, R0, 0x18 ;  /* 0x0000000002007211 */ /* 0x002fe400078ec0ff */
[----:B------:R-:W-:Y:S02]  /*125e0*/  SHF.L.U32 R2, R218, 0x1f, RZ ;  /* 0x0000001fda027819 */ /* 0x000fe400000006ff */
[----:B--2---:R-:W-:Y:S01]  /*125f0*/  LOP3.LUT R3, R23, 0x7f, RZ, 0xc0, !PT ;  /* 0x0000007f17037812 */ /* 0x004fe200078ec0ff */
[----:B------:R-:W-:-:S03]  /*12600*/  IMAD R0, R216, 0x8, R0 ;  /* 0x00000008d8007824 */ /* 0x000fc600078e0200 */
[----:B------:R-:W-:Y:S01]  /*12610*/  ISETP.NE.AND P3, PT, R3, RZ, PT ;  /* 0x000000ff0300720c */ /* 0x000fe20003f65270 */
[----:B------:R-:W1:Y:S02]  /*12620*/  SYNCS.PHASECHK.TRANS64.TRYWAIT P2, [R0+URZ+0x90020], R2 ;  /* 0x09002002000075a7 */ /* 0x000e64000804017f */
[----:B-1----:R-:W-:Y:S10]  /*12630*/  @!P2 BRA `(.L_x_28) ;  /* 0x0000015000f8a947 */ /* 0x002ff40003800000 */
.L_x_96:
[----:B------:R-:W-:Y:S05]  /*12640*/  @P3 BRA `(.L_x_29) ;  /* 0x0000000000183947 */ /* 0x000fea0003800000 */
[----:B------:R-:W2:Y:S01]  /*12650*/  S2R R3, SR_TID.X ;  /* 0x0000000000037919 */ /* 0x000ea20000002100 */
[----:B-1----:R-:W-:-:S04]  /*12660*/  MOV R2, 0x20000 ;  /* 0x0002000000027802 */ /* 0x002fc80000000f00 */
[----:B------:R3:W-:Y:S01]  /*12670*/  SYNCS.ARRIVE.TRANS64 RZ, [R0+URZ+0x90000], R2 ;  /* 0x0900000200ff79a7 */ /* 0x0007e2000800003f */
[----:B--2---:R-:W-:-:S13]  /*12680*/  LOP3.LUT P2, RZ, R3, 0x1f, RZ, 0xc0, !PT ;  /* 0x0000001f03ff7812 */ /* 0x004fda000784c0ff */
[----:B---3--:R-:W-:Y:S05]  /*12690*/  @!P2 BRA `(.L_x_29) ;  /* 0x000000000004a947 */ /* 0x008fea0003800000 */
[----:B------:R-:W-:Y:S01]  /*126a0*/  BPT.TRAP 0x1 ;  /* 0x000000040000795c */ /* 0x000fe20000300000 */
.L_x_29:
[----:B------:R-:W2:Y:S01]  /*126b0*/  LDL R4, [R1+0x224] ;  /* 0x0002240001047983 */ /* 0x000ea20000100800 */
[----:B------:R-:W3:Y:S01]  /*126c0*/  S2R R6, SR_CgaCtaId ;  /* 0x0000000000067919 */ /* 0x000ee20000008800 */
[----:B-1----:R-:W1:Y:S01]  /*126d0*/  LDC.64 R2, c[0x0][0x198] ;  /* 0x00006600ff027b82 */ /* 0x002e620000000a00 */
[----:B------:R-:W-:Y:S02]  /*126e0*/  MOV R5, 0x400 ;  /* 0x0000040000057802 */ /* 0x000fe40000000f00 */
[----:B------:R-:W-:Y:S02]  /*126f0*/  R2UR UR33, R0 ;  /* 0x00000000002172ca */ /* 0x000fe400000e0000 */
[----:B---3--:R-:W-:-:S05]  /*12700*/  LEA R5, R6, R5, 0x18 ;  /* 0x0000000506057211 */ /* 0x008fca00078ec0ff */
[----:B------:R-:W-:-:S05]  /*12710*/  IMAD R0, R216, 0x20000, R5 ;  /* 0x00020000d8007824 */ /* 0x000fca00078e0205 */
[----:B------:R-:W-:Y:S02]  /*12720*/  R2UR UR14, R0 ;  /* 0x00000000000e72ca */ /* 0x000fe400000e0000 */
[----:B-1----:R-:W-:-:S04]  /*12730*/  IADD3 R0, P2, R2, 0x1f0, RZ ;  /* 0x000001f002007810 */ /* 0x002fc80007f5e0ff */
[----:B------:R-:W-:Y:S02]  /*12740*/  R2UR UR6, R0 ;  /* 0x00000000000672ca */ /* 0x000fe400000e0000 */
[----:B------:R-:W-:-:S04]  /*12750*/  IADD3.X R0, RZ, R3, RZ, P2, !PT ;  /* 0x00000003ff007210 */ /* 0x000fc800017fe4ff */
[----:B------:R-:W-:Y:S01]  /*12760*/  R2UR UR7, R0 ;  /* 0x00000000000772ca */ /* 0x000fe200000e0000 */
[----:B------:R-:W-:Y:S02]  /*12770*/  UIADD3 UR33, UR33, 0x90000, URZ ;  /* 0x0009000021217890 */ /* 0x000fe4000fffe03f */
[----:B------:R-:W-:Y:S02]  /*12780*/  UIADD3 UR32, UR14, 0x10000, URZ ;  /* 0x000100000e207890 */ /* 0x000fe4000fffe03f */
[----:B------:R-:W-:Y:S01]  /*12790*/  UIADD3 UR8, UR14, 0x14000, URZ ;  /* 0x000140000e087890 */ /* 0x000fe2000fffe03f */
[----:B------:R-:W-:Y:S01]  /*127a0*/  UMOV UR34, URZ ;  /* 0x0000003f00227c82 */ /* 0x000fe20008000000 */
[----:B------:R-:W-:Y:S01]  /*127b0*/  UMOV UR22, 0x0 ;  /* 0x0000000000167882 */ /* 0x000fe20000000000 */
[----:B------:R-:W-:Y:S01]  /*127c0*/  UMOV UR23, 0x10000000 ;  /* 0x1000000000177882 */ /* 0x000fe20000000000 */
[----:B------:R-:W-:Y:S01]  /*127d0*/  UMOV UR10, 0x40 ;  /* 0x00000040000a7882 */ /* 0x000fe20000000000 */
[----:B------:R-:W-:Y:S01]  /*127e0*/  UMOV UR12, UR36 ;  /* 0x00000024000c7c82 */ /* 0x000fe20008000000 */
[----:B------:R-:W-:Y:S01]  /*127f0*/  UMOV UR13, UR37 ;  /* 0x00000025000d7c82 */ /* 0x000fe20008000000 */
[----:B------:R-:W-:Y:S01]  /*12800*/  UMOV UR9, UR33 ;  /* 0x0000002100097c82 */ /* 0x000fe20008000000 */
[----:B------:R-:W-:-:S02]  /*12810*/  UIADD3 UR24, UR14, 0x18000, URZ ;  /* 0x000180000e187890 */ /* 0x000fc4000fffe03f */
[----:B------:R-:W-:Y:S01]  /*12820*/  UIADD3 UR16, UR14, 0x1c000, URZ ;  /* 0x0001c0000e107890 */ /* 0x000fe2000fffe03f */
[----:B------:R-:W-:Y:S01]  /*12830*/  UMOV UR26, 0x80 ;  /* 0x00000080001a7882 */ /* 0x000fe20000000000 */
[----:B------:R-:W-:Y:S01]  /*12840*/  UMOV UR28, UR36 ;  /* 0x00000024001c7c82 */ /* 0x000fe20008000000 */
[----:B------:R-:W-:Y:S01]  /*12850*/  UMOV UR29, UR37 ;  /* 0x00000025001d7c82 */ /* 0x000fe20008000000 */
[----:B------:R-:W-:Y:S01]  /*12860*/  UMOV UR25, UR33 ;  /* 0x0000002100197c82 */ /* 0x000fe20008000000 */
[----:B------:R-:W-:Y:S01]  /*12870*/  UMOV UR18, 0xc0 ;  /* 0x000000c000127882 */ /* 0x000fe20000000000 */
[----:B------:R-:W-:Y:S01]  /*12880*/  UMOV UR20, UR36 ;  /* 0x0000002400147c82 */ /* 0x000fe20008000000 */
[----:B------:R-:W-:Y:S01]  /*12890*/  UMOV UR21, UR37 ;  /* 0x0000002500157c82 */ /* 0x000fe20008000000 */
[----:B------:R-:W-:Y:S01]  /*128a0*/  UMOV UR17, UR33 ;  /* 0x0000002100117c82 */ /* 0x000fe20008000000 */
[----:B------:R-:W-:-:S05]  /*128b0*/  VIADD R216, R216, 0x1 ;  /* 0x00000001d8d87836 */ /* 0x000fca0000000000 */
[----:B------:R-:W-:-:S04]  /*128c0*/  ISETP.NE.AND P2, PT, R216, 0x4, PT ;  /* 0x00000004d800780c */ /* 0x000fc80003f45270 */
[----:B------:R-:W-:Y:S02]  /*128d0*/  SEL R0, RZ, 0x1, P2 ;  /* 0x00000001ff007807 */ /* 0x000fe40001000000 */
[----:B------:R-:W-:Y:S02]  /*128e0*/  SEL R216, R216, RZ, P2 ;  /* 0x000000ffd8d87207 */ /* 0x000fe40001000000 */
[----:B------:R-:W-:Y:S02]  /*128f0*/  LOP3.LUT R218, R218, R0, RZ, 0x3c, !PT ;  /* 0x00000000dada7212 */ /* 0x000fe400078e3cff */
[----:B--2---:R-:W-:-:S13]  /*12900*/  R2UR UR35, R4 ;  /* 0x00000000042372ca */ /* 0x004fda00000e0000 */
[----:B------:R-:W-:-:S07]  /*12910*/  USHF.L.U32 UR35, UR35, 0x7, URZ ;  /* 0x0000000723237899 */ /* 0x000fce000800063f */
[----:B------:R-:W-:Y:S02]  /*12920*/  UMOV UR11, UR35 ;  /* 0x00000023000b7c82 */ /* 0x000fe40008000000 */
[----:B------:R-:W-:Y:S01]  /*12930*/  UTMALDG.4D [UR32], [UR6], desc[UR22] ;  /* 0x00001620060075b4 */ /* 0x000fe20008019000 */
[----:B------:R-:W-:Y:S01]  /*12940*/  UMOV UR27, UR35 ;  /* 0x00000023001b7c82 */ /* 0x000fe20008000000 */
[----:B------:R1:W-:Y:S01]  /*12950*/  UTMALDG.4D [UR8], [UR6], desc[UR22] ;  /* 0x00001608060075b4 */ /* 0x0003e20008019000 */
[----:B------:R-:W-:Y:S01]  /*12960*/  UMOV UR19, UR35 ;  /* 0x0000002300137c82 */ /* 0x000fe20008000000 */
[----:B------:R2:W-:Y:S01]  /*12970*/  UTMALDG.4D [UR24], [UR6], desc[UR22] ;  /* 0x00001618060075b4 */ /* 0x0005e20008019000 */
[----:B------:R3:W-:Y:S01]  /*12980*/  UTMALDG.4D [UR16], [UR6], desc[UR22] ;  /* 0x00001610060075b4 */ /* 0x0007e20008019000 */
[----:B-1----:R-:W-:Y:S01]  /*12990*/  UIADD3 UR8, UR14, 0x20000, URZ ;  /* 0x000200000e087890 */ /* 0x002fe2000fffe03f */
[----:B------:R-:W-:Y:S01]  /*129a0*/  UMOV UR10, 0x100 ;  /* 0x00000100000a7882 */ /* 0x000fe20000000000 */
[----:B--2---:R-:W-:-:S07]  /*129b0*/  UIADD3 UR24, UR14, 0x24000, URZ ;  /* 0x000240000e187890 */ /* 0x004fce000fffe03f */
[----:B------:R1:W-:Y:S01]  /*129c0*/  UTMALDG.4D [UR8], [UR6], desc[UR22] ;  /* 0x00001608060075b4 */ /* 0x0003e20008019000 */
[----:B------:R-:W-:Y:S01]  /*129d0*/  UMOV UR26, 0x140 ;  /* 0x00000140001a7882 */ /* 0x000fe20000000000 */
[----:B---3--:R-:W-:Y:S01]  /*129e0*/  UIADD3 UR16, UR14, 0x28000, URZ ;  /* 0x000280000e107890 */ /* 0x008fe2000fffe03f */
[----:B------:R2:W-:Y:S01]  /*129f0*/  UTMALDG.4D [UR24], [UR6], desc[UR22] ;  /* 0x00001618060075b4 */ /* 0x0005e20008019000 */
[----:B------:R-:W-:-:S07]  /*12a00*/  UMOV UR18, 0x180 ;  /* 0x0000018000127882 */ /* 0x000fce0000000000 */
[----:B------:R2:W-:Y:S01]  /*12a10*/  UTMALDG.4D [UR16], [UR6], desc[UR22] ;  /* 0x00001610060075b4 */ /* 0x0005e20008019000 */
[----:B-1----:R-:W-:Y:S01]  /*12a20*/  UIADD3 UR8, UR14, 0x2c000, URZ ;  /* 0x0002c0000e087890 */ /* 0x002fe2000fffe03f */
[----:B------:R-:W-:-:S08]  /*12a30*/  UMOV UR10, 0x1c0 ;  /* 0x000001c0000a7882 */ /* 0x000fd00000000000 */
[----:B------:R2:W-:Y:S02]  /*12a40*/  UTMALDG.4D [UR8], [UR6], desc[UR22] ;  /* 0x00001608060075b4 */ /* 0x0005e40008019000 */
[----:B--2---:R-:W-:Y:S01]  /*12a50*/  NOP ;  /* 0x0000000000007918 */ /* 0x004fe20000000000 */
.L_x_27:
[----:B------:R-:W-:-:S07]  /*12a60*/  IADD3 R219, R219, -0x1, RZ ;  /* 0xffffffffdbdb7810 */ /* 0x000fce0007ffe0ff */
.L_x_26:
[----:B------:R-:W-:Y:S01]  /*12a70*/  VIADD R217, R217, 0x1 ;  /* 0x00000001d9d97836 */ /* 0x000fe20000000000 */
[----:B------:R-:W-:Y:S05]  /*12a80*/  WARPSYNC.ALL ;  /* 0x0000000000007948 */ /* 0x000fea0003800000 */
[----:B------:R-:W-:-:S04]  /*12a90*/  ISETP.NE.AND P2, PT, R217, 0x4, PT ;  /* 0x00000004d900780c */ /* 0x000fc80003f45270 */
[----:B------:R-:W-:Y:S02]  /*12aa0*/  SEL R0, RZ, 0x1, P2 ;  /* 0x00000001ff007807 */ /* 0x000fe40001000000 */
[----:B------:R-:W-:Y:S02]  /*12ab0*/  SEL R217, R217, RZ, P2 ;  /* 0x000000ffd9d97207 */ /* 0x000fe40001000000 */
[----:B------:R-:W-:Y:S01]  /*12ac0*/  LOP3.LUT R222, R222, R0, RZ, 0x3c, !PT ;  /* 0x00000000dede7212 */ /* 0x000fe200078e3cff */
[----:B------:R-:W2:Y:S01]  /*12ad0*/  LDL R5, [R1+0x22c] ;  /* 0x00022c0001057983 */ /* 0x000ea20000100800 */
[----:B------:R-:W-:Y:S01]  /*12ae0*/  FMNMX R0, R152, R220, !PT ;  /* 0x000000dc98007209 */ /* 0x000fe20007800000 */
[----:B------:R-:W-:Y:S01]  /*12af0*/  BSSY B0, `(.L_x_30) ;  /* 0x0000057000007945 */ /* 0x000fe20003800000 */
[----:B------:R-:W-:Y:S01]  /*12b00*/  MOV R6, 0x400 ;  /* 0x0000040000067802 */ /* 0x000fe20000000f00 */
[----:B------:R-:W1:Y:S01]  /*12b10*/  S2R R7, SR_CgaCtaId ;  /* 0x0000000000077919 */ /* 0x000e620000008800 */
[----:B------:R-:W-:-:S04]  /*12b20*/  FMNMX R0, R153, R0, !PT ;  /* 0x0000000099007209 */ /* 0x000fc80007800000 */
[----:B------:R-:W-:-:S04]  /*12b30*/  FMNMX R0, R156, R0, !PT ;  /* 0x000000009c007209 */ /* 0x000fc80007800000 */
        /* <DEDUP_REMOVED lines=54> */
[----:B-1----:R-:W-:Y:S02]  /*12ea0*/  LEA R6, R7, R6, 0x18 ;  /* 0x0000000607067211 */ /* 0x002fe400078ec0ff */
[----:B------:R-:W-:Y:S01]  /*12eb0*/  FMNMX R3, R206, R0, !PT ;  /* 0x00000000ce037209 */ /* 0x000fe20007800000 */
[----:B------:R-:W1:Y:S01]  /*12ec0*/  LDC R7, c[0x0][0x604] ;  /* 0x00018100ff077b82 */ /* 0x000e620000000800 */
[----:B------:R-:W-:-:S02]  /*12ed0*/  FMNMX R0, R213, R2, !PT ;  /* 0x00000002d5007209 */ /* 0x000fc40007800000 */
[----:B------:R-:W-:Y:S02]  /*12ee0*/  FMNMX R3, R207, R3, !PT ;  /* 0x00000003cf037209 */ /* 0x000fe40007800000 */
[----:B------:R-:W-:Y:S01]  /*12ef0*/  IADD3 R6, R6, 0x90020, RZ ;  /* 0x0009002006067810 */ /* 0x000fe20007ffe0ff */
[----:B------:R-:W3:Y:S01]  /*12f00*/  SHFL.BFLY PT, R2, R0, 0x1, 0x1f ;  /* 0x0c201f0000027f89 */ /* 0x000ee200000e0000 */
[----:B------:R-:W-:-:S04]  /*12f10*/  FMNMX R3, R210, R3, !PT ;  /* 0x00000003d2037209 */ /* 0x000fc80007800000 */
[----:B------:R-:W-:-:S04]  /*12f20*/  FMNMX R3, R211, R3, !PT ;  /* 0x00000003d3037209 */ /* 0x000fc80007800000 */
[----:B------:R-:W-:-:S04]  /*12f30*/  FMNMX R3, R214, R3, !PT ;  /* 0x00000003d6037209 */ /* 0x000fc80007800000 */
[----:B------:R-:W-:-:S05]  /*12f40*/  FMNMX R3, R215, R3, !PT ;  /* 0x00000003d7037209 */ /* 0x000fca0007800000 */
[----:B------:R-:W4:Y:S01]  /*12f50*/  SHFL.BFLY PT, R4, R3, 0x1, 0x1f ;  /* 0x0c201f0003047f89 */ /* 0x000f2200000e0000 */
[----:B---3--:R-:W-:-:S05]  /*12f60*/  FMNMX R2, R0, R2, !PT ;  /* 0x0000000200027209 */ /* 0x008fca0007800000 */
[----:B------:R-:W3:Y:S01]  /*12f70*/  SHFL.BFLY PT, R15, R2, 0x2, 0x1f ;  /* 0x0c401f00020f7f89 */ /* 0x000ee200000e0000 */
[----:B----4-:R-:W-:-:S05]  /*12f80*/  FMNMX R0, R3, R4, !PT ;  /* 0x0000000403007209 */ /* 0x010fca0007800000 */
[----:B------:R-:W4:Y:S01]  /*12f90*/  SHFL.BFLY PT, R14, R0, 0x2, 0x1f ;  /* 0x0c401f00000e7f89 */ /* 0x000f2200000e0000 */
[----:B---3--:R-:W-:Y:S02]  /*12fa0*/  FMNMX R15, R2, R15, !PT ;  /* 0x0000000f020f7209 */ /* 0x008fe40007800000 */
[----:B----4-:R-:W-:Y:S01]  /*12fb0*/  FMNMX R14, R0, R14, !PT ;  /* 0x0000000e000e7209 */ /* 0x010fe20007800000 */
[----:B--2---:R-:W-:Y:S01]  /*12fc0*/  IMAD R3, R5, 0x8, R6 ;  /* 0x0000000805037824 */ /* 0x004fe200078e0206 */
[----:B------:R-:W-:Y:S01]  /*12fd0*/  MOV R5, 0x400 ;  /* 0x0000040000057802 */ /* 0x000fe20000000f00 */
[----:B------:R-:W2:Y:S03]  /*12fe0*/  S2R R6, SR_CgaCtaId ;  /* 0x0000000000067919 */ /* 0x000ea60000008800 */
[----:B------:R-:W-:-:S04]  /*12ff0*/  PRMT R3, RZ, 0x654, R3 ;  /* 0x00000654ff037816 */ /* 0x000fc80000000003 */
[----:B------:R3:W-:Y:S02]  /*13000*/  SYNCS.ARRIVE.TRANS64.RED.A1T0 RZ, [R3+URZ], RZ ;  /* 0x000000ff03ff79a7 */ /* 0x0007e4000810043f */
[----:B---3--:R-:W-:Y:S02]  /*13010*/  SHF.L.U32 R3, R222, 0x1f, RZ ;  /* 0x0000001fde037819 */ /* 0x008fe400000006ff */
[----:B--2---:R-:W-:-:S04]  /*13020*/  LEA R5, R6, R5, 0x18 ;  /* 0x0000000506057211 */ /* 0x004fc800078ec0ff */
[----:B------:R-:W-:-:S04]  /*13030*/  LEA R2, R217, R5, 0x3 ;  /* 0x00000005d9027211 */ /* 0x000fc800078e18ff */
[----:B------:R-:W2:Y:S02]  /*13040*/  SYNCS.PHASECHK.TRANS64.TRYWAIT P2, [R2+URZ+0x90000], R3 ;  /* 0x09000003020075a7 */ /* 0x000ea4000804017f */
[----:B-12---:R-:W-:Y:S05]  /*13050*/  @!P2 BRA `(.L_x_31) ;  /* 0x000001480084a947 */ /* 0x006fea0003800000 */
.L_x_97:
[----:B------:R-:W-:Y:S05]  /*13060*/  BSYNC B0 ;  /* 0x0000000000007941 */ /* 0x000fea0003800000 */
.L_x_30:
[----:B------:R-:W2:Y:S04]  /*13070*/  LDL R4, [R1+0x318] ;  /* 0x0003180001047983 */ /* 0x000ea80000100800 */
        /* <DEDUP_REMOVED lines=54> */
[----:B-----5:R-:W-:Y:S04]  /*133e0*/  STL.64 [R1+0x1348], R42 ;  /* 0x0013482a01007387 */ /* 0x020fe80000100a00 */
        /* <DEDUP_REMOVED lines=9> */
[----:B---3--:R-:W3:Y:S04]  /*13480*/  LDL.LU.64 R24, [R1] ;  /* 0x0000000001187983 */ /* 0x008ee80000300a00 */
        /* <DEDUP_REMOVED lines=29> */
[----:B------:R-:W-:-:S03]  /*13660*/  FSETP.NEU.AND P2, PT, R15, -INF , PT ;  /* 0xff8000000f00780b */ /* 0x000fc60003f4d000 */
[----:B------:R-:W4:Y:S04]  /*13670*/  LDL.LU.64 R84, [R1+0xf0] ;  /* 0x0000f00001547983 */ /* 0x000f280000300a00 */
[----:B------:R-:W4:Y:S04]  /*13680*/  LDL.LU.64 R86, [R1+0xf8] ;  /* 0x0000f80001567983 */ /* 0x000f280000300a00 */
[----:B------:R-:W4:Y:S04]  /*13690*/  LDL.LU.64 R88, [R1+0x100] ;  /* 0x0001000001587983 */ /* 0x000f280000300a00 */
[----:B------:R-:W4:Y:S01]  /*136a0*/  LDL.LU.64 R90, [R1+0x108] ;  /* 0x00010800015a7983 */ /* 0x000f220000300a00 */
[----:B-1----:R-:W-:-:S03]  /*136b0*/  FSEL R3, R15, RZ, P2 ;  /* 0x000000ff0f037208 */ /* 0x002fc60001000000 */
[----:B------:R-:W4:Y:S01]  /*136c0*/  LDL.LU.64 R92, [R1+0x110] ;  /* 0x00011000015c7983 */ /* 0x000f220000300a00 */
[----:B------:R-:W-:-:S03]  /*136d0*/  FSETP.NEU.AND P2, PT, R14, -INF , PT ;  /* 0xff8000000e00780b */ /* 0x000fc60003f4d000 */
[----:B------:R-:W4:Y:S04]  /*136e0*/  LDL.LU.64 R94, [R1+0x118] ;  /* 0x00011800015e7983 */ /* 0x000f280000300a00 */
[----:B------:R-:W4:Y:S04]  /*136f0*/  LDL.LU.64 R96, [R1+0x120] ;  /* 0x0001200001607983 */ /* 0x000f280000300a00 */
[----:B------:R-:W4:Y:S04]  /*13700*/  LDL.LU.64 R98, [R1+0x128] ;  /* 0x0001280001627983 */ /* 0x000f280000300a00 */
[----:B------:R-:W4:Y:S01]  /*13710*/  LDL.LU.64 R100, [R1+0x130] ;  /* 0x0001300001647983 */ /* 0x000f220000300a00 */
[----:B------:R-:W-:-:S03]  /*13720*/  FSEL R6, R14, RZ, P2 ;  /* 0x000000ff0e067208 */ /* 0x000fc60001000000 */
[----:B------:R-:W4:Y:S04]  /*13730*/  LDL.LU.64 R102, [R1+0x138] ;  /* 0x0001380001667983 */ /* 0x000f280000300a00 */
[----:B------:R-:W4:Y:S01]  /*13740*/  LDL.LU.64 R104, [R1+0x140] ;  /* 0x0001400001687983 */ /* 0x000f220000300a00 */
[----:B------:R-:W-:-:S03]  /*13750*/  FADD R2, -R3, R220 ;  /* 0x000000dc03027221 */ /* 0x000fc60000000100 */
[----:B------:R-:W4:Y:S04]  /*13760*/  LDL.LU.64 R106, [R1+0x148] ;  /* 0x00014800016a7983 */ /* 0x000f280000300a00 */
[----:B------:R-:W4:Y:S04]  /*13770*/  LDL.LU.64 R108, [R1+0x150] ;  /* 0x00015000016c7983 */ /* 0x000f280000300a00 */
[----:B------:R-:W4:Y:S01]  /*13780*/  LDL.LU.64 R110, [R1+0x158] ;  /* 0x00015800016e7983 */ /* 0x000f220000300a00 */
[----:B------:R-:W-:-:S03]  /*13790*/  FADD R0, -R6, R221 ;  /* 0x000000dd06007221 */ /* 0x000fc60000000100 */
[----:B------:R-:W4:Y:S01]  /*137a0*/  LDL.LU.64 R112, [R1+0x160] ;  /* 0x0001600001707983 */ /* 0x000f220000300a00 */
[----:B------:R-:W-:-:S03]  /*137b0*/  FMUL R2, R2, R7 ;  /* 0x0000000702027220 */ /* 0x000fc60000400000 */
[----:B------:R-:W4:Y:S01]  /*137c0*/  LDL.LU.64 R114, [R1+0x168] ;  /* 0x0001680001727983 */ /* 0x000f220000300a00 */
[----:B------:R-:W-:-:S03]  /*137d0*/  FMUL R6, R6, R7 ;  /* 0x0000000706067220 */ /* 0x000fc60000400000 */
[----:B------:R-:W4:Y:S04]  /*137e0*/  LDL.LU.64 R116, [R1+0x170] ;  /* 0x0001700001747983 */ /* 0x000f280000300a00 */
[----:B------:R-:W4:Y:S01]  /*137f0*/  LDL.LU.64 R118, [R1+0x178] ;  /* 0x0001780001767983 */ /* 0x000f220000300a00 */
[----:B------:R-:W-:-:S03]  /*13800*/  FMUL R0, R0, R7 ;  /* 0x0000000700007220 */ /* 0x000fc60000400000 */
[----:B------:R-:W4:Y:S01]  /*13810*/  LDL.LU.64 R120, [R1+0x180] ;  /* 0x0001800001787983 */ /* 0x000f220000300a00 */
[----:B------:R-:W-:-:S03]  /*13820*/  FFMA R158, R158, R7, -R6 ;  /* 0x000000079e9e7223 */ /* 0x000fc60000000806 */
[----:B------:R-:W4:Y:S01]  /*13830*/  LDL.LU.64 R122, [R1+0x188] ;  /* 0x00018800017a7983 */ /* 0x000f220000300a00 */
[----:B------:R-:W-:-:S03]  /*13840*/  FSETP.GEU.AND P2, PT, R2, -126, PT ;  /* 0xc2fc00000200780b */ /* 0x000fc60003f4e000 */
[----:B------:R-:W4:Y:S01]  /*13850*/  LDL.LU.64 R124, [R1+0x190] ;  /* 0x00019000017c7983 */ /* 0x000f220000300a00 */
[----:B------:R-:W-:-:S03]  /*13860*/  FFMA R155, R155, R7, -R6 ;  /* 0x000000079b9b7223 */ /* 0x000fc60000000806 */
[----:B------:R-:W4:Y:S01]  /*13870*/  LDL.LU.64 R126, [R1+0x198] ;  /* 0x00019800017e7983 */ /* 0x000f220000300a00 */
[----:B------:R-:W-:-:S03]  /*13880*/  FFMA R154, R154, R7, -R6 ;  /* 0x000000079a9a7223 */ /* 0x000fc60000000806 */
[----:B------:R-:W4:Y:S01]  /*13890*/  LDL.LU.64 R128, [R1+0x1a0] ;  /* 0x0001a00001807983 */ /* 0x000f220000300a00 */
[----:B------:R-:W-:-:S03]  /*138a0*/  FSETP.GEU.AND P4, PT, R0, -126, PT ;  /* 0xc2fc00000000780b */ /* 0x000fc60003f8e000 */
[----:B------:R-:W4:Y:S01]  /*138b0*/  LDL.LU.64 R130, [R1+0x1a8] ;  /* 0x0001a80001827983 */ /* 0x000f220000300a00 */
[----:B------:R-:W-:-:S03]  /*138c0*/  FSETP.GEU.AND P3, PT, R158, -126, PT ;  /* 0xc2fc00009e00780b */ /* 0x000fc60003f6e000 */
[----:B------:R-:W4:Y:S01]  /*138d0*/  LDL.LU.64 R132, [R1+0x1b0] ;  /* 0x0001b00001847983 */ /* 0x000f220000300a00 */
[----:B------:R-:W-:-:S03]  /*138e0*/  FSETP.GEU.AND P5, PT, R155, -126, PT ;  /* 0xc2fc00009b00780b */ /* 0x000fc60003fae000 */
[----:B------:R-:W4:Y:S01]  /*138f0*/  LDL.LU.64 R134, [R1+0x1b8] ;  /* 0x0001b80001867983 */ /* 0x000f220000300a00 */
[----:B------:R-:W-:-:S03]  /*13900*/  FSETP.GEU.AND P6, PT, R154, -126, PT ;  /* 0xc2fc00009a00780b */ /* 0x000fc60003fce000 */
[----:B------:R-:W4:Y:S04]  /*13910*/  LDL.LU.64 R136, [R1+0x1c0] ;  /* 0x0001c00001887983 */ /* 0x000f280000300a00 */
[----:B------:R-:W4:Y:S04]  /*13920*/  LDL.LU.64 R138, [R1+0x1c8] ;  /* 0x0001c800018a7983 */ /* 0x000f280000300a00 */
[----:B------:R-:W4:Y:S04]  /*13930*/  LDL.LU.64 R140, [R1+0x1d0] ;  /* 0x0001d000018c7983 */ /* 0x000f280000300a00 */
[----:B------:R-:W4:Y:S04]  /*13940*/  LDL.LU.64 R142, [R1+0x1d8] ;  /* 0x0001d800018e7983 */ /* 0x000f280000300a00 */
[----:B------:R-:W4:Y:S04]  /*13950*/  LDL.LU.64 R144, [R1+0x1e0] ;  /* 0x0001e00001907983 */ /* 0x000f280000300a00 */
[----:B------:R-:W4:Y:S04]  /*13960*/  LDL.LU.64 R146, [R1+0x1e8] ;  /* 0x0001e80001927983 */ /* 0x000f280000300a00 */
[----:B------:R-:W4:Y:S01]  /*13970*/  LDL.LU.64 R148, [R1+0x1f0] ;  /* 0x0001f00001947983 */ /* 0x000f220000300a00 */
[----:B------:R-:W-:-:S03]  /*13980*/  @!P2 FMUL R2, R2, 0.5 ;  /* 0x3f0000000202a820 */ /* 0x000fc60000400000 */
[----:B------:R-:W4:Y:S01]  /*13990*/  LDL.LU.64 R150, [R1+0x1f8] ;  /* 0x0001f80001967983 */ /* 0x000f220000300a00 */
[----:B------:R-:W-:Y:S01]  /*139a0*/  @!P4 FMUL R0, R0, 0.5 ;  /* 0x3f0000000000c820 */ /* 0x000fe20000400000 */
[----:B------:R-:W-:Y:S01]  /*139b0*/  @!P3 FMUL R158, R158, 0.5 ;  /* 0x3f0000009e9eb820 */ /* 0x000fe20000400000 */
[----:B------:R-:W-:Y:S01]  /*139c0*/  @!P5 FMUL R155, R155, 0.5 ;  /* 0x3f0000009b9bd820 */ /* 0x000fe20000400000 */
[----:B------:R-:W-:Y:S01]  /*139d0*/  STL [R1+0x12f4], R160 ;  /* 0x0012f4a001007387 */ /* 0x000fe20000100800 */
[----:B------:R-:W1:Y:S01]  /*139e0*/  MUFU.EX2 R2, R2 ;  /* 0x0000000200027308 */ /* 0x000e620000000800 */
[----:B------:R-:W-:Y:S01]  /*139f0*/  @!P6 FMUL R154, R154, 0.5 ;  /* 0x3f0000009a9ae820 */ /* 0x000fe20000400000 */
[-C--:B------:R-:W-:Y:S01]  /*13a00*/  FMUL R3, R3, R7.reuse ;  /* 0x0000000703037220 */ /* 0x080fe20000400000 */
[----:B------:R-:W-:Y:S01]  /*13a10*/  STL [R1+0x12f0], R161 ;  /* 0x0012f0a101007387 */ /* 0x000fe20000100800 */
[----:B------:R-:W-:Y:S01]  /*13a20*/  FFMA R159, R159, R7, -R6 ;  /* 0x000000079f9f7223 */ /* 0x000fe20000000806 */
[----:B--2---:R-:W-:-:S02]  /*13a30*/  IMAD R4, R217, 0x2000, R4 ;  /* 0x00002000d9047824 */ /* 0x004fc400078e0204 */
[-CC-:B------:R-:W-:Y:S01]  /*13a40*/  FFMA R152, R152, R7.reuse, -R3.reuse ;  /* 0x0000000798987223 */ /* 0x180fe20000000803 */
[----:B------:R-:W-:Y:S01]  /*13a50*/  STL [R1+0x12ec], R162 ;  /* 0x0012eca201007387 */ /* 0x000fe20000100800 */
[----:B------:R-:W2:Y:S01]  /*13a60*/  MUFU.EX2 R0, R0 ;  /* 0x0000000000007308 */ /* 0x000ea20000000800 */
[-CC-:B------:R-:W-:Y:S01]  /*13a70*/  FFMA R156, R156, R7.reuse, -R3.reuse ;  /* 0x000000079c9c7223 */ /* 0x180fe20000000803 */
[-CC-:B------:R-:W-:Y:S01]  /*13a80*/  FFMA R153, R153, R7.reuse, -R3.reuse ;  /* 0x0000000799997223 */ /* 0x180fe20000000803 */
[----:B------:R-:W-:Y:S01]  /*13a90*/  STL [R1+0x12e8], R163 ;  /* 0x0012e8a301007387 */ /* 0x000fe20000100800 */
[----:B------:R-:W-:Y:S01]  /*13aa0*/  FFMA R157, R157, R7, -R3 ;  /* 0x000000079d9d7223 */ /* 0x000fe20000000803 */
[----:B------:R-:W-:Y:S05]  /*13ab0*/  WARPSYNC.ALL ;  /* 0x0000000000007948 */ /* 0x000fea0003800000 */
[----:B------:R-:W-:Y:S01]  /*13ac0*/  STL [R1+0x12e4], R164 ;  /* 0x0012e4a401007387 */ /* 0x000fe20000100800 */
[----:B------:R-:W3:Y:S01]  /*13ad0*/  MUFU.EX2 R12, R155 ;  /* 0x0000009b000c7308 */ /* 0x000ee20000000800 */
[----:B-1----:R-:W-:Y:S01]  /*13ae0*/  @!P2 FMUL R2, R2, R2 ;  /* 0x000000020202a220 */ /* 0x002fe20000400000 */
[----:B------:R-:W-:Y:S01]  /*13af0*/  FSETP.GEU.AND P2, PT, R159, -126, PT ;  /* 0xc2fc00009f00780b */ /* 0x000fe20003f4e000 */
[----:B------:R-:W-:Y:S01]  /*13b00*/  STL [R1+0x12e0], R165 ;  /* 0x0012e0a501007387 */ /* 0x000fe20000100800 */
[----:B--2---:R-:W-:-:S03]  /*13b10*/  @!P4 FMUL R0, R0, R0 ;  /* 0x000000000000c220 */ /* 0x004fc60000400000 */
[----:B------:R-:W-:Y:S01]  /*13b20*/  STL [R1+0x12dc], R166 ;  /* 0x0012dca601007387 */ /* 0x000fe20000100800 */
[----:B------:R-:W1:Y:S01]  /*13b30*/  MUFU.EX2 R13, R154 ;  /* 0x0000009a000d7308 */ /* 0x000e620000000800 */
[----:B------:R-:W-:Y:S02]  /*13b40*/  FSETP.GEU.AND P4, PT, R152, -126, PT ;  /* 0xc2fc00009800780b */ /* 0x000fe40003f8e000 */
[----:B------:R-:W-:Y:S04]  /*13b50*/  STL [R1+0x12d8], R167 ;  /* 0x0012d8a701007387 */ /* 0x000fe80000100800 */
[----:B------:R-:W-:Y:S01]  /*13b60*/  STL [R1+0x12d4], R168 ;  /* 0x0012d4a801007387 */ /* 0x000fe20000100800 */
[----:B------:R-:W2:Y:S01]  /*13b70*/  MUFU.EX2 R158, R158 ;  /* 0x0000009e009e7308 */ /* 0x000ea20000000800 */
[----:B---3--:R-:W-:Y:S01]  /*13b80*/  @!P5 FMUL R12, R12, R12 ;  /* 0x0000000c0c0cd220 */ /* 0x008fe20000400000 */
[----:B------:R-:W-:Y:S01]  /*13b90*/  FSETP.GEU.AND P5, PT, R156, -126, PT ;  /* 0xc2fc00009c00780b */ /* 0x000fe20003fae000 */
[----:B------:R-:W-:Y:S01]  /*13ba0*/  STL [R1+0x12d0], R169 ;  /* 0x0012d0a901007387 */ /* 0x000fe20000100800 */
[----:B------:R-:W-:-:S02]  /*13bb0*/  @!P2 FMUL R159, R159, 0.5 ;  /* 0x3f0000009f9fa820 */ /* 0x000fc40000400000 */
[----:B------:R-:W-:Y:S01]  /*13bc0*/  @!P4 FMUL R152, R152, 0.5 ;  /* 0x3f0000009898c820 */ /* 0x000fe20000400000 */
[----:B------:R-:W-:Y:S01]  /*13bd0*/  STL [R1+0x12cc], R170 ;  /* 0x0012ccaa01007387 */ /* 0x000fe20000100800 */
[----:B------:R-:W-:Y:S01]  /*13be0*/  MOV R5, 0x40000040 ;  /* 0x4000004000057802 */ /* 0x000fe20000000f00 */
[----:B-1----:R-:W-:Y:S01]  /*13bf0*/  @!P6 FMUL R13, R13, R13 ;  /* 0x0000000d0d0de220 */ /* 0x002fe20000400000 */
[----:B------:R-:W-:Y:S01]  /*13c00*/  FSETP.GEU.AND P6, PT, R153, -126, PT ;  /* 0xc2fc00009900780b */ /* 0x000fe20003fce000 */
[----:B------:R-:W-:Y:S01]  /*13c10*/  STL [R1+0x12c8], R171 ;  /* 0x0012c8ab01007387 */ /* 0x000fe20000100800 */
[----:B------:R-:W1:Y:S01]  /*13c20*/  MUFU.EX2 R159, R159 ;  /* 0x0000009f009f7308 */ /* 0x000e620000000800 */
[----:B------:R-:W-:Y:S01]  /*13c30*/  R2UR UR6, R4 ;  /* 0x00000000040672ca */ /* 0x000fe200000e0000 */
[----:B------:R-:W-:Y:S01]  /*13c40*/  FMUL R24, R24, R2 ;  /* 0x0000000218187220 */ /* 0x000fe20000400000 */
[----:B------:R-:W-:Y:S01]  /*13c50*/  STL [R1+0x12c4], R172 ;  /* 0x0012c4ac01007387 */ /* 0x000fe20000100800 */
[----:B------:R-:W-:Y:S01]  /*13c60*/  @!P5 FMUL R156, R156, 0.5 ;  /* 0x3f0000009c9cd820 */ /* 0x000fe20000400000 */
[----:B--2---:R-:W-:Y:S01]  /*13c70*/  @!P3 FMUL R158, R158, R158 ;  /* 0x0000009e9e9eb220 */ /* 0x004fe20000400000 */
[----:B------:R-:W-:Y:S01]  /*13c80*/  FSETP.GEU.AND P3, PT, R157, -126, PT ;  /* 0xc2fc00009d00780b */ /* 0x000fe20003f6e000 */
[----:B------:R-:W-:Y:S01]  /*13c90*/  STL [R1+0x12c0], R173 ;  /* 0x0012c0ad01007387 */ /* 0x000fe20000100800 */
[----:B------:R-:W2:Y:S01]  /*13ca0*/  MUFU.EX2 R11, R152 ;  /* 0x00000098000b7308 */ /* 0x000ea20000000800 */
[-C--:B------:R-:W-:Y:S01]  /*13cb0*/  FMUL R25, R25, R2.reuse ;  /* 0x0000000219197220 */ /* 0x080fe20000400000 */
[-C--:B----4-:R-:W-:Y:S01]  /*13cc0*/  FMUL R28, R28, R2.reuse ;  /* 0x000000021c1c7220 */ /* 0x090fe20000400000 */
[----:B------:R-:W-:Y:S01]  /*13cd0*/  STL [R1+0x12bc], R174 ;  /* 0x0012bcae01007387 */ /* 0x000fe20000100800 */
[----:B------:R-:W-:Y:S01]  /*13ce0*/  @!P6 FMUL R153, R153, 0.5 ;  /* 0x3f0000009999e820 */ /* 0x000fe20000400000 */
[-C--:B------:R-:W-:Y:S01]  /*13cf0*/  FMUL R29, R29, R2.reuse ;  /* 0x000000021d1d7220 */ /* 0x080fe20000400000 */
[-C--:B------:R-:W-:Y:S01]  /*13d00*/  FMUL R32, R32, R2.reuse ;  /* 0x0000000220207220 */ /* 0x080fe20000400000 */
[----:B------:R-:W-:Y:S01]  /*13d10*/  STL [R1+0x12b8], R175 ;  /* 0x0012b8af01007387 */ /* 0x000fe20000100800 */
[----:B------:R-:W3:Y:S01]  /*13d20*/  MUFU.EX2 R10, R153 ;  /* 0x00000099000a7308 */ /* 0x000ee20000000800 */
[----:B-1----:R-:W-:Y:S01]  /*13d30*/  @!P2 FMUL R159, R159, R159 ;  /* 0x0000009f9f9fa220 */ /* 0x002fe20000400000 */
[-C--:B------:R-:W-:Y:S01]  /*13d40*/  FMUL R33, R33, R2.reuse ;  /* 0x0000000221217220 */ /* 0x080fe20000400000 */
[----:B------:R-:W-:Y:S01]  /*13d50*/  STL [R1+0xeb4], R176 ;  /* 0x000eb4b001007387 */ /* 0x000fe20000100800 */
[----:B------:R-:W-:Y:S01]  /*13d60*/  @!P3 FMUL R157, R157, 0.5 ;  /* 0x3f0000009d9db820 */ /* 0x000fe20000400000 */
[----:B------:R-:W-:Y:S01]  /*13d70*/  R2UR UR7, R5 ;  /* 0x00000000050772ca */ /* 0x000fe200000e0000 */
[-C--:B------:R-:W-:Y:S01]  /*13d80*/  FMUL R36, R36, R2.reuse ;  /* 0x0000000224247220 */ /* 0x080fe20000400000 */
[----:B------:R-:W-:Y:S01]  /*13d90*/  STL [R1+0xeb0], R177 ;  /* 0x000eb0b101007387 */ /* 0x000fe20000100800 */
[----:B------:R-:W1:Y:S01]  /*13da0*/  MUFU.EX2 R156, R156 ;  /* 0x0000009c009c7308 */ /* 0x000e620000000800 */
[----:B--2---:R-:W-:Y:S01]  /*13db0*/  @!P4 FMUL R11, R11, R11 ;  /* 0x0000000b0b0bc220 */ /* 0x004fe20000400000 */
[-C--:B------:R-:W-:Y:S01]  /*13dc0*/  FMUL R37, R37, R2.reuse ;  /* 0x0000000225257220 */ /* 0x080fe20000400000 */
[----:B------:R-:W-:Y:S01]  /*13dd0*/  STL [R1+0xeac], R178 ;  /* 0x000eacb201007387 */ /* 0x000fe20000100800 */
[-C--:B------:R-:W-:Y:S01]  /*13de0*/  FMUL R40, R40, R2.reuse ;  /* 0x0000000228287220 */ /* 0x080fe20000400000 */
[----:B------:R-:W-:Y:S01]  /*13df0*/  FMUL R41, R41, R2 ;  /* 0x0000000229297220 */ /* 0x000fe20000400000 */
[----:B------:R-:W-:Y:S01]  /*13e00*/  FMUL R26, R26, R0 ;  /* 0x000000001a1a7220 */ /* 0x000fe20000400000 */
[----:B------:R-:W-:Y:S01]  /*13e10*/  STL [R1+0xea8], R179 ;  /* 0x000ea8b301007387 */ /* 0x000fe20000100800 */
[----:B------:R-:W2:Y:S01]  /*13e20*/  MUFU.EX2 R157, R157 ;  /* 0x0000009d009d7308 */ /* 0x000ea20000000800 */
[----:B---3--:R-:W-:Y:S01]  /*13e30*/  @!P6 FMUL R10, R10, R10 ;  /* 0x0000000a0a0ae220 */ /* 0x008fe20000400000 */
[----:B------:R-:W-:Y:S01]  /*13e40*/  FMUL R27, R27, R0 ;  /* 0x000000001b1b7220 */ /* 0x000fe20000400000 */
[----:B------:R-:W-:Y:S01]  /*13e50*/  STL [R1+0xea4], R180 ;  /* 0x000ea4b401007387 */ /* 0x000fe20000100800 */
[-C--:B------:R-:W-:Y:S01]  /*13e60*/  FMUL R44, R44, R2.reuse ;  /* 0x000000022c2c7220 */ /* 0x080fe20000400000 */
[----:B------:R-:W-:Y:S01]  /*13e70*/  FMUL R45, R45, R2 ;  /* 0x000000022d2d7220 */ /* 0x000fe20000400000 */
[-C--:B------:R-:W-:Y:S01]  /*13e80*/  FMUL R30, R30, R0.reuse ;  /* 0x000000001e1e7220 */ /* 0x080fe20000400000 */
[----:B------:R-:W-:Y:S01]  /*13e90*/  STL [R1+0xea0], R181 ;  /* 0x000ea0b501007387 */ /* 0x000fe20000100800 */
[----:B------:R-:W-:Y:S01]  /*13ea0*/  FMUL R31, R31, R0 ;  /* 0x000000001f1f7220 */ /* 0x000fe20000400000 */
[----:B-1----:R-:W-:Y:S01]  /*13eb0*/  @!P5 FMUL R156, R156, R156 ;  /* 0x0000009c9c9cd220 */ /* 0x002fe20000400000 */
[----:B------:R-:W-:Y:S01]  /*13ec0*/  FMUL R34, R34, R0 ;  /* 0x0000000022227220 */ /* 0x000fe20000400000 */
[----:B------:R-:W-:Y:S01]  /*13ed0*/  STL [R1+0xe9c], R182 ;  /* 0x000e9cb601007387 */ /* 0x000fe20000100800 */
[-C--:B------:R-:W-:Y:S01]  /*13ee0*/  FMUL R48, R48, R2.reuse ;  /* 0x0000000230307220 */ /* 0x080fe20000400000 */
[----:B------:R-:W-:Y:S01]  /*13ef0*/  FMUL R49, R49, R2 ;  /* 0x0000000231317220 */ /* 0x000fe20000400000 */
[-C--:B------:R-:W-:Y:S01]  /*13f00*/  FMUL R35, R35, R0.reuse ;  /* 0x0000000023237220 */ /* 0x080fe20000400000 */
[----:B------:R-:W-:Y:S01]  /*13f10*/  STL [R1+0xe98], R183 ;  /* 0x000e98b701007387 */ /* 0x000fe20000100800 */
[-C--:B------:R-:W-:Y:S01]  /*13f20*/  FMUL R38, R38, R0.reuse ;  /* 0x0000000026267220 */ /* 0x080fe20000400000 */
[----:B--2---:R-:W-:Y:S01]  /*13f30*/  @!P3 FMUL R157, R157, R157 ;  /* 0x0000009d9d9db220 */ /* 0x004fe20000400000 */
[----:B------:R-:W-:Y:S01]  /*13f40*/  FMUL R39, R39, R0 ;  /* 0x0000000027277220 */ /* 0x000fe20000400000 */
[----:B------:R-:W-:Y:S01]  /*13f50*/  STL [R1+0xe94], R184 ;  /* 0x000e94b801007387 */ /* 0x000fe20000100800 */
[-C--:B------:R-:W-:Y:S01]  /*13f60*/  FMUL R52, R52, R2.reuse ;  /* 0x0000000234347220 */ /* 0x080fe20000400000 */
[----:B------:R-:W-:Y:S01]  /*13f70*/  FMUL R53, R53, R2 ;  /* 0x0000000235357220 */ /* 0x000fe20000400000 */
[-C--:B------:R-:W-:Y:S01]  /*13f80*/  FMUL R42, R42, R0.reuse ;  /* 0x000000002a2a7220 */ /* 0x080fe20000400000 */
[----:B------:R-:W-:Y:S01]  /*13f90*/  STL [R1+0xe90], R185 ;  /* 0x000e90b901007387 */ /* 0x000fe20000100800 */
[-C--:B------:R-:W-:Y:S01]  /*13fa0*/  FMUL R43, R43, R0.reuse ;  /* 0x000000002b2b7220 */ /* 0x080fe20000400000 */
[-C--:B------:R-:W-:Y:S01]  /*13fb0*/  FMUL R46, R46, R0.reuse ;  /* 0x000000002e2e7220 */ /* 0x080fe20000400000 */
        /* <DEDUP_REMOVED lines=20> */
[----:B------:R-:W-:Y:S01]  /*14100*/  F2FP.F16.F32.PACK_AB R153, R12, R13 ;  /* 0x0000000d0c99723e */ /* 0x000fe200000000ff */
        /* <DEDUP_REMOVED lines=14> */
[----:B------:R-:W-:-:S02]  /*141f0*/  FMUL R73, R73, R2 ;  /* 0x0000000249497220 */ /* 0x000fc40000400000 */
[----:B------:R-:W-:Y:S01]  /*14200*/  STL [R1+0xa68], R195 ;  /* 0x000a68c301007387 */ /* 0x000fe20000100800 */
[-C--:B------:R-:W-:Y:S01]  /*14210*/  FMUL R74, R74, R0.reuse ;  /* 0x000000004a4a7220 */ /* 0x080fe20000400000 */
[----:B------:R-:W-:Y:S02]  /*14220*/  FMUL R75, R75, R0 ;  /* 0x000000004b4b7220 */ /* 0x000fe40000400000 */
[----:B------:R-:W-:Y:S01]  /*14230*/  STL [R1+0xa64], R196 ;  /* 0x000a64c401007387 */ /* 0x000fe20000100800 */
[-C--:B------:R-:W-:Y:S01]  /*14240*/  FMUL R76, R76, R2.reuse ;  /* 0x000000024c4c7220 */ /* 0x080fe20000400000 */
[----:B------:R-:W-:Y:S02]  /*14250*/  FMUL R77, R77, R2 ;  /* 0x000000024d4d7220 */ /* 0x000fe40000400000 */
        /* <DEDUP_REMOVED lines=93> */
[----:B------:R1:W-:Y:S01]  /*14830*/  STL [R1+0x574], R11 ;  /* 0x0005740b01007387 */ /* 0x0003e20000100800 */
[-C--:B------:R-:W-:Y:S01]  /*14840*/  FMUL R140, R140, R2.reuse ;  /* 0x000000028c8c7220 */ /* 0x080fe20000400000 */
[----:B------:R-:W-:Y:S02]  /*14850*/  FMUL R141, R141, R2 ;  /* 0x000000028d8d7220 */ /* 0x000fe40000400000 */
[----:B------:R2:W-:Y:S01]  /*14860*/  STL [R1+0x570], R10 ;  /* 0x0005700a01007387 */ /* 0x0005e20000100800 */
        /* <DEDUP_REMOVED lines=11> */
[----:B------:R-:W3:Y:S01]  /*14920*/  LDL.LU R17, [R1+0x238] ;  /* 0x0002380001117983 */ /* 0x000ee20000300800 */
[-C--:B------:R-:W-:Y:S01]  /*14930*/  FMUL R150, R150, R0.reuse ;  /* 0x0000000096967220 */ /* 0x080fe20000400000 */
[----:B------:R-:W-:-:S06]  /*14940*/  FMUL R151, R151, R0 ;  /* 0x0000000097977220 */ /* 0x000fcc0000400000 */
[----:B------:R-:W-:-:S06]  /*14950*/  WARPGROUP.ARRIVE ;  /* 0x00000000000079c5 */ /* 0x000fcc0000000000 */
[----:B------:R-:W-:Y:S01]  /*14960*/  HGMMA.64x256x16.F32 R24, R152, gdesc[UR4].tnspB, R24, gsb0 ;  /* 0x43e0000498187df0 */ /* 0x000fe20008000818 */
[----:B---3--:R3:W-:Y:S04]  /*14970*/  STL [R1+0x584], R17 ;  /* 0x0005841101007387 */ /* 0x0087e80000100800 */
[----:B------:R-:W4:Y:S01]  /*14980*/  LDL.LU R16, [R1+0x23c] ;  /* 0x00023c0001107983 */ /* 0x000f220000300800 */
[----:B------:R-:W-:Y:S02]  /*14990*/  WARPGROUP.DEPBAR.LE gsb0, 0x0 ;  /* 0x00008000000079c5 */ /* 0x000fe40000010000 */
[----:B-1----:R-:W-:Y:S01]  /*149a0*/  IMAD.MOV.U32 R11, RZ, RZ, R150 ;  /* 0x000000ffff0b7224 */ /* 0x002fe200078e0096 */
[----:B--2---:R-:W-:Y:S01]  /*149b0*/  MOV R10, R151 ;  /* 0x00000097000a7202 */ /* 0x004fe20000000f00 */
[----:B------:R-:W-:Y:S01]  /*149c0*/  IMAD.MOV.U32 R13, RZ, RZ, R148 ;  /* 0x000000ffff0d7224 */ /* 0x000fe200078e0094 */
[----:B------:R-:W-:Y:S01]  /*149d0*/  MOV R12, R149 ;  /* 0x00000095000c7202 */ /* 0x000fe20000000f00 */
[----:B------:R-:W-:Y:S01]  /*149e0*/  IMAD.MOV.U32 R15, RZ, RZ, R146 ;  /* 0x000000ffff0f7224 */ /* 0x000fe200078e0092 */
[----:B------:R-:W-:Y:S01]  /*149f0*/  MOV R14, R147 ;  /* 0x00000093000e7202 */ /* 0x000fe20000000f00 */
[----:B---3--:R-:W-:Y:S01]  /*14a00*/  IMAD.MOV.U32 R17, RZ, RZ, R144 ;  /* 0x000000ffff117224 */ /* 0x008fe200078e0090 */
        /* <DEDUP_REMOVED lines=106> */
[----:B----4-:R1:W-:Y:S04]  /*150b0*/  STL [R1+0x588], R16 ;  /* 0x0005881001007387 */ /* 0x0103e80000100800 */
[----:B------:R-:W-:Y:S04]  /*150c0*/  STL.64 [R1], R24 ;  /* 0x0000001801007387 */ /* 0x000fe80000100a00 */
[----:B------:R-:W-:Y:S04]  /*150d0*/  STL.64 [R1+0x8], R26 ;  /* 0x0000081a01007387 */ /* 0x000fe80000100a00 */
[----:B------:R-:W-:Y:S04]  /*150e0*/  STL.64 [R1+0x10], R28 ;  /* 0x0000101c01007387 */ /* 0x000fe80000100a00 */
[----:B------:R-:W-:Y:S04]  /*150f0*/  STL.64 [R1+0x18], R30 ;  /* 0x0000181e01007387 */ /* 0x000fe80000100a00 */
[----:B------:R-:W-:Y:S04]  /*15100*/  STL.64 [R1+0x20], R32 ;  /* 0x0000202001007387 */ /* 0x000fe80000100a00 */
[----:B------:R-:W-:Y:S01]  /*15110*/  STL.64 [R1+0x28], R34 ;  /* 0x0000282201007387 */ /* 0x000fe20000100a00 */
[----:B-1----:R-:W-:-:S03]  /*15120*/  MOV R16, R145 ;  /* 0x0000009100107202 */ /* 0x002fc60000000f00 */
[----:B------:R1:W-:Y:S04]  /*15130*/  STL.64 [R1+0x30], R36 ;  /* 0x0000302401007387 */ /* 0x0003e80000100a00 */
[----:B------:R-:W2:Y:S04]  /*15140*/  LDL.LU.64 R150, [R1+0x14f8] ;  /* 0x0014f80001967983 */ /* 0x000ea80000300a00 */
        /* <DEDUP_REMOVED lines=56> */
[----:B-1----:R-:W4:Y:S04]  /*154d0*/  LDL.LU.64 R36, [R1+0x1330] ;  /* 0x0013300001247983 */ /* 0x002f280000300a00 */
[----:B------:R-:W4:Y:S04]  /*154e0*/  LDL.LU.64 R34, [R1+0x1328] ;  /* 0x0013280001227983 */ /* 0x000f280000300a00 */
[----:B------:R-:W4:Y:S04]  /*154f0*/  LDL.LU.64 R32, [R1+0x1320] ;  /* 0x0013200001207983 */ /* 0x000f280000300a00 */
[----:B------:R-:W4:Y:S04]  /*15500*/  LDL.LU.64 R30, [R1+0x1318] ;  /* 0x00131800011e7983 */ /* 0x000f280000300a00 */
[----:B------:R-:W4:Y:S04]  /*15510*/  LDL.LU.64 R28, [R1+0x1310] ;  /* 0x00131000011c7983 */ /* 0x000f280000300a00 */
[----:B------:R-:W4:Y:S04]  /*15520*/  LDL.LU.64 R26, [R1+0x1308] ;  /* 0x00130800011a7983 */ /* 0x000f280000300a00 */
[----:B------:R-:W4:Y:S01]  /*15530*/  LDL.LU.64 R24, [R1+0x1300] ;  /* 0x0013000001187983 */ /* 0x000f220000300a00 */
[----:B------:R-:W-:Y:S01]  /*15540*/  VIADD R8, R4, 0x1000 ;  /* 0x0000100004087836 */ /* 0x000fe20000000000 */
[----:B------:R-:W-:-:S04]  /*15550*/  MOV R9, 0x40000040 ;  /* 0x4000004000097802 */ /* 0x000fc80000000f00 */
[----:B------:R-:W-:Y:S02]  /*15560*/  R2UR UR6, R8 ;  /* 0x00000000080672ca */ /* 0x000fe400000e0000 */
[----:B------:R-:W-:Y:S01]  /*15570*/  R2UR UR7, R9 ;  /* 0x00000000090772ca */ /* 0x000fe200000e0000 */
[-C--:B--2---:R-:W-:Y:S01]  /*15580*/  FMUL R150, R150, R0.reuse ;  /* 0x0000000096967220 */ /* 0x084fe20000400000 */
[----:B------:R-:W-:Y:S01]  /*15590*/  FMUL R151, R151, R0 ;  /* 0x0000000097977220 */ /* 0x000fe20000400000 */
[-C--:B---3--:R-:W-:Y:S01]  /*155a0*/  FMUL R148, R148, R2.reuse ;  /* 0x0000000294947220 */ /* 0x088fe20000400000 */
[----:B------:R-:W-:Y:S01]  /*155b0*/  FMUL R149, R149, R2 ;  /* 0x0000000295957220 */ /* 0x000fe20000400000 */
[-C--:B----4-:R-:W-:Y:S01]  /*155c0*/  FMUL R146, R146, R0.reuse ;  /* 0x0000000092927220 */ /* 0x090fe20000400000 */
[----:B------:R-:W-:Y:S01]  /*155d0*/  FMUL R147, R147, R0 ;  /* 0x0000000093937220 */ /* 0x000fe20000400000 */
[-C--:B------:R-:W-:Y:S01]  /*155e0*/  FMUL R144, R144, R2.reuse ;  /* 0x0000000290907220 */ /* 0x080fe20000400000 */
        /* <DEDUP_REMOVED lines=120> */
[----:B------:R-:W-:-:S06]  /*15d70*/  FMUL R25, R25, R2 ;  /* 0x0000000219197220 */ /* 0x000fcc0000400000 */
[----:B------:R-:W-:-:S06]  /*15d80*/  WARPGROUP.ARRIVE ;  /* 0x00000000000079c5 */ /* 0x000fcc0000000000 */
[----:B------:R-:W-:Y:S01]  /*15d90*/  HGMMA.64x256x16.F32 R24, R152, gdesc[UR4].tnspB, R24, gsb0 ;  /* 0x43e0000498187df0 */ /* 0x000fe20008000818 */
[----:B------:R-:W-:Y:S04]  /*15da0*/  STL [R1+0x58c], R2 ;  /* 0x00058c0201007387 */ /* 0x000fe80000100800 */
[----:B------:R-:W-:Y:S01]  /*15db0*/  STL [R1+0x590], R0 ;  /* 0x0005900001007387 */ /* 0x000fe20000100800 */
        /* <DEDUP_REMOVED lines=65> */
[----:B-1----:R-:W2:Y:S04]  /*161d0*/  LDL.LU R24, [R1] ;  /* 0x0000000001187983 */ /* 0x002ea80000300800 */
        /* <DEDUP_REMOVED lines=18> */
[----:B------:R-:W3:Y:S04]  /*16300*/  LDL.LU R3, [R1+0x12fc] ;  /* 0x0012fc0001037983 */ /* 0x000ee80000300800 */
[----:B------:R-:W4:Y:S04]  /*16310*/  LDL.LU R6, [R1+0x12f8] ;  /* 0x0012f80001067983 */ /* 0x000f280000300800 */
[----:B------:R-:W3:Y:S04]  /*16320*/  LDL.LU R160, [R1+0x12f4] ;  /* 0x0012f40001a07983 */ /* 0x000ee80000300800 */
[----:B------:R-:W2:Y:S04]  /*16330*/  LDL.LU R161, [R1+0x12f0] ;  /* 0x0012f00001a17983 */ /* 0x000ea80000300800 */
[----:B------:R-:W4:Y:S01]  /*16340*/  LDL.LU R162, [R1+0x12ec] ;  /* 0x0012ec0001a27983 */ /* 0x000f220000300800 */
[----:B------:R-:W-:Y:S01]  /*16350*/  MOV R43, R163 ;  /* 0x000000a3002b7202 */ /* 0x000fe20000000f00 */
[----:B------:R-:W-:Y:S01]  /*16360*/  IMAD.MOV.U32 R44, RZ, RZ, R164 ;  /* 0x000000ffff2c7224 */ /* 0x000fe200078e00a4 */
[----:B------:R-:W-:Y:S01]  /*16370*/  MOV R45, R165 ;  /* 0x000000a5002d7202 */ /* 0x000fe20000000f00 */
[----:B------:R-:W4:Y:S01]  /*16380*/  LDL.LU R163, [R1+0x12e8] ;  /* 0x0012e80001a37983 */ /* 0x000f220000300800 */
[----:B------:R-:W-:Y:S01]  /*16390*/  IMAD.MOV.U32 R46, RZ, RZ, R166 ;  /* 0x000000ffff2e7224 */ /* 0x000fe200078e00a6 */
[----:B------:R-:W-:-:S02]  /*163a0*/  MOV R47, R167 ;  /* 0x000000a7002f7202 */ /* 0x000fc40000000f00 */
[----:B------:R-:W4:Y:S04]  /*163b0*/  LDL.LU R164, [R1+0x12e4] ;  /* 0x0012e40001a47983 */ /* 0x000f280000300800 */
[----:B------:R-:W4:Y:S04]  /*163c0*/  LDL.LU R165, [R1+0x12e0] ;  /* 0x0012e00001a57983 */ /* 0x000f280000300800 */
[----:B------:R-:W4:Y:S04]  /*163d0*/  LDL.LU R166, [R1+0x12dc] ;  /* 0x0012dc0001a67983 */ /* 0x000f280000300800 */
[----:B------:R-:W4:Y:S01]  /*163e0*/  LDL.LU R167, [R1+0x12d8] ;  /* 0x0012d80001a77983 */ /* 0x000f220000300800 */
[----:B------:R-:W-:-:S02]  /*163f0*/  IMAD.MOV.U32 R56, RZ, RZ, R7 ;  /* 0x000000ffff387224 */ /* 0x000fc400078e0007 */
[----:B------:R-:W3:Y:S01]  /*16400*/  LDC R7, c[0x0][0x604] ;  /* 0x00018100ff077b82 */ /* 0x000ee20000000800 */
[----:B------:R-:W-:Y:S01]  /*16410*/  VIADD R8, R4, 0x80 ;  /* 0x0000008004087836 */ /* 0x000fe20000000000 */
[----:B------:R-:W-:Y:S01]  /*16420*/  MOV R9, 0x40000040 ;  /* 0x4000004000097802 */ /* 0x000fe20000000f00 */
[----:B------:R-:W-:Y:S01]  /*16430*/  IMAD.MOV.U32 R48, RZ, RZ, R168 ;  /* 0x000000ffff307224 */ /* 0x000fe200078e00a8 */
[----:B------:R-:W-:Y:S01]  /*16440*/  MOV R49, R169 ;  /* 0x000000a900317202 */ /* 0x000fe20000000f00 */
[----:B------:R-:W-:Y:S01]  /*16450*/  IMAD.MOV.U32 R50, RZ, RZ, R170 ;  /* 0x000000ffff327224 */ /* 0x000fe200078e00aa */
[----:B------:R-:W-:Y:S01]  /*16460*/  R2UR UR6, R8 ;  /* 0x00000000080672ca */ /* 0x000fe200000e0000 */
[----:B------:R-:W-:Y:S01]  /*16470*/  IMAD.MOV.U32 R52, RZ, RZ, R172 ;  /* 0x000000ffff347224 */ /* 0x000fe200078e00ac */
[----:B------:R-:W-:Y:S01]  /*16480*/  R2UR UR7, R9 ;  /* 0x00000000090772ca */ /* 0x000fe200000e0000 */
        /* <DEDUP_REMOVED lines=96> */
[----:B------:R-:W4:Y:S01]  /*16a90*/  LDL.LU R168, [R1+0x12d4] ;  /* 0x0012d40001a87983 */ /* 0x000f220000300800 */
[----:B------:R-:W-:-:S02]  /*16aa0*/  MOV R147, R14 ;  /* 0x0000000e00937202 */ /* 0x000fc40000000f00 */
[----:B------:R-:W-:Y:S01]  /*16ab0*/  MOV R149, R12 ;  /* 0x0000000c00957202 */ /* 0x000fe20000000f00 */
[----:B------:R-:W4:Y:S01]  /*16ac0*/  LDL.LU R169, [R1+0x12d0] ;  /* 0x0012d00001a97983 */ /* 0x000f220000300800 */
[----:B------:R-:W-:-:S03]  /*16ad0*/  MOV R151, R10 ;  /* 0x0000000a00977202 */ /* 0x000fc60000000f00 */
[----:B------:R-:W4:Y:S04]  /*16ae0*/  LDL.LU R170, [R1+0x12cc] ;  /* 0x0012cc0001aa7983 */ /* 0x000f280000300800 */
[----:B------:R-:W4:Y:S04]  /*16af0*/  LDL.LU R171, [R1+0x12c8] ;  /* 0x0012c80001ab7983 */ /* 0x000f280000300800 */
[----:B------:R-:W4:Y:S04]  /*16b00*/  LDL.LU R172, [R1+0x12c4] ;  /* 0x0012c40001ac7983 */ /* 0x000f280000300800 */
[----:B------:R-:W4:Y:S04]  /*16b10*/  LDL.LU R173, [R1+0x12c0] ;  /* 0x0012c00001ad7983 */ /* 0x000f280000300800 */
[----:B------:R-:W4:Y:S04]  /*16b20*/  LDL.LU R174, [R1+0x12bc] ;  /* 0x0012bc0001ae7983 */ /* 0x000f280000300800 */
[----:B------:R-:W4:Y:S01]  /*16b30*/  LDL.LU R175, [R1+0x12b8] ;  /* 0x0012b80001af7983 */ /* 0x000f220000300800 */
[-CC-:B---3--:R-:W-:Y:S01]  /*16b40*/  FFMA R160, R160, R7.reuse, -R3.reuse ;  /* 0x00000007a0a07223 */ /* 0x188fe20000000803 */
[-C--:B--2---:R-:W-:Y:S01]  /*16b50*/  FFMA R161, R161, R7.reuse, -R3 ;  /* 0x00000007a1a17223 */ /* 0x084fe20000000803 */
[----:B----4-:R-:W-:-:S03]  /*16b60*/  FFMA R162, R162, R7, -R6 ;  /* 0x00000007a2a27223 */ /* 0x010fc60000000806 */
[----:B------:R-:W-:Y:S02]  /*16b70*/  FSETP.GEU.AND P3, PT, R160, -126, PT ;  /* 0xc2fc0000a000780b */ /* 0x000fe40003f6e000 */
[----:B------:R-:W-:Y:S02]  /*16b80*/  FSETP.GEU.AND P6, PT, R161, -126, PT ;  /* 0xc2fc0000a100780b */ /* 0x000fe40003fce000 */
[----:B------:R-:W-:-:S09]  /*16b90*/  FSETP.GEU.AND P5, PT, R162, -126, PT ;  /* 0xc2fc0000a200780b */ /* 0x000fd20003fae000 */
[----:B------:R-:W-:Y:S02]  /*16ba0*/  @!P3 FMUL R160, R160, 0.5 ;  /* 0x3f000000a0a0b820 */ /* 0x000fe40000400000 */
[----:B------:R-:W-:Y:S02]  /*16bb0*/  @!P6 FMUL R161, R161, 0.5 ;  /* 0x3f000000a1a1e820 */ /* 0x000fe40000400000 */
[----:B------:R-:W-:Y:S02]  /*16bc0*/  @!P5 FMUL R162, R162, 0.5 ;  /* 0x3f000000a2a2d820 */ /* 0x000fe40000400000 */
[----:B------:R-:W1:Y:S08]  /*16bd0*/  MUFU.EX2 R160, R160 ;  /* 0x000000a000a07308 */ /* 0x000e700000000800 */
[----:B------:R-:W2:Y:S08]  /*16be0*/  MUFU.EX2 R161, R161 ;  /* 0x000000a100a17308 */ /* 0x000eb00000000800 */
[----:B------:R-:W3:Y:S01]  /*16bf0*/  MUFU.EX2 R162, R162 ;  /* 0x000000a200a27308 */ /* 0x000ee20000000800 */
[-CC-:B------:R-:W-:Y:S01]  /*16c00*/  FFMA R163, R163, R7.reuse, -R6.reuse ;  /* 0x00000007a3a37223 */ /* 0x180fe20000000806 */
[-CC-:B------:R-:W-:Y:S01]  /*16c10*/  FFMA R164, R164, R7.reuse, -R3.reuse ;  /* 0x00000007a4a47223 */ /* 0x180fe20000000803 */
[-C--:B------:R-:W-:Y:S01]  /*16c20*/  FFMA R165, R165, R7.reuse, -R3 ;  /* 0x00000007a5a57223 */ /* 0x080fe20000000803 */
[-CC-:B------:R-:W-:Y:S01]  /*16c30*/  FFMA R166, R166, R7.reuse, -R6.reuse ;  /* 0x00000007a6a67223 */ /* 0x180fe20000000806 */
[----:B------:R-:W-:Y:S01]  /*16c40*/  FFMA R167, R167, R7, -R6 ;  /* 0x00000007a7a77223 */ /* 0x000fe20000000806 */
[----:B-1----:R-:W-:Y:S01]  /*16c50*/  @!P3 FMUL R160, R160, R160 ;  /* 0x000000a0a0a0b220 */ /* 0x002fe20000400000 */
[----:B------:R-:W-:Y:S01]  /*16c60*/  FSETP.GEU.AND P2, PT, R163, -126, PT ;  /* 0xc2fc0000a300780b */ /* 0x000fe20003f4e000 */
[----:B--2---:R-:W-:Y:S01]  /*16c70*/  @!P6 FMUL R161, R161, R161 ;  /* 0x000000a1a1a1e220 */ /* 0x004fe20000400000 */
[----:B------:R-:W-:-:S02]  /*16c80*/  FSETP.GEU.AND P4, PT, R164, -126, PT ;  /* 0xc2fc0000a400780b */ /* 0x000fc40003f8e000 */
[----:B------:R-:W-:Y:S02]  /*16c90*/  FSETP.GEU.AND P3, PT, R165, -126, PT ;  /* 0xc2fc0000a500780b */ /* 0x000fe40003f6e000 */
[----:B------:R-:W-:Y:S01]  /*16ca0*/  FSETP.GEU.AND P6, PT, R166, -126, PT ;  /* 0xc2fc0000a600780b */ /* 0x000fe20003fce000 */
[----:B---3--:R-:W-:Y:S01]  /*16cb0*/  @!P5 FMUL R162, R162, R162 ;  /* 0x000000a2a2a2d220 */ /* 0x008fe20000400000 */
[----:B------:R-:W-:-:S05]  /*16cc0*/  FSETP.GEU.AND P5, PT, R167, -126, PT ;  /* 0xc2fc0000a700780b */ /* 0x000fca0003fae000 */
[----:B------:R-:W-:Y:S02]  /*16cd0*/  @!P2 FMUL R163, R163, 0.5 ;  /* 0x3f000000a3a3a820 */ /* 0x000fe40000400000 */
[----:B------:R-:W-:Y:S02]  /*16ce0*/  @!P4 FMUL R164, R164, 0.5 ;  /* 0x3f000000a4a4c820 */ /* 0x000fe40000400000 */
[----:B------:R-:W-:Y:S02]  /*16cf0*/  @!P3 FMUL R165, R165, 0.5 ;  /* 0x3f000000a5a5b820 */ /* 0x000fe40000400000 */
[----:B------:R-:W-:Y:S02]  /*16d00*/  @!P6 FMUL R166, R166, 0.5 ;  /* 0x3f000000a6a6e820 */ /* 0x000fe40000400000 */
[----:B------:R-:W-:Y:S01]  /*16d10*/  @!P5 FMUL R167, R167, 0.5 ;  /* 0x3f000000a7a7d820 */ /* 0x000fe20000400000 */
[----:B------:R-:W1:Y:S08]  /*16d20*/  MUFU.EX2 R163, R163 ;  /* 0x000000a300a37308 */ /* 0x000e700000000800 */
[----:B------:R-:W2:Y:S08]  /*16d30*/  MUFU.EX2 R164, R164 ;  /* 0x000000a400a47308 */ /* 0x000eb00000000800 */
[----:B------:R-:W3:Y:S08]  /*16d40*/  MUFU.EX2 R165, R165 ;  /* 0x000000a500a57308 */ /* 0x000ef00000000800 */
[----:B------:R-:W4:Y:S08]  /*16d50*/  MUFU.EX2 R166, R166 ;  /* 0x000000a600a67308 */ /* 0x000f300000000800 */
[----:B------:R-:W4:Y:S01]  /*16d60*/  MUFU.EX2 R167, R167 ;  /* 0x000000a700a77308 */ /* 0x000f220000000800 */
[----:B-1----:R-:W-:Y:S01]  /*16d70*/  @!P2 FMUL R163, R163, R163 ;  /* 0x000000a3a3a3a220 */ /* 0x002fe20000400000 */
[----:B--2---:R-:W-:Y:S01]  /*16d80*/  @!P4 FMUL R164, R164, R164 ;  /* 0x000000a4a4a4c220 */ /* 0x004fe20000400000 */
[----:B---3--:R-:W-:Y:S01]  /*16d90*/  @!P3 FMUL R165, R165, R165 ;  /* 0x000000a5a5a5b220 */ /* 0x008fe20000400000 */
[----:B------:R-:W-:Y:S01]  /*16da0*/  F2FP.F16.F32.PACK_AB R152, R161, R160 ;  /* 0x000000a0a198723e */ /* 0x000fe200000000ff */
[----:B----4-:R-:W-:Y:S01]  /*16db0*/  @!P6 FMUL R166, R166, R166 ;  /* 0x000000a6a6a6e220 */ /* 0x010fe20000400000 */
[----:B------:R-:W-:-:S02]  /*16dc0*/  F2FP.F16.F32.PACK_AB R153, R163, R162 ;  /* 0x000000a2a399723e */ /* 0x000fc400000000ff */
[----:B------:R-:W-:Y:S01]  /*16dd0*/  F2FP.F16.F32.PACK_AB R154, R165, R164 ;  /* 0x000000a4a59a723e */ /* 0x000fe200000000ff */
[----:B------:R-:W-:-:S05]  /*16de0*/  @!P5 FMUL R167, R167, R167 ;  /* 0x000000a7a7a7d220 */ /* 0x000fca0000400000 */
[----:B------:R-:W-:-:S04]  /*16df0*/  F2FP.F16.F32.PACK_AB R155, R167, R166 ;  /* 0x000000a6a79b723e */ /* 0x000fc800000000ff */
[----:B------:R-:W-:-:S06]  /*16e00*/  WARPGROUP.ARRIVE ;  /* 0x00000000000079c5 */ /* 0x000fcc0000000000 */
[----:B------:R-:W-:Y:S01]  /*16e10*/  HGMMA.64x256x16.F32 R24, R152, gdesc[UR4].tnspB, R24, gsb0 ;  /* 0x43e0000498187df0 */ /* 0x000fe20008000818 */
        /* <DEDUP_REMOVED lines=137> */
[----:B------:R-:W-:Y:S01]  /*176b0*/  VIADD R8, R4, 0x1080 ;  /* 0x0000108004087836 */ /* 0x000fe20000000000 */
[----:B------:R-:W-:-:S04]  /*176c0*/  MOV R9, 0x40000040 ;  /* 0x4000004000097802 */ /* 0x000fc80000000f00 */
[----:B------:R-:W-:Y:S02]  /*176d0*/  R2UR UR6, R8 ;  /* 0x00000000080672ca */ /* 0x000fe400000e0000 */
[----:B------:R-:W-:Y:S01]  /*176e0*/  R2UR UR7, R9 ;  /* 0x00000000090772ca */ /* 0x000fe200000e0000 */
[----:B--2---:R-:W-:-:S12]  /*176f0*/  WARPGROUP.ARRIVE ;  /* 0x00000000000079c5 */ /* 0x004fd80000000000 */
        /* <DEDUP_REMOVED lines=130> */
[-CC-:B------:R-:W-:Y:S01]  /*17f20*/  FFMA R168, R168, R7.reuse, -R3.reuse ;  /* 0x00000007a8a87223 */ /* 0x180fe20000000803 */
[-C--:B------:R-:W-:Y:S01]  /*17f30*/  FFMA R169, R169, R7.reuse, -R3 ;  /* 0x00000007a9a97223 */ /* 0x080fe20000000803 */
[----:B------:R-:W-:-:S03]  /*17f40*/  FFMA R170, R170, R7, -R6 ;  /* 0x00000007aaaa7223 */ /* 0x000fc60000000806 */
[----:B------:R-:W-:Y:S02]  /*17f50*/  FSETP.GEU.AND P3, PT, R168, -126, PT ;  /* 0xc2fc0000a800780b */ /* 0x000fe40003f6e000 */
[----:B------:R-:W-:Y:S02]  /*17f60*/  FSETP.GEU.AND P6, PT, R169, -126, PT ;  /* 0xc2fc0000a900780b */ /* 0x000fe40003fce000 */
[----:B------:R-:W-:-:S09]  /*17f70*/  FSETP.GEU.AND P5, PT, R170, -126, PT ;  /* 0xc2fc0000aa00780b */ /* 0x000fd20003fae000 */
[----:B------:R-:W-:Y:S02]  /*17f80*/  @!P3 FMUL R168, R168, 0.5 ;  /* 0x3f000000a8a8b820 */ /* 0x000fe40000400000 */
[----:B------:R-:W-:Y:S02]  /*17f90*/  @!P6 FMUL R169, R169, 0.5 ;  /* 0x3f000000a9a9e820 */ /* 0x000fe40000400000 */
[----:B------:R-:W-:Y:S02]  /*17fa0*/  @!P5 FMUL R170, R170, 0.5 ;  /* 0x3f000000aaaad820 */ /* 0x000fe40000400000 */
[----:B------:R-:W1:Y:S08]  /*17fb0*/  MUFU.EX2 R168, R168 ;  /* 0x000000a800a87308 */ /* 0x000e700000000800 */
[----:B------:R-:W3:Y:S08]  /*17fc0*/  MUFU.EX2 R169, R169 ;  /* 0x000000a900a97308 */ /* 0x000ef00000000800 */
[----:B------:R-:W4:Y:S01]  /*17fd0*/  MUFU.EX2 R170, R170 ;  /* 0x000000aa00aa7308 */ /* 0x000f220000000800 */
[-CC-:B------:R-:W-:Y:S01]  /*17fe0*/  FFMA R171, R171, R7.reuse, -R6.reuse ;  /* 0x00000007abab7223 */ /* 0x180fe20000000806 */
[-CC-:B------:R-:W-:Y:S01]  /*17ff0*/  FFMA R172, R172, R7.reuse, -R3.reuse ;  /* 0x00000007acac7223 */ /* 0x180fe20000000803 */
[-C--:B------:R-:W-:Y:S01]  /*18000*/  FFMA R173, R173, R7.reuse, -R3 ;  /* 0x00000007adad7223 */ /* 0x080fe20000000803 */
[-CC-:B------:R-:W-:Y:S01]  /*18010*/  FFMA R174, R174, R7.reuse, -R6.reuse ;  /* 0x00000007aeae7223 */ /* 0x180fe20000000806 */
[----:B------:R-:W-:Y:S01]  /*18020*/  FFMA R175, R175, R7, -R6 ;  /* 0x00000007afaf7223 */ /* 0x000fe20000000806 */
[----:B-1----:R-:W-:Y:S01]  /*18030*/  @!P3 FMUL R168, R168, R168 ;  /* 0x000000a8a8a8b220 */ /* 0x002fe20000400000 */
[----:B------:R-:W-:Y:S01]  /*18040*/  FSETP.GEU.AND P2, PT, R171, -126, PT ;  /* 0xc2fc0000ab00780b */ /* 0x000fe20003f4e000 */
[----:B---3--:R-:W-:Y:S01]  /*18050*/  @!P6 FMUL R169, R169, R169 ;  /* 0x000000a9a9a9e220 */ /* 0x008fe20000400000 */
[----:B------:R-:W-:-:S02]  /*18060*/  FSETP.GEU.AND P4, PT, R172, -126, PT ;  /* 0xc2fc0000ac00780b */ /* 0x000fc40003f8e000 */
[----:B------:R-:W-:Y:S02]  /*18070*/  FSETP.GEU.AND P3, PT, R173, -126, PT ;  /* 0xc2fc0000ad00780b */ /* 0x000fe40003f6e000 */
[----:B------:R-:W-:Y:S01]  /*18080*/  FSETP.GEU.AND P6, PT, R174, -126, PT ;  /* 0xc2fc0000ae00780b */ /* 0x000fe20003fce000 */
[----:B----4-:R-:W-:Y:S01]  /*18090*/  @!P5 FMUL R170, R170, R170 ;  /* 0x000000aaaaaad220 */ /* 0x010fe20000400000 */
[----:B------:R-:W-:-:S05]  /*180a0*/  FSETP.GEU.AND P5, PT, R175, -126, PT ;  /* 0xc2fc0000af00780b */ /* 0x000fca0003fae000 */
[----:B------:R-:W-:Y:S02]  /*180b0*/  @!P2 FMUL R171, R171, 0.5 ;  /* 0x3f000000ababa820 */ /* 0x000fe40000400000 */
[----:B------:R-:W-:Y:S02]  /*180c0*/  @!P4 FMUL R172, R172, 0.5 ;  /* 0x3f000000acacc820 */ /* 0x000fe40000400000 */
[----:B------:R-:W-:Y:S02]  /*180d0*/  @!P3 FMUL R173, R173, 0.5 ;  /* 0x3f000000adadb820 */ /* 0x000fe40000400000 */
[----:B------:R-:W-:Y:S02]  /*180e0*/  @!P6 FMUL R174, R174, 0.5 ;  /* 0x3f000000aeaee820 */ /* 0x000fe40000400000 */
[----:B------:R-:W-:Y:S01]  /*180f0*/  @!P5 FMUL R175, R175, 0.5 ;  /* 0x3f000000afafd820 */ /* 0x000fe20000400000 */
[----:B------:R-:W1:Y:S08]  /*18100*/  MUFU.EX2 R171, R171 ;  /* 0x000000ab00ab7308 */ /* 0x000e700000000800 */
[----:B------:R-:W3:Y:S08]  /*18110*/  MUFU.EX2 R172, R172 ;  /* 0x000000ac00ac7308 */ /* 0x000ef00000000800 */
[----:B------:R-:W4:Y:S08]  /*18120*/  MUFU.EX2 R173, R173 ;  /* 0x000000ad00ad7308 */ /* 0x000f300000000800 */
[----:B------:R-:W4:Y:S08]  /*18130*/  MUFU.EX2 R174, R174 ;  /* 0x000000ae00ae7308 */ /* 0x000f300000000800 */
[----:B------:R-:W4:Y:S01]  /*18140*/  MUFU.EX2 R175, R175 ;  /* 0x000000af00af7308 */ /* 0x000f220000000800 */
[----:B------:R-:W-:Y:S01]  /*18150*/  VIADD R8, R4, 0x100 ;  /* 0x0000010004087836 */ /* 0x000fe20000000000 */
[----:B------:R-:W-:Y:S01]  /*18160*/  MOV R9, 0x40000040 ;  /* 0x4000004000097802 */ /* 0x000fe20000000f00 */
[----:B-1----:R-:W-:Y:S01]  /*18170*/  @!P2 FMUL R171, R171, R171 ;  /* 0x000000abababa220 */ /* 0x002fe20000400000 */
[----:B---3--:R-:W-:Y:S01]  /*18180*/  @!P4 FMUL R172, R172, R172 ;  /* 0x000000acacacc220 */ /* 0x008fe20000400000 */
[----:B----4-:R-:W-:Y:S01]  /*18190*/  @!P3 FMUL R173, R173, R173 ;  /* 0x000000adadadb220 */ /* 0x010fe20000400000 */
[----:B------:R-:W-:Y:S01]  /*181a0*/  R2UR UR6, R8 ;  /* 0x00000000080672ca */ /* 0x000fe200000e0000 */
[----:B------:R-:W-:Y:S01]  /*181b0*/  @!P6 FMUL R174, R174, R174 ;  /* 0x000000aeaeaee220 */ /* 0x000fe20000400000 */
[----:B------:R-:W-:-:S02]  /*181c0*/  R2UR UR7, R9 ;  /* 0x00000000090772ca */ /* 0x000fc400000e0000 */
[----:B------:R-:W-:Y:S01]  /*181d0*/  F2FP.F16.F32.PACK_AB R152, R169, R168 ;  /* 0x000000a8a998723e */ /* 0x000fe200000000ff */
[----:B------:R-:W-:Y:S01]  /*181e0*/  @!P5 FMUL R175, R175, R175 ;  /* 0x000000afafafd220 */ /* 0x000fe20000400000 */
[----:B------:R-:W-:Y:S02]  /*181f0*/  F2FP.F16.F32.PACK_AB R153, R171, R170 ;  /* 0x000000aaab99723e */ /* 0x000fe400000000ff */
[----:B------:R-:W-:Y:S02]  /*18200*/  F2FP.F16.F32.PACK_AB R154, R173, R172 ;  /* 0x000000acad9a723e */ /* 0x000fe400000000ff */
[----:B------:R-:W-:Y:S01]  /*18210*/  F2FP.F16.F32.PACK_AB R155, R175, R174 ;  /* 0x000000aeaf9b723e */ /* 0x000fe200000000ff */
[----:B------:R-:W-:Y:S04]  /*18220*/  STL [R1+0x5b8], R168 ;  /* 0x0005b8a801007387 */ /* 0x000fe80000100800 */
[----:B------:R1:W-:Y:S04]  /*18230*/  STL [R1+0x5b4], R169 ;  /* 0x0005b4a901007387 */ /* 0x0003e80000100800 */
[----:B------:R-:W-:Y:S01]  /*18240*/  STL [R1+0x5c0], R170 ;  /* 0x0005c0aa01007387 */ /* 0x000fe20000100800 */
[----:B--2---:R-:W-:-:S06]  /*18250*/  WARPGROUP.ARRIVE ;  /* 0x00000000000079c5 */ /* 0x004fcc0000000000 */
[----:B------:R-:W-:Y:S01]  /*18260*/  HGMMA.64x256x16.F32 R24, R152, gdesc[UR4].tnspB, R24, gsb0 ;  /* 0x43e0000498187df0 */ /* 0x000fe20008000818 */
[----:B------:R2:W-:Y:S04]  /*18270*/  STL [R1+0x5bc], R171 ;  /* 0x0005bcab01007387 */ /* 0x0005e80000100800 */
[----:B------:R-:W-:Y:S04]  /*18280*/  STL [R1+0x5c8], R172 ;  /* 0x0005c8ac01007387 */ /* 0x000fe80000100800 */
[----:B------:R3:W-:Y:S04]  /*18290*/  STL [R1+0x5c4], R173 ;  /* 0x0005c4ad01007387 */ /* 0x0007e80000100800 */
[----:B------:R-:W-:Y:S04]  /*182a0*/  STL [R1+0x5d0], R174 ;  /* 0x0005d0ae01007387 */ /* 0x000fe80000100800 */
[----:B------:R4:W-:Y:S01]  /*182b0*/  STL [R1+0x5cc], R175 ;  /* 0x0005ccaf01007387 */ /* 0x0009e20000100800 */
[----:B------:R-:W-:-:S03]  /*182c0*/  WARPGROUP.DEPBAR.LE gsb0, 0x0 ;  /* 0x00008000000079c5 */ /* 0x000fc60000010000 */
[----:B------:R-:W-:Y:S04]  /*182d0*/  STL.64 [R1], R24 ;  /* 0x0000001801007387 */ /* 0x000fe80000100a00 */
[----:B------:R-:W-:Y:S04]  /*182e0*/  STL.64 [R1+0x8], R26 ;  /* 0x0000081a01007387 */ /* 0x000fe80000100a00 */
[----:B------:R-:W-:Y:S01]  /*182f0*/  STL.64 [R1+0x10], R28 ;  /* 0x0000101c01007387 */ /* 0x000fe20000100a00 */
        /* <DEDUP_REMOVED lines=12> */
[----:B------:R-:W4:Y:S01]  /*183c0*/  LDL.LU.64 R150, [R1+0x10b0] ;  /* 0x0010b00001967983 */ /* 0x000f220000300a00 */
[----:B------:R-:W-:Y:S01]  /*183d0*/  IMAD.MOV.U32 R17, RZ, RZ, R142 ;  /* 0x000000ffff117224 */ /* 0x000fe200078e008e */
[----:B------:R-:W-:Y:S02]  /*183e0*/  MOV R16, R143 ;  /* 0x0000008f00107202 */ /* 0x000fe40000000f00 */
[----:B------:R-:W4:Y:S01]  /*183f0*/  LDL.LU.64 R148, [R1+0x10a8] ;  /* 0x0010a80001947983 */ /* 0x000f220000300a00 */
[----:B------:R-:W-:Y:S01]  /*18400*/  IMAD.MOV.U32 R19, RZ, RZ, R140 ;  /* 0x000000ffff137224 */ /* 0x000fe200078e008c */
[----:B------:R-:W-:Y:S02]  /*18410*/  MOV R18, R141 ;  /* 0x0000008d00127202 */ /* 0x000fe40000000f00 */
[----:B------:R-:W4:Y:S01]  /*18420*/  LDL.LU.64 R146, [R1+0x10a0] ;  /* 0x0010a00001927983 */ /* 0x000f220000300a00 */
        /* <DEDUP_REMOVED lines=24> */
[----:B-1----:R-:W-:Y:S01]  /*185b0*/  IMAD.MOV.U32 R169, RZ, RZ, R122 ;  /* 0x000000ffffa97224 */ /* 0x002fe200078e007a */
[----:B------:R-:W-:Y:S02]  /*185c0*/  MOV R168, R123 ;  /* 0x0000007b00a87202 */ /* 0x000fe40000000f00 */
[----:B------:R-:W4:Y:S01]  /*185d0*/  LDL.LU.64 R128, [R1+0x1058] ;  /* 0x0010580001807983 */ /* 0x000f220000300a00 */
[----:B--2---:R-:W-:Y:S01]  /*185e0*/  IMAD.MOV.U32 R171, RZ, RZ, R120 ;  /* 0x000000ffffab7224 */ /* 0x004fe200078e0078 */
[----:B------:R-:W-:-:S02]  /*185f0*/  MOV R170, R121 ;  /* 0x0000007900aa7202 */ /* 0x000fc40000000f00 */
[----:B------:R-:W2:Y:S01]  /*18600*/  LDL.LU.64 R126, [R1+0x1050] ;  /* 0x00105000017e7983 */ /* 0x000ea20000300a00 */
[----:B---3--:R-:W-:Y:S01]  /*18610*/  IMAD.MOV.U32 R173, RZ, RZ, R118 ;  /* 0x000000ffffad7224 */ /* 0x008fe200078e0076 */
[----:B------:R-:W-:Y:S02]  /*18620*/  MOV R172, R119 ;  /* 0x0000007700ac7202 */ /* 0x000fe40000000f00 */
[----:B------:R-:W2:Y:S01]  /*18630*/  LDL.LU.64 R124, [R1+0x1048] ;  /* 0x00104800017c7983 */ /* 0x000ea20000300a00 */
[----:B----4-:R-:W-:Y:S01]  /*18640*/  IMAD.MOV.U32 R175, RZ, RZ, R116 ;  /* 0x000000ffffaf7224 */ /* 0x010fe200078e0074 */
[----:B------:R-:W-:Y:S02]  /*18650*/  MOV R174, R117 ;  /* 0x0000007500ae7202 */ /* 0x000fe40000000f00 */
[----:B------:R-:W2:Y:S01]  /*18660*/  LDL.LU.64 R122, [R1+0x1040] ;  /* 0x00104000017a7983 */ /* 0x000ea20000300a00 */
[----:B------:R-:W-:Y:S01]  /*18670*/  IMAD.MOV.U32 R193, RZ, RZ, R114 ;  /* 0x000000ffffc17224 */ /* 0x000fe200078e0072 */
[----:B------:R-:W-:-:S02]  /*18680*/  MOV R192, R115 ;  /* 0x0000007300c07202 */ /* 0x000fc40000000f00 */
[----:B------:R-:W2:Y:S01]  /*18690*/  LDL.LU.64 R120, [R1+0x1038] ;  /* 0x0010380001787983 */ /* 0x000ea20000300a00 */
[----:B------:R-:W-:Y:S01]  /*186a0*/  IMAD.MOV.U32 R195, RZ, RZ, R112 ;  /* 0x000000ffffc37224 */ /* 0x000fe200078e0070 */
[----:B------:R-:W-:Y:S02]  /*186b0*/  MOV R194, R113 ;  /* 0x0000007100c27202 */ /* 0x000fe40000000f00 */
[----:B------:R-:W2:Y:S01]  /*186c0*/  LDL.LU.64 R118, [R1+0x1030] ;  /* 0x0010300001767983 */ /* 0x000ea20000300a00 */
[----:B------:R-:W-:Y:S01]  /*186d0*/  IMAD.MOV.U32 R197, RZ, RZ, R110 ;  /* 0x000000ffffc57224 */ /* 0x000fe200078e006e */
        /* <DEDUP_REMOVED lines=206> */
[----:B------:R-:W2:Y:S04]  /*193c0*/  LDL.LU R36, [R1+0x30] ;  /* 0x0000300001247983 */ /* 0x000ea80000300800 */
[----:B------:R-:W2:Y:S04]  /*193d0*/  LDL.LU R37, [R1+0x34] ;  /* 0x0000340001257983 */ /* 0x000ea80000300800 */
[----:B------:R-:W3:Y:S04]  /*193e0*/  LDL.LU R176, [R1+0xeb4] ;  /* 0x000eb40001b07983 */ /* 0x000ee80000300800 */
[----:B------:R-:W4:Y:S04]  /*193f0*/  LDL.LU R177, [R1+0xeb0] ;  /* 0x000eb00001b17983 */ /* 0x000f280000300800 */
[----:B------:R-:W2:Y:S01]  /*19400*/  LDL.LU R178, [R1+0xeac] ;  /* 0x000eac0001b27983 */ /* 0x000ea20000300800 */
[----:B------:R-:W-:Y:S01]  /*19410*/  MOV R41, R179 ;  /* 0x000000b300297202 */ /* 0x000fe20000000f00 */
[----:B------:R-:W-:Y:S01]  /*19420*/  IMAD.MOV.U32 R42, RZ, RZ, R180 ;  /* 0x000000ffff2a7224 */ /* 0x000fe200078e00b4 */
[----:B------:R-:W-:Y:S01]  /*19430*/  MOV R43, R181 ;  /* 0x000000b5002b7202 */ /* 0x000fe20000000f00 */
[----:B------:R-:W2:Y:S01]  /*19440*/  LDL.LU R179, [R1+0xea8] ;  /* 0x000ea80001b37983 */ /* 0x000ea20000300800 */
[----:B------:R-:W-:Y:S01]  /*19450*/  IMAD.MOV.U32 R44, RZ, RZ, R182 ;  /* 0x000000ffff2c7224 */ /* 0x000fe200078e00b6 */
[----:B------:R-:W-:-:S02]  /*19460*/  MOV R45, R183 ;  /* 0x000000b7002d7202 */ /* 0x000fc40000000f00 */
[----:B------:R-:W2:Y:S04]  /*19470*/  LDL.LU R180, [R1+0xea4] ;  /* 0x000ea40001b47983 */ /* 0x000ea80000300800 */
[----:B------:R-:W2:Y:S04]  /*19480*/  LDL.LU R181, [R1+0xea0] ;  /* 0x000ea00001b57983 */ /* 0x000ea80000300800 */
[----:B------:R-:W2:Y:S04]  /*19490*/  LDL.LU R182, [R1+0xe9c] ;  /* 0x000e9c0001b67983 */ /* 0x000ea80000300800 */
[----:B------:R-:W2:Y:S01]  /*194a0*/  LDL.LU R183, [R1+0xe98] ;  /* 0x000e980001b77983 */ /* 0x000ea20000300800 */
        /* <DEDUP_REMOVED lines=108> */
[----:B------:R-:W2:Y:S01]  /*19b70*/  LDL.LU R184, [R1+0xe94] ;  /* 0x000e940001b87983 */ /* 0x000ea20000300800 */
[----:B------:R-:W-:-:S02]  /*19b80*/  MOV R147, R12 ;  /* 0x0000000c00937202 */ /* 0x000fc40000000f00 */
[----:B------:R-:W-:Y:S01]  /*19b90*/  MOV R149, R10 ;  /* 0x0000000a00957202 */ /* 0x000fe20000000f00 */
[----:B------:R-:W2:Y:S01]  /*19ba0*/  LDL.LU R185, [R1+0xe90] ;  /* 0x000e900001b97983 */ /* 0x000ea20000300800 */
[----:B------:R-:W-:-:S03]  /*19bb0*/  MOV R151, R0 ;  /* 0x0000000000977202 */ /* 0x000fc60000000f00 */
[----:B------:R-:W2:Y:S04]  /*19bc0*/  LDL.LU R186, [R1+0xe8c] ;  /* 0x000e8c0001ba7983 */ /* 0x000ea80000300800 */
[----:B------:R-:W2:Y:S04]  /*19bd0*/  LDL.LU R187, [R1+0xe88] ;  /* 0x000e880001bb7983 */ /* 0x000ea80000300800 */
[----:B------:R-:W2:Y:S04]  /*19be0*/  LDL.LU R188, [R1+0xe84] ;  /* 0x000e840001bc7983 */ /* 0x000ea80000300800 */
[----:B------:R-:W2:Y:S04]  /*19bf0*/  LDL.LU R189, [R1+0xe80] ;  /* 0x000e800001bd7983 */ /* 0x000ea80000300800 */
[----:B------:R-:W2:Y:S04]  /*19c00*/  LDL.LU R190, [R1+0xe7c] ;  /* 0x000e7c0001be7983 */ /* 0x000ea80000300800 */
[----:B------:R-:W2:Y:S01]  /*19c10*/  LDL.LU R191, [R1+0xe78] ;  /* 0x000e780001bf7983 */ /* 0x000ea20000300800 */
[-CC-:B---3--:R-:W-:Y:S01]  /*19c20*/  FFMA R176, R176, R7.reuse, -R3.reuse ;  /* 0x00000007b0b07223 */ /* 0x188fe20000000803 */
[-C--:B----4-:R-:W-:Y:S01]  /*19c30*/  FFMA R177, R177, R7.reuse, -R3 ;  /* 0x00000007b1b17223 */ /* 0x090fe20000000803 */
[----:B--2---:R-:W-:-:S03]  /*19c40*/  FFMA R178, R178, R7, -R6 ;  /* 0x00000007b2b27223 */ /* 0x004fc60000000806 */
        /* <DEDUP_REMOVED lines=381> */
[----:B------:R-:W-:-:S03]  /*1b420*/  MOV R11, R148 ;  /* 0x00000094000b7202 */ /* 0x000fc60000000f00 */
[----:B------:R-:W-:Y:S01]  /*1b430*/  STL.64 [R1+0x28], R34 ;  /* 0x0000282201007387 */ /* 0x000fe20000100a00 */
[----:B------:R-:W-:Y:S01]  /*1b440*/  MOV R10, R149 ;  /* 0x00000095000a7202 */ /* 0x000fe20000000f00 */
[----:B------:R-:W-:Y:S02]  /*1b450*/  IMAD.MOV.U32 R12, RZ, RZ, R147 ;  /* 0x000000ffff0c7224 */ /* 0x000fe400078e0093 */
[----:B------:R4:W-:Y:S01]  /*1b460*/  STL.64 [R1+0x30], R36 ;  /* 0x0000302401007387 */ /* 0x0009e20000100a00 */
[----:B------:R-:W-:Y:S01]  /*1b470*/  MOV R13, R146 ;  /* 0x00000092000d7202 */ /* 0x000fe20000000f00 */
[----:B------:R-:W-:Y:S02]  /*1b480*/  IMAD.MOV.U32 R15, RZ, RZ, R144 ;  /* 0x000000ffff0f7224 */ /* 0x000fe400078e0090 */
[----:B------:R-:W4:Y:S01]  /*1b490*/  LDL.LU.64 R150, [R1+0xc70] ;  /* 0x000c700001967983 */ /* 0x000f220000300a00 */
[----:B------:R-:W-:Y:S01]  /*1b4a0*/  MOV R14, R145 ;  /* 0x00000091000e7202 */ /* 0x000fe20000000f00 */
[----:B------:R-:W-:-:S02]  /*1b4b0*/  IMAD.MOV.U32 R17, RZ, RZ, R142 ;  /* 0x000000ffff117224 */ /* 0x000fc400078e008e */
[----:B------:R-:W4:Y:S01]  /*1b4c0*/  LDL.LU.64 R148, [R1+0xc68] ;  /* 0x000c680001947983 */ /* 0x000f220000300a00 */
[----:B------:R-:W-:Y:S01]  /*1b4d0*/  MOV R16, R143 ;  /* 0x0000008f00107202 */ /* 0x000fe20000000f00 */
[----:B------:R-:W-:Y:S02]  /*1b4e0*/  IMAD.MOV.U32 R19, RZ, RZ, R140 ;  /* 0x000000ffff137224 */ /* 0x000fe400078e008c */
[----:B------:R-:W4:Y:S01]  /*1b4f0*/  LDL.LU.64 R146, [R1+0xc60] ;  /* 0x000c600001927983 */ /* 0x000f220000300a00 */
        /* <DEDUP_REMOVED lines=49> */
[----:B-1----:R-:W-:-:S02]  /*1b810*/  IMAD.MOV.U32 R185, RZ, RZ, R106 ;  /* 0x000000ffffb97224 */ /* 0x002fc400078e006a */
[----:B------:R-:W4:Y:S01]  /*1b820*/  LDL.LU.64 R112, [R1+0xbd8] ;  /* 0x000bd80001707983 */ /* 0x000f220000300a00 */
[----:B------:R-:W-:Y:S01]  /*1b830*/  MOV R184, R107 ;  /* 0x0000006b00b87202 */ /* 0x000fe20000000f00 */
[----:B--2---:R-:W-:Y:S02]  /*1b840*/  IMAD.MOV.U32 R187, RZ, RZ, R104 ;  /* 0x000000ffffbb7224 */ /* 0x004fe400078e0068 */
[----:B------:R-:W2:Y:S01]  /*1b850*/  LDL.LU.64 R110, [R1+0xbd0] ;  /* 0x000bd000016e7983 */ /* 0x000ea20000300a00 */
[----:B------:R-:W-:Y:S01]  /*1b860*/  MOV R186, R105 ;  /* 0x0000006900ba7202 */ /* 0x000fe20000000f00 */
[----:B---3--:R-:W-:Y:S02]  /*1b870*/  IMAD.MOV.U32 R189, RZ, RZ, R102 ;  /* 0x000000ffffbd7224 */ /* 0x008fe400078e0066 */
[----:B------:R-:W2:Y:S01]  /*1b880*/  LDL.LU.64 R108, [R1+0xbc8] ;  /* 0x000bc800016c7983 */ /* 0x000ea20000300a00 */
[----:B------:R-:W-:Y:S01]  /*1b890*/  MOV R188, R103 ;  /* 0x0000006700bc7202 */ /* 0x000fe20000000f00 */
[----:B----4-:R-:W-:-:S02]  /*1b8a0*/  IMAD.MOV.U32 R191, RZ, RZ, R100 ;  /* 0x000000ffffbf7224 */ /* 0x010fc400078e0064 */
        /* <DEDUP_REMOVED lines=94> */
[----:B------:R-:W-:-:S03]  /*1be90*/  MOV R193, R39 ;  /* 0x0000002700c17202 */ /* 0x000fc60000000f00 */
        /* <DEDUP_REMOVED lines=10> */
[----:B------:R-:W-:Y:S01]  /*1bf40*/  IMAD.MOV.U32 R9, RZ, RZ, 0x40000040 ;  /* 0x40000040ff097424 */ /* 0x000fe200078e00ff */
[----:B------:R-:W-:-:S04]  /*1bf50*/  IADD3 R8, R4, 0x1200, RZ ;  /* 0x0000120004087810 */ /* 0x000fc80007ffe0ff */
        /* <DEDUP_REMOVED lines=93> */
[----:B------:R-:W-:-:S03]  /*1c530*/  MOV R44, R198 ;  /* 0x000000c6002c7202 */ /* 0x000fc60000000f00 */
[----:B------:R-:W2:Y:S01]  /*1c540*/  LDL.LU R196, [R1+0xa64] ;  /* 0x000a640001c47983 */ /* 0x000ea20000300800 */
[----:B------:R-:W-:-:S03]  /*1c550*/  MOV R45, R199 ;  /* 0x000000c7002d7202 */ /* 0x000fc60000000f00 */
[----:B------:R-:W2:Y:S04]  /*1c560*/  LDL.LU R197, [R1+0xa60] ;  /* 0x000a600001c57983 */ /* 0x000ea80000300800 */
[----:B------:R-:W2:Y:S04]  /*1c570*/  LDL.LU R198, [R1+0xa5c] ;  /* 0x000a5c0001c67983 */ /* 0x000ea80000300800 */
[----:B------:R-:W2:Y:S01]  /*1c580*/  LDL.LU R199, [R1+0xa58] ;  /* 0x000a580001c77983 */ /* 0x000ea20000300800 */
[----:B------:R-:W-:Y:S02]  /*1c590*/  MOV R54, R7 ;  /* 0x0000000700367202 */ /* 0x000fe40000000f00 */
[----:B------:R-:W3:Y:S01]  /*1c5a0*/  LDC R7, c[0x0][0x604] ;  /* 0x00018100ff077b82 */ /* 0x000ee20000000800 */
[----:B------:R-:W-:-:S02]  /*1c5b0*/  IADD3 R8, R4, 0x280, RZ ;  /* 0x0000028004087810 */ /* 0x000fc40007ffe0ff */
[----:B------:R-:W-:Y:S01]  /*1c5c0*/  MOV R9, 0x40000040 ;  /* 0x4000004000097802 */ /* 0x000fe20000000f00 */
        /* <DEDUP_REMOVED lines=76> */
[----:B------:R-:W-:Y:S02]  /*1ca90*/  MOV R102, R189 ;  /* 0x000000bd00667202 */ /* 0x000fe40000000f00 */
[----:B------:R-:W-:Y:S01]  /*1caa0*/  MOV R104, R187 ;  /* 0x000000bb00687202 */ /* 0x000fe20000000f00 */
[----:B------:R-:W2:Y:S01]  /*1cab0*/  LDL.LU R202, [R1+0xa4c] ;  /* 0x000a4c0001ca7983 */ /* 0x000ea20000300800 */
[----:B------:R-:W-:Y:S02]  /*1cac0*/  MOV R105, R186 ;  /* 0x000000ba00697202 */ /* 0x000fe40000000f00 */
        /* <DEDUP_REMOVED lines=34> */
[----:B------:R-:W-:Y:S01]  /*1ccf0*/  MOV R150, R2 ;  /* 0x0000000200967202 */ /* 0x000fe20000000f00 */
        /* <DEDUP_REMOVED lines=353> */
[----:B------:R-:W-:Y:S01]  /*1e310*/  IMAD.MOV.U32 R9, RZ, RZ, 0x40000040 ;  /* 0x40000040ff097424 */ /* 0x000fe200078e00ff */
[----:B------:R-:W-:Y:S01]  /*1e320*/  IADD3 R8, R4, 0x300, RZ ;  /* 0x0000030004087810 */ /* 0x000fe20007ffe0ff */
        /* <DEDUP_REMOVED lines=10> */
[----:B------:R-:W-:-:S04]  /*1e3d0*/  F2FP.F16.F32.PACK_AB R155, R207, R206 ;  /* 0x000000cecf9b723e */ /* 0x000fc800000000ff */
        /* <DEDUP_REMOVED lines=21> */
[----:B------:R-:W2:Y:S01]  /*1e530*/  LDL.LU.64 R150, [R1+0x830] ;  /* 0x0008300001967983 */ /* 0x000ea20000300a00 */
[----:B------:R-:W-:-:S03]  /*1e540*/  MOV R220, R145 ;  /* 0x0000009100dc7202 */ /* 0x000fc60000000f00 */
[----:B------:R-:W2:Y:S01]  /*1e550*/  LDL.LU.64 R148, [R1+0x828] ;  /* 0x0008280001947983 */ /* 0x000ea20000300a00 */
[----:B------:R-:W-:Y:S01]  /*1e560*/  MOV R224, R142 ;  /* 0x0000008e00e07202 */ /* 0x000fe20000000f00 */
[----:B------:R-:W-:Y:S01]  /*1e570*/  IMAD.MOV.U32 R225, RZ, RZ, R141 ;  /* 0x000000ffffe17224 */ /* 0x000fe200078e008d */
[----:B------:R-:W-:Y:S01]  /*1e580*/  MOV R223, R143 ;  /* 0x0000008f00df7202 */ /* 0x000fe20000000f00 */
[----:B------:R-:W2:Y:S01]  /*1e590*/  LDL.LU.64 R146, [R1+0x820] ;  /* 0x0008200001927983 */ /* 0x000ea20000300a00 */
        /* <DEDUP_REMOVED lines=140> */
[----:B------:R-:W-:Y:S02]  /*1ee60*/  MOV R198, R46 ;  /* 0x0000002e00c67202 */ /* 0x000fe40000000f00 */
[----:B------:R-:W-:Y:S01]  /*1ee70*/  MOV R199, R47 ;  /* 0x0000002f00c77202 */ /* 0x000fe20000000f00 */
        /* <DEDUP_REMOVED lines=108> */
[----:B------:R-:W2:Y:S01]  /*1f540*/  LDL.LU R44, [R1+0x50] ;  /* 0x00005000012c7983 */ /* 0x000ea20000300800 */
[----:B------:R-:W-:-:S03]  /*1f550*/  MOV R49, R197 ;  /* 0x000000c500317202 */ /* 0x000fc60000000f00 */
[----:B------:R-:W2:Y:S01]  /*1f560*/  LDL.LU R45, [R1+0x54] ;  /* 0x00005400012d7983 */ /* 0x000ea20000300800 */
[----:B------:R-:W-:-:S03]  /*1f570*/  MOV R50, R194 ;  /* 0x000000c200327202 */ /* 0x000fc60000000f00 */
[----:B------:R-:W3:Y:S01]  /*1f580*/  LDL.LU R198, [R1+0x630] ;  /* 0x0006300001c67983 */ /* 0x000ee20000300800 */
[----:B------:R-:W-:-:S03]  /*1f590*/  IMAD.MOV.U32 R51, RZ, RZ, R195 ;  /* 0x000000ffff337224 */ /* 0x000fc600078e00c3 */
[----:B------:R-:W4:Y:S01]  /*1f5a0*/  LDL.LU R199, [R1+0x62c] ;  /* 0x00062c0001c77983 */ /* 0x000f220000300800 */
[----:B------:R-:W-:-:S03]  /*1f5b0*/  MOV R52, R192 ;  /* 0x000000c000347202 */ /* 0x000fc60000000f00 */
[----:B------:R-:W4:Y:S01]  /*1f5c0*/  LDL.LU R196, [R1+0x628] ;  /* 0x0006280001c47983 */ /* 0x000f220000300800 */
[----:B------:R-:W-:-:S03]  /*1f5d0*/  MOV R53, R193 ;  /* 0x000000c100357202 */ /* 0x000fc60000000f00 */
[----:B------:R-:W4:Y:S01]  /*1f5e0*/  LDL.LU R197, [R1+0x624] ;  /* 0x0006240001c57983 */ /* 0x000f220000300800 */
[----:B------:R-:W-:-:S03]  /*1f5f0*/  IMAD.MOV.U32 R54, RZ, RZ, R190 ;  /* 0x000000ffff367224 */ /* 0x000fc600078e00be */
[----:B------:R-:W3:Y:S01]  /*1f600*/  LDL.LU R194, [R1+0x620] ;  /* 0x0006200001c27983 */ /* 0x000ee20000300800 */
[----:B------:R-:W-:-:S03]  /*1f610*/  MOV R55, R191 ;  /* 0x000000bf00377202 */ /* 0x000fc60000000f00 */
[----:B------:R-:W4:Y:S01]  /*1f620*/  LDL.LU R195, [R1+0x61c] ;  /* 0x00061c0001c37983 */ /* 0x000f220000300800 */
[----:B------:R-:W-:-:S03]  /*1f630*/  MOV R56, R188 ;  /* 0x000000bc00387202 */ /* 0x000fc60000000f00 */
[----:B------:R-:W4:Y:S01]  /*1f640*/  LDL.LU R192, [R1+0x618] ;  /* 0x0006180001c07983 */ /* 0x000f220000300800 */
[----:B------:R-:W-:-:S03]  /*1f650*/  IMAD.MOV.U32 R57, RZ, RZ, R189 ;  /* 0x000000ffff397224 */ /* 0x000fc600078e00bd */
[----:B------:R-:W4:Y:S01]  /*1f660*/  LDL.LU R193, [R1+0x614] ;  /* 0x0006140001c17983 */ /* 0x000f220000300800 */
[----:B------:R-:W-:-:S03]  /*1f670*/  MOV R58, R186 ;  /* 0x000000ba003a7202 */ /* 0x000fc60000000f00 */
[----:B------:R-:W3:Y:S01]  /*1f680*/  LDL.LU R190, [R1+0x610] ;  /* 0x0006100001be7983 */ /* 0x000ee20000300800 */
[----:B------:R-:W-:-:S03]  /*1f690*/  MOV R59, R187 ;  /* 0x000000bb003b7202 */ /* 0x000fc60000000f00 */
[----:B------:R-:W4:Y:S01]  /*1f6a0*/  LDL.LU R191, [R1+0x60c] ;  /* 0x00060c0001bf7983 */ /* 0x000f220000300800 */
[----:B------:R-:W-:-:S03]  /*1f6b0*/  IMAD.MOV.U32 R60, RZ, RZ, R184 ;  /* 0x000000ffff3c7224 */ /* 0x000fc600078e00b8 */
[----:B------:R-:W4:Y:S01]  /*1f6c0*/  LDL.LU R188, [R1+0x608] ;  /* 0x0006080001bc7983 */ /* 0x000f220000300800 */
[----:B------:R-:W-:-:S03]  /*1f6d0*/  MOV R61, R185 ;  /* 0x000000b9003d7202 */ /* 0x000fc60000000f00 */
[----:B------:R-:W4:Y:S01]  /*1f6e0*/  LDL.LU R189, [R1+0x604] ;  /* 0x0006040001bd7983 */ /* 0x000f220000300800 */
        /* <DEDUP_REMOVED lines=63> */
[----:B------:R-:W3:Y:S01]  /*1fae0*/  LDL.LU R17, [R1+0x584] ;  /* 0x0005840001117983 */ /* 0x000ee20000300800 */
[----:B------:R-:W-:-:S03]  /*1faf0*/  MOV R94, R10 ;  /* 0x0000000a005e7202 */ /* 0x000fc60000000f00 */
[----:B------:R1:W5:Y:S01]  /*1fb00*/  LDL.LU R217, [R1+0x580] ;  /* 0x0005800001d97983 */ /* 0x0003620000300800 */
[----:B------:R-:W-:-:S03]  /*1fb10*/  MOV R95, R158 ;  /* 0x0000009e005f7202 */ /* 0x000fc60000000f00 */
[----:B------:R-:W4:Y:S01]  /*1fb20*/  LDL.LU R156, [R1+0x57c] ;  /* 0x00057c00019c7983 */ /* 0x000f220000300800 */
[----:B------:R-:W-:-:S03]  /*1fb30*/  IMAD.MOV.U32 R96, RZ, RZ, R159 ;  /* 0x000000ffff607224 */ /* 0x000fc600078e009f */
[----:B------:R-:W4:Y:S01]  /*1fb40*/  LDL.LU R157, [R1+0x578] ;  /* 0x00057800019d7983 */ /* 0x000f220000300800 */
[----:B------:R-:W-:-:S03]  /*1fb50*/  MOV R97, R13 ;  /* 0x0000000d00617202 */ /* 0x000fc60000000f00 */
[----:B------:R-:W4:Y:S01]  /*1fb60*/  LDL.LU R11, [R1+0x574] ;  /* 0x00057400010b7983 */ /* 0x000f220000300800 */
        /* <DEDUP_REMOVED lines=11> */
[----:B------:R1:W5:Y:S01]  /*1fc20*/  LDL.LU R14, [R1+0x55c] ;  /* 0x00055c00010e7983 */ /* 0x0003620000300800 */
[----:B------:R-:W-:-:S03]  /*1fc30*/  MOV R104, R213 ;  /* 0x000000d500687202 */ /* 0x000fc60000000f00 */
[----:B------:R1:W5:Y:S01]  /*1fc40*/  LDL.LU R15, [R1+0x558] ;  /* 0x00055800010f7983 */ /* 0x0003620000300800 */
[----:B------:R-:W-:-:S03]  /*1fc50*/  IMAD.MOV.U32 R105, RZ, RZ, R210 ;  /* 0x000000ffff697224 */ /* 0x000fc600078e00d2 */
[----:B------:R-:W2:Y:S04]  /*1fc60*/  LDL.LU R208, [R1+0x554] ;  /* 0x0005540001d07983 */ /* 0x000ea80000300800 */
[----:B------:R-:W3:Y:S04]  /*1fc70*/  LDL.LU R209, [R1+0x550] ;  /* 0x0005500001d17983 */ /* 0x000ee80000300800 */
[----:B------:R-:W4:Y:S04]  /*1fc80*/  LDL.LU R212, [R1+0x54c] ;  /* 0x00054c0001d47983 */ /* 0x000f280000300800 */
[----:B------:R-:W4:Y:S04]  /*1fc90*/  LDL.LU R213, [R1+0x548] ;  /* 0x0005480001d57983 */ /* 0x000f280000300800 */
[----:B------:R-:W4:Y:S01]  /*1fca0*/  LDL.LU R210, [R1+0x544] ;  /* 0x0005440001d27983 */ /* 0x000f220000300800 */
[----:B------:R-:W-:-:S02]  /*1fcb0*/  MOV R106, R211 ;  /* 0x000000d3006a7202 */ /* 0x000fc40000000f00 */
[----:B------:R-:W-:Y:S01]  /*1fcc0*/  MOV R107, R214 ;  /* 0x000000d6006b7202 */ /* 0x000fe20000000f00 */
[----:B------:R-:W4:Y:S01]  /*1fcd0*/  LDL.LU R211, [R1+0x540] ;  /* 0x0005400001d37983 */ /* 0x000f220000300800 */
[----:B------:R-:W-:-:S03]  /*1fce0*/  IMAD.MOV.U32 R108, RZ, RZ, R215 ;  /* 0x000000ffff6c7224 */ /* 0x000fc600078e00d7 */
[----:B------:R-:W4:Y:S04]  /*1fcf0*/  LDL.LU R214, [R1+0x53c] ;  /* 0x00053c0001d67983 */ /* 0x000f280000300800 */
[----:B------:R-:W4:Y:S01]  /*1fd00*/  LDL.LU R215, [R1+0x538] ;  /* 0x0005380001d77983 */ /* 0x000f220000300800 */
[----:B------:R-:W-:Y:S02]  /*1fd10*/  MOV R113, R7 ;  /* 0x0000000700717202 */ /* 0x000fe40000000f00 */
[----:B------:R-:W2:Y:S01]  /*1fd20*/  LDC R7, c[0x0][0x604] ;  /* 0x00018100ff077b82 */ /* 0x000ea20000000800 */
        /* <DEDUP_REMOVED lines=29> */
[----:B------:R1:W5:Y:S01]  /*1ff00*/  LDL.LU R222, [R1+0x534] ;  /* 0x0005340001de7983 */ /* 0x0003620000300800 */
[----:B------:R-:W-:-:S02]  /*1ff10*/  MOV R133, R233 ;  /* 0x000000e900857202 */ /* 0x000fc40000000f00 */
[----:B------:R-:W-:Y:S01]  /*1ff20*/  MOV R134, R232 ;  /* 0x000000e800867202 */ /* 0x000fe20000000f00 */
[----:B------:R1:W5:Y:S01]  /*1ff30*/  LDL.LU R219, [R1+0x530] ;  /* 0x0005300001db7983 */ /* 0x0003620000300800 */
[----:B------:R-:W-:Y:S02]  /*1ff40*/  MOV R136, R230 ;  /* 0x000000e600887202 */ /* 0x000fe40000000f00 */
[----:B------:R-:W-:Y:S01]  /*1ff50*/  MOV R137, R229 ;  /* 0x000000e500897202 */ /* 0x000fe20000000f00 */
[----:B------:R1:W5:Y:S01]  /*1ff60*/  LDL.LU R218, [R1+0x52c] ;  /* 0x00052c0001da7983 */ /* 0x0003620000300800 */
[----:B------:R-:W-:Y:S02]  /*1ff70*/  MOV R139, R227 ;  /* 0x000000e3008b7202 */ /* 0x000fe40000000f00 */
[----:B------:R-:W-:Y:S01]  /*1ff80*/  MOV R140, R226 ;  /* 0x000000e2008c7202 */ /* 0x000fe20000000f00 */
[----:B------:R1:W5:Y:S01]  /*1ff90*/  LDL.LU R216, [R1+0x528] ;  /* 0x0005280001d87983 */ /* 0x0003620000300800 */
[----:B------:R-:W-:-:S02]  /*1ffa0*/  MOV R142, R224 ;  /* 0x000000e0008e7202 */ /* 0x000fc40000000f00 */
[----:B------:R-:W-:Y:S02]  /*1ffb0*/  MOV R143, R223 ;  /* 0x000000df008f7202 */ /* 0x000fe40000000f00 */
[----:B------:R-:W-:Y:S02]  /*1ffc0*/  MOV R145, R220 ;  /* 0x000000dc00917202 */ /* 0x000fe40000000f00 */
[----:B------:R-:W-:Y:S02]  /*1ffd0*/  MOV R146, R23 ;  /* 0x0000001700927202 */ /* 0x000fe40000000f00 */
[----:B------:R-:W-:Y:S02]  /*1ffe0*/  MOV R148, R21 ;  /* 0x0000001500947202 */ /* 0x000fe40000000f00 */
[----:B------:R-:W-:Y:S02]  /*1fff0*/  MOV R149, R20 ;  /* 0x0000001400957202 */ /* 0x000fe40000000f00 */
[----:B------:R-:W-:Y:S01]  /*20000*/  MOV R151, R18 ;  /* 0x0000001200977202 */ /* 0x000fe20000000f00 */
[-CC-:B--2---:R-:W-:Y:S01]  /*20010*/  FFMA R208, R208, R7.reuse, -R3.reuse ;  /* 0x00000007d0d07223 */ /* 0x184fe20000000803 */
[----:B---3--:R-:W-:-:S04]  /*20020*/  FFMA R209, R209, R7, -R3 ;  /* 0x00000007d1d17223 */ /* 0x008fc80000000803 */
[----:B------:R-:W-:Y:S02]  /*20030*/  FSETP.GEU.AND P3, PT, R208, -126, PT ;  /* 0xc2fc0000d000780b */ /* 0x000fe40003f6e000 */
[----:B------:R-:W-:Y:S01]  /*20040*/  FSETP.GEU.AND P6, PT, R209, -126, PT ;  /* 0xc2fc0000d100780b */ /* 0x000fe20003fce000 */
[----:B----4-:R-:W-:-:S05]  /*20050*/  FFMA R210, R210, R7, -R6 ;  /* 0x00000007d2d27223 */ /* 0x010fca0000000806 */
[----:B------:R-:W-:-:S05]  /*20060*/  FSETP.GEU.AND P5, PT, R210, -126, PT ;  /* 0xc2fc0000d200780b */ /* 0x000fca0003fae000 */
[----:B------:R-:W-:Y:S02]  /*20070*/  @!P3 FMUL R208, R208, 0.5 ;  /* 0x3f000000d0d0b820 */ /* 0x000fe40000400000 */
[----:B------:R-:W-:-:S04]  /*20080*/  @!P6 FMUL R209, R209, 0.5 ;  /* 0x3f000000d1d1e820 */ /* 0x000fc80000400000 */
[----:B------:R-:W2:Y:S02]  /*20090*/  MUFU.EX2 R208, R208 ;  /* 0x000000d000d07308 */ /* 0x000ea40000000800 */
[----:B------:R-:W-:-:S06]  /*200a0*/  @!P5 FMUL R210, R210, 0.5 ;  /* 0x3f000000d2d2d820 */ /* 0x000fcc0000400000 */
[----:B------:R-:W3:Y:S08]  /*200b0*/  MUFU.EX2 R209, R209 ;  /* 0x000000d100d17308 */ /* 0x000ef00000000800 */
[----:B------:R-:W4:Y:S01]  /*200c0*/  MUFU.EX2 R210, R210 ;  /* 0x000000d200d27308 */ /* 0x000f220000000800 */
[-CC-:B------:R-:W-:Y:S01]  /*200d0*/  FFMA R9, R212, R7.reuse, -R3.reuse ;  /* 0x00000007d4097223 */ /* 0x180fe20000000803 */
[-C--:B------:R-:W-:Y:S01]  /*200e0*/  FFMA R3, R213, R7.reuse, -R3 ;  /* 0x00000007d5037223 */ /* 0x080fe20000000803 */
[-CC-:B------:R-:W-:Y:S01]  /*200f0*/  FFMA R211, R211, R7.reuse, -R6.reuse ;  /* 0x00000007d3d37223 */ /* 0x180fe20000000806 */
[-CC-:B------:R-:W-:Y:S01]  /*20100*/  FFMA R214, R214, R7.reuse, -R6.reuse ;  /* 0x00000007d6d67223 */ /* 0x180fe20000000806 */
[----:B------:R-:W-:Y:S01]  /*20110*/  FFMA R6, R215, R7, -R6 ;  /* 0x00000007d7067223 */ /* 0x000fe20000000806 */
[----:B--2---:R-:W-:Y:S01]  /*20120*/  @!P3 FMUL R208, R208, R208 ;  /* 0x000000d0d0d0b220 */ /* 0x004fe20000400000 */
        /* <DEDUP_REMOVED lines=12> */
[----:B------:R-:W-:Y:S08]  /*201f0*/  MUFU.EX2 R8, R3 ;  /* 0x0000000300087308 */ /* 0x000ff00000000800 */
[----:B------:R-:W2:Y:S08]  /*20200*/  MUFU.EX2 R211, R211 ;  /* 0x000000d300d37308 */ /* 0x000eb00000000800 */
[----:B------:R-:W3:Y:S08]  /*20210*/  MUFU.EX2 R9, R9 ;  /* 0x0000000900097308 */ /* 0x000ef00000000800 */
[----:B------:R-:W4:Y:S08]  /*20220*/  MUFU.EX2 R214, R214 ;  /* 0x000000d600d67308 */ /* 0x000f300000000800 */
[----:B------:R1:W4:Y:S01]  /*20230*/  MUFU.EX2 R3, R6 ;  /* 0x0000000600037308 */ /* 0x0003220000000800 */
[----:B------:R-:W-:-:S02]  /*20240*/  IMAD.MOV.U32 R7, RZ, RZ, 0x40000040 ;  /* 0x40000040ff077424 */ /* 0x000fc400078e00ff */
[----:B--2---:R-:W-:Y:S01]  /*20250*/  @!P2 FMUL R211, R211, R211 ;  /* 0x000000d3d3d3a220 */ /* 0x004fe20000400000 */
[----:B---3--:R-:W-:Y:S01]  /*20260*/  @!P4 FMUL R9, R9, R9 ;  /* 0x000000090909c220 */ /* 0x008fe20000400000 */
[----:B------:R-:W-:Y:S01]  /*20270*/  @!P3 FMUL R8, R8, R8 ;  /* 0x000000080808b220 */ /* 0x000fe20000400000 */
[----:B-1----:R-:W-:Y:S01]  /*20280*/  IADD3 R6, R4, 0x380, RZ ;  /* 0x0000038004067810 */ /* 0x002fe20007ffe0ff */
[----:B----4-:R-:W-:Y:S01]  /*20290*/  @!P6 FMUL R214, R214, R214 ;  /* 0x000000d6d6d6e220 */ /* 0x010fe20000400000 */
[----:B------:R-:W-:Y:S02]  /*202a0*/  R2UR UR7, R7 ;  /* 0x00000000070772ca */ /* 0x000fe400000e0000 */
[----:B------:R-:W-:Y:S01]  /*202b0*/  R2UR UR6, R6 ;  /* 0x00000000060672ca */ /* 0x000fe200000e0000 */
[----:B------:R-:W-:Y:S01]  /*202c0*/  @!P5 FMUL R3, R3, R3 ;  /* 0x000000030303d220 */ /* 0x000fe20000400000 */
[----:B------:R-:W-:Y:S02]  /*202d0*/  F2FP.F16.F32.PACK_AB R152, R209, R208 ;  /* 0x000000d0d198723e */ /* 0x000fe400000000ff */
[----:B------:R-:W-:-:S02]  /*202e0*/  F2FP.F16.F32.PACK_AB R153, R211, R210 ;  /* 0x000000d2d399723e */ /* 0x000fc400000000ff */
[----:B------:R-:W-:Y:S02]  /*202f0*/  F2FP.F16.F32.PACK_AB R154, R8, R9 ;  /* 0x00000009089a723e */ /* 0x000fe400000000ff */
[----:B------:R-:W-:-:S04]  /*20300*/  F2FP.F16.F32.PACK_AB R155, R3, R214 ;  /* 0x000000d6039b723e */ /* 0x000fc800000000ff */
[----:B------:R-:W-:-:S06]  /*20310*/  WARPGROUP.ARRIVE ;  /* 0x00000000000079c5 */ /* 0x000fcc0000000000 */
[----:B------:R-:W-:Y:S01]  /*20320*/  HGMMA.64x256x16.F32 R24, R152, gdesc[UR4].tnspB, R24, gsb0 ;  /* 0x43e0000498187df0 */ /* 0x000fe20008000818 */
[----:B------:R-:W-:Y:S02]  /*20330*/  IADD3 R4, R4, 0x1380, RZ ;  /* 0x0000138004047810 */ /* 0x000fe40007ffe0ff */
        /* <DEDUP_REMOVED lines=129> */
[----:B------:R-:W-:-:S03]  /*20b50*/  R2UR UR6, R4 ;  /* 0x00000000040672ca */ /* 0x000fc600000e0000 */
[----:B------:R-:W3:Y:S01]  /*20b60*/  LDL.LU R4, [R1+0x22c] ;  /* 0x00022c0001047983 */ /* 0x000ee20000300800 */
[----:B------:R-:W-:-:S04]  /*20b70*/  MOV R5, 0x40000040 ;  /* 0x4000004000057802 */ /* 0x000fc80000000f00 */
[----:B------:R-:W-:Y:S01]  /*20b80*/  R2UR UR7, R5 ;  /* 0x00000000050772ca */ /* 0x000fe200000e0000 */
[----:B------:R-:W-:Y:S01]  /*20b90*/  FFMA R0, R0, R17, R13 ;  /* 0x0000001100007223 */ /* 0x000fe2000000000d */
[----:B------:R-:W-:-:S03]  /*20ba0*/  FFMA R2, R2, R16, R11 ;  /* 0x0000001002027223 */ /* 0x000fc6000000000b */
[----:B------:R-:W-:Y:S01]  /*20bb0*/  FADD R0, R0, R12 ;  /* 0x0000000c00007221 */ /* 0x000fe20000000000 */
[----:B------:R-:W-:-:S03]  /*20bc0*/  FADD R10, R2, R10 ;  /* 0x0000000a020a7221 */ /* 0x000fc60000000000 */
        /* <DEDUP_REMOVED lines=33> */
[----:B------:R-:W-:Y:S01]  /*20de0*/  FADD R188, R185, R188 ;  /* 0x000000bcb9bc7221 */ /* 0x000fe20000000000 */
[----:B------:R-:W1:Y:S02]  /*20df0*/  S2R R5, SR_CgaCtaId ;  /* 0x0000000000057919 */ /* 0x000e640000008800 */
        /* <DEDUP_REMOVED lines=24> */
[----:B--2---:R-:W-:-:S06]  /*20f80*/  WARPGROUP.ARRIVE ;  /* 0x00000000000079c5 */ /* 0x004fcc0000000000 */
[----:B------:R-:W-:Y:S01]  /*20f90*/  HGMMA.64x256x16.F32 R24, R152, gdesc[UR4].tnspB, R24, gsb0 ;  /* 0x43e0000498187df0 */ /* 0x000fe20008000818 */
[----:B---3--:R-:W-:Y:S01]  /*20fa0*/  VIADD R2, R4, 0x1 ;  /* 0x0000000104027836 */ /* 0x008fe20000000000 */
[----:B------:R-:W-:-:S04]  /*20fb0*/  MOV R4, 0x400 ;  /* 0x0000040000047802 */ /* 0x000fc80000000f00 */
[C---:B------:R-:W-:Y:S02]  /*20fc0*/  ISETP.NE.AND P2, PT, R2.reuse, 0x4, PT ;  /* 0x000000040200780c */ /* 0x040fe40003f45270 */
[----:B-1----:R-:W-:Y:S02]  /*20fd0*/  LEA R4, R5, R4, 0x18 ;  /* 0x0000000405047211 */ /* 0x002fe400078ec0ff */
[----:B------:R-:W-:Y:S02]  /*20fe0*/  SEL R2, R2, RZ, P2 ;  /* 0x000000ff02027207 */ /* 0x000fe40001000000 */
[----:B------:R-:W-:-:S04]  /*20ff0*/  IADD3 R4, R4, 0x90020, RZ ;  /* 0x0009002004047810 */ /* 0x000fc80007ffe0ff */
[----:B------:R-:W-:-:S04]  /*21000*/  LEA R0, R2, R4, 0x3 ;  /* 0x0000000402007211 */ /* 0x000fc800078e18ff */
[----:B------:R-:W-:Y:S01]  /*21010*/  PRMT R0, RZ, 0x654, R0 ;  /* 0x00000654ff007816 */ /* 0x000fe20000000000 */
[----:B------:R-:W-:Y:S01]  /*21020*/  FADD R4, R9, R8 ;  /* 0x0000000809047221 */ /* 0x000fe20000000000 */
[----:B------:R-:W-:Y:S02]  /*21030*/  WARPGROUP.DEPBAR.LE gsb0, 0x0 ;  /* 0x00008000000079c5 */ /* 0x000fe40000010000 */
[----:B------:R1:W-:Y:S02]  /*21040*/  SYNCS.ARRIVE.TRANS64.RED.A1T0 RZ, [R0+URZ], RZ ;  /* 0x000000ff00ff79a7 */ /* 0x0003e4000810043f */
[----:B-1----:R-:W-:-:S05]  /*21050*/  FADD R0, R214, R3 ;  /* 0x00000003d6007221 */ /* 0x002fca0000000000 */
[----:B------:R1:W-:Y:S04]  /*21060*/  STL [R1+0x238], R0 ;  /* 0x0002380001007387 */ /* 0x0003e80000100800 */
[----:B------:R1:W-:Y:S01]  /*21070*/  STL [R1+0x23c], R4 ;  /* 0x00023c0401007387 */ /* 0x0003e20000100800 */
[----:B------:R-:W-:Y:S05]  /*21080*/  @P1 BRA `(.L_x_32) ;  /* 0x0000000400441947 */ /* 0x000fea0003800000 */
[----:B-----5:R-:W-:Y:S01]  /*21090*/  ISETP.LT.OR P1, PT, R219, 0x1, !P0 ;  /* 0x00000001db00780c */ /* 0x020fe20004721670 */
[----:B------:R-:W-:-:S12]  /*210a0*/  BSSY B0, `(.L_x_33) ;  /* 0x000004e000007945 */ /* 0x000fd80003800000 */
[----:B------:R-:W-:Y:S05]  /*210b0*/  @P1 BRA `(.L_x_34) ;  /* 0x0000000400301947 */ /* 0x000fea0003800000 */
[----:B------:R-:W2:Y:S01]  /*210c0*/  S2R R6, SR_CgaCtaId ;  /* 0x0000000000067919 */ /* 0x000ea20000008800 */
[----:B------:R-:W-:Y:S02]  /*210d0*/  MOV R5, 0x400 ;  /* 0x0000040000057802 */ /* 0x000fe40000000f00 */
[----:B------:R-:W-:Y:S01]  /*210e0*/  SHF.L.U32 R3, R218, 0x1f, RZ ;  /* 0x0000001fda037819 */ /* 0x000fe200000006ff */
[----:B------:R-:W1:Y:S01]  /*210f0*/  S2R R16, SR_TID.X ;  /* 0x0000000000107919 */ /* 0x000e620000002100 */
[----:B--2---:R-:W-:Y:S02]  /*21100*/  LEA R5, R6, R5, 0x18 ;  /* 0x0000000506057211 */ /* 0x004fe400078ec0ff */
[----:B-1----:R-:W-:-:S03]  /*21110*/  LOP3.LUT R4, R16, 0x7f, RZ, 0xc0, !PT ;  /* 0x0000007f10047812 */ /* 0x002fc600078ec0ff */
[----:B------:R-:W-:Y:S01]  /*21120*/  IMAD R0, R216, 0x8, R5 ;  /* 0x00000008d8007824 */ /* 0x000fe200078e0205 */
[----:B------:R-:W-:-:S03]  /*21130*/  ISETP.NE.AND P2, PT, R4, RZ, PT ;  /* 0x000000ff0400720c */ /* 0x000fc60003f45270 */
[----:B------:R-:W1:Y:S02]  /*21140*/  SYNCS.PHASECHK.TRANS64.TRYWAIT P1, [R0+URZ+0x90020], R3 ;  /* 0x09002003000075a7 */ /* 0x000e64000802017f */
[----:B-1----:R-:W-:Y:S08]  /*21150*/  @!P1 BRA `(.L_x_35) ;  /* 0x0000006800589947 */ /* 0x002ff00003800000 */
.L_x_98:
[----:B------:R-:W-:Y:S05]  /*21160*/  @P2 BRA `(.L_x_36) ;  /* 0x0000000000182947 */ /* 0x000fea0003800000 */
[----:B------:R-:W2:Y:S01]  /*21170*/  S2R R4, SR_TID.X ;  /* 0x0000000000047919 */ /* 0x000ea20000002100 */
[----:B-1----:R-:W-:-:S04]  /*21180*/  MOV R3, 0x20000 ;  /* 0x0002000000037802 */ /* 0x002fc80000000f00 */
[----:B------:R3:W-:Y:S01]  /*21190*/  SYNCS.ARRIVE.TRANS64 RZ, [R0+URZ+0x90000], R3 ;  /* 0x0900000300ff79a7 */ /* 0x0007e2000800003f */
[----:B--2---:R-:W-:-:S13]  /*211a0*/  LOP3.LUT P1, RZ, R4, 0x1f, RZ, 0xc0, !PT ;  /* 0x0000001f04ff7812 */ /* 0x004fda000782c0ff */
[----:B---3--:R-:W-:Y:S05]  /*211b0*/  @!P1 BRA `(.L_x_36) ;  /* 0x0000000000049947 */ /* 0x008fea0003800000 */
[----:B------:R-:W-:Y:S01]  /*211c0*/  BPT.TRAP 0x1 ;  /* 0x000000040000795c */ /* 0x000fe20000300000 */
.L_x_36:
[----:B-1----:R-:W2:Y:S01]  /*211d0*/  LDL.LU R3, [R1+0x224] ;  /* 0x0002240001037983 */ /* 0x002ea20000300800 */
[----:B------:R-:W1:Y:S01]  /*211e0*/  S2R R7, SR_CgaCtaId ;  /* 0x0000000000077919 */ /* 0x000e620000008800 */
[----:B------:R-:W3:Y:S01]  /*211f0*/  LDC.64 R4, c[0x0][0x198] ;  /* 0x00006600ff047b82 */ /* 0x000ee20000000a00 */
[----:B------:R-:W-:Y:S02]  /*21200*/  MOV R6, 0x400 ;  /* 0x0000040000067802 */ /* 0x000fe40000000f00 */
[----:B------:R-:W-:Y:S02]  /*21210*/  R2UR UR17, R0 ;  /* 0x00000000001172ca */ /* 0x000fe400000e0000 */
[----:B-1----:R-:W-:-:S04]  /*21220*/  LEA R6, R7, R6, 0x18 ;  /* 0x0000000607067211 */ /* 0x002fc800078ec0ff */
[----:B------:R-:W-:-:S04]  /*21230*/  LEA R0, R216, R6, 0x11 ;  /* 0x00000006d8007211 */ /* 0x000fc800078e88ff */
[----:B------:R-:W-:Y:S02]  /*21240*/  R2UR UR14, R0 ;  /* 0x00000000000e72ca */ /* 0x000fe400000e0000 */
[----:B---3--:R-:W-:-:S04]  /*21250*/  IADD3 R0, P1, R4, 0x2f0, RZ ;  /* 0x000002f004007810 */ /* 0x008fc80007f3e0ff */
[----:B------:R-:W-:Y:S01]  /*21260*/  R2UR UR6, R0 ;  /* 0x00000000000672ca */ /* 0x000fe200000e0000 */
[----:B------:R-:W-:Y:S01]  /*21270*/  IMAD.X R0, RZ, RZ, R5, P1 ;  /* 0x000000ffff007224 */ /* 0x000fe200008e0605 */
[----:B------:R-:W-:-:S04]  /*21280*/  UIADD3 UR17, UR17, 0x90000, URZ ;  /* 0x0009000011117890 */ /* 0x000fc8000fffe03f */
[----:B------:R-:W-:Y:S01]  /*21290*/  R2UR UR7, R0 ;  /* 0x00000000000772ca */ /* 0x000fe200000e0000 */
[----:B------:R-:W-:Y:S02]  /*212a0*/  UIADD3 UR16, UR14, 0x10000, URZ ;  /* 0x000100000e107890 */ /* 0x000fe4000fffe03f */
[----:B------:R-:W-:Y:S01]  /*212b0*/  UIADD3 UR8, UR14, 0x14000, URZ ;  /* 0x000140000e087890 */ /* 0x000fe2000fffe03f */
[----:B------:R-:W-:Y:S01]  /*212c0*/  UMOV UR18, URZ ;  /* 0x0000003f00127c82 */ /* 0x000fe20008000000 */
[----:B------:R-:W-:Y:S01]  /*212d0*/  UMOV UR20, UR36 ;  /* 0x0000002400147c82 */ /* 0x000fe20008000000 */
[----:B------:R-:W-:Y:S01]  /*212e0*/  UMOV UR21, UR37 ;  /* 0x0000002500157c82 */ /* 0x000fe20008000000 */
[----:B------:R-:W-:Y:S01]  /*212f0*/  UMOV UR22, 0x0 ;  /* 0x0000000000167882 */ /* 0x000fe20000000000 */
[----:B------:R-:W-:Y:S01]  /*21300*/  UMOV UR23, 0x10000000 ;  /* 0x1000000000177882 */ /* 0x000fe20000000000 */
[----:B------:R-:W-:Y:S01]  /*21310*/  UMOV UR10, 0x40 ;  /* 0x00000040000a7882 */ /* 0x000fe20000000000 */
[----:B------:R-:W-:Y:S01]  /*21320*/  UMOV UR12, UR36 ;  /* 0x00000024000c7c82 */ /* 0x000fe20008000000 */
[----:B------:R-:W-:Y:S01]  /*21330*/  UMOV UR13, UR37 ;  /* 0x00000025000d7c82 */ /* 0x000fe20008000000 */
[----:B------:R-:W-:Y:S01]  /*21340*/  UMOV UR9, UR17 ;  /* 0x0000001100097c82 */ /* 0x000fe20008000000 */
[----:B------:R-:W-:Y:S01]  /*21350*/  UIADD3 UR24, UR14, 0x18000, URZ ;  /* 0x000180000e187890 */ /* 0x000fe2000fffe03f */
[----:B------:R-:W-:Y:S01]  /*21360*/  UMOV UR26, 0x80 ;  /* 0x00000080001a7882 */ /* 0x000fe20000000000 */
[----:B------:R-:W-:Y:S01]  /*21370*/  UMOV UR28, UR36 ;  /* 0x00000024001c7c82 */ /* 0x000fe20008000000 */
[----:B------:R-:W-:Y:S01]  /*21380*/  UMOV UR29, UR37 ;  /* 0x00000025001d7c82 */ /* 0x000fe20008000000 */
[----:B------:R-:W-:Y:S01]  /*21390*/  UMOV UR25, UR17 ;  /* 0x0000001100197c82 */ /* 0x000fe20008000000 */
[----:B------:R-:W-:-:S04]  /*213a0*/  IADD3 R216, R216, 0x1, RZ ;  /* 0x00000001d8d87810 */ /* 0x000fc80007ffe0ff */
[----:B------:R-:W-:-:S04]  /*213b0*/  ISETP.NE.AND P1, PT, R216, 0x4, PT ;  /* 0x00000004d800780c */ /* 0x000fc80003f25270 */
[----:B------:R-:W-:Y:S02]  /*213c0*/  SEL R0, RZ, 0x1, P1 ;  /* 0x00000001ff007807 */ /* 0x000fe40000800000 */
[----:B------:R-:W-:Y:S02]  /*213d0*/  SEL R216, R216, RZ, P1 ;  /* 0x000000ffd8d87207 */ /* 0x000fe40000800000 */
[----:B------:R-:W-:Y:S02]  /*213e0*/  LOP3.LUT R218, R218, R0, RZ, 0x3c, !PT ;  /* 0x00000000dada7212 */ /* 0x000fe400078e3cff */
[----:B--2---:R-:W-:-:S13]  /*213f0*/  R2UR UR19, R3 ;  /* 0x00000000031372ca */ /* 0x004fda00000e0000 */
[----:B------:R-:W-:-:S07]  /*21400*/  USHF.L.U32 UR19, UR19, 0x7, URZ ;  /* 0x0000000713137899 */ /* 0x000fce000800063f */
[----:B------:R-:W-:Y:S02]  /*21410*/  UMOV UR11, UR19 ;  /* 0x00000013000b7c82 */ /* 0x000fe40008000000 */
[----:B------:R1:W-:Y:S01]  /*21420*/  UTMALDG.4D [UR16], [UR6], desc[UR22] ;  /* 0x00001610060075b4 */ /* 0x0003e20008019000 */
[----:B------:R-:W-:Y:S01]  /*21430*/  UMOV UR27, UR19 ;  /* 0x00000013001b7c82 */ /* 0x000fe20008000000 */
[----:B------:R2:W-:Y:S01]  /*21440*/  UTMALDG.4D [UR8], [UR6], desc[UR22] ;  /* 0x00001608060075b4 */ /* 0x0005e20008019000 */
[----:B------:R-:W-:Y:S01]  /*21450*/  IADD3 R3, R3, 0x1, RZ ;  /* 0x0000000103037810 */ /* 0x000fe20007ffe0ff */
        /* <DEDUP_REMOVED lines=11> */
[----:B------:R-:W-:Y:S01]  /*21510*/  UMOV UR18, 0x180 ;  /* 0x0000018000127882 */ /* 0x000fe20000000000 */
[----:B--2---:R-:W-:-:S07]  /*21520*/  UIADD3 UR8, UR14, 0x2c000, URZ ;  /* 0x0002c0000e087890 */ /* 0x004fce000fffe03f */
[----:B------:R3:W-:Y:S01]  /*21530*/  UTMALDG.4D [UR16], [UR6], desc[UR22] ;  /* 0x00001610060075b4 */ /* 0x0007e20008019000 */
[----:B------:R-:W-:Y:S02]  /*21540*/  UMOV UR10, 0x1c0 ;  /* 0x000001c0000a7882 */ /* 0x000fe40000000000 */
[----:B------:R3:W-:Y:S01]  /*21550*/  UTMALDG.4D [UR8], [UR6], desc[UR22] ;  /* 0x00001608060075b4 */ /* 0x0007e20008019000 */
[----:B------:R3:W-:Y:S01]  /*21560*/  STL [R1+0x224], R3 ;  /* 0x0002240301007387 */ /* 0x0007e20000100800 */
[----:B------:R-:W-:Y:S01]  /*21570*/  NOP ;  /* 0x0000000000007918 */ /* 0x000fe20000000000 */
.L_x_34:
[----:B---3--:R-:W-:Y:S05]  /*21580*/  BSYNC B0 ;  /* 0x0000000000007941 */ /* 0x008fea0003800000 */
.L_x_33:
[----:B------:R-:W-:-:S07]  /*21590*/  VIADD R219, R219, 0xffffffff ;  /* 0xffffffffdbdb7836 */ /* 0x000fce0000000000 */
.L_x_32:
[----:B-1----:R-:W2:Y:S01]  /*215a0*/  LDL.LU R4, [R1+0x234] ;  /* 0x0002340001047983 */ /* 0x002ea20000300800 */
[----:B-----5:R-:W-:Y:S02]  /*215b0*/  IADD3 R0, R217, 0x1, RZ ;  /* 0x00000001d9007810 */ /* 0x020fe40007ffe0ff */
[----:B------:R-:W-:Y:S02]  /*215c0*/  IADD3 R2, R2, 0x1, RZ ;  /* 0x0000000102027810 */ /* 0x000fe40007ffe0ff */
[----:B------:R-:W-:Y:S02]  /*215d0*/  ISETP.NE.AND P1, PT, R0, 0x4, PT ;  /* 0x000000040000780c */ /* 0x000fe40003f25270 */
[----:B------:R-:W-:Y:S02]  /*215e0*/  ISETP.NE.AND P2, PT, R2, 0x4, PT ;  /* 0x000000040200780c */ /* 0x000fe40003f45270 */
[----:B------:R-:W-:Y:S02]  /*215f0*/  SEL R3, RZ, 0x1, P1 ;  /* 0x00000001ff037807 */ /* 0x000fe40000800000 */
[----:B------:R-:W-:-:S02]  /*21600*/  SEL R217, R0, RZ, P1 ;  /* 0x000000ff00d97207 */ /* 0x000fc40000800000 */
[----:B------:R-:W-:Y:S02]  /*21610*/  LOP3.LUT R222, R222, R3, RZ, 0x3c, !PT ;  /* 0x00000003dede7212 */ /* 0x000fe400078e3cff */
[----:B------:R-:W-:Y:S02]  /*21620*/  SEL R0, R2, RZ, P2 ;  /* 0x000000ff02007207 */ /* 0x000fe40001000000 */
[----:B------:R-:W-:Y:S02]  /*21630*/  MOV R220, R15 ;  /* 0x0000000f00dc7202 */ /* 0x000fe40000000f00 */
[----:B------:R-:W-:Y:S01]  /*21640*/  MOV R221, R14 ;  /* 0x0000000e00dd7202 */ /* 0x000fe20000000f00 */
[C---:B--2---:R-:W-:Y:S01]  /*21650*/  VIADD R3, R4.reuse, 0xffffffff ;  /* 0xffffffff04037836 */ /* 0x044fe20000000000 */
[----:B------:R-:W-:-:S04]  /*21660*/  ISETP.GT.AND P3, PT, R4, 0x2, PT ;  /* 0x000000020400780c */ /* 0x000fc80003f64270 */
[----:B------:R2:W-:Y:S04]  /*21670*/  STL [R1+0x234], R3 ;  /* 0x0002340301007387 */ /* 0x0005e80000100800 */
[----:B------:R2:W-:Y:S05]  /*21680*/  STL [R1+0x22c], R0 ;  /* 0x00022c0001007387 */ /* 0x0005ea0000100800 */
[----:B------:R-:W-:Y:S05]  /*21690*/  @P3 BRA `(.L_x_37) ;  /* 0xfffffee800bc3947 */ /* 0x000fea000383ffff */
.L_x_24:
[----:B--2---:R-:W2:Y:S04]  /*216a0*/  LDL.LU R3, [R1+0x23c] ;  /* 0x00023c0001037983 */ /* 0x004ea80000300800 */
[----:B-1----:R-:W3:Y:S01]  /*216b0*/  LDL.LU R0, [R1+0x238] ;  /* 0x0002380001007983 */ /* 0x002ee20000300800 */
[----:B------:R-:W-:Y:S05]  /*216c0*/  WARPSYNC.ALL ;  /* 0x0000000000007948 */ /* 0x000fea0003800000 */
[----:B------:R-:W-:Y:S01]  /*216d0*/  BSSY B0, `(.L_x_38) ;  /* 0x0000026000007945 */ /* 0x000fe20003800000 */
[----:B------:R-:W-:Y:S01]  /*216e0*/  IMAD.MOV.U32 R11, RZ, RZ, 0x7f800000 ;  /* 0x7f800000ff0b7424 */ /* 0x000fe200078e00ff */
[----:B------:R-:W-:Y:S01]  /*216f0*/  MOV R10, 0x3f800000 ;  /* 0x3f800000000a7802 */ /* 0x000fe20000000f00 */
[----:B------:R-:W-:Y:S01]  /*21700*/  IMAD.MOV.U32 R9, RZ, RZ, 0x7f800000 ;  /* 0x7f800000ff097424 */ /* 0x000fe200078e00ff */
[----:B--2---:R-:W1:Y:S04]  /*21710*/  SHFL.BFLY PT, R2, R3, 0x1, 0x1f ;  /* 0x0c201f0003027f89 */ /* 0x004e6800000e0000 */
[----:B---3--:R-:W2:Y:S01]  /*21720*/  SHFL.BFLY PT, R5, R0, 0x1, 0x1f ;  /* 0x0c201f0000057f89 */ /* 0x008ea200000e0000 */
[----:B-1----:R-:W-:Y:S01]  /*21730*/  FADD R2, R2, R3 ;  /* 0x0000000302027221 */ /* 0x002fe20000000000 */
[----:B--2---:R-:W-:-:S04]  /*21740*/  FADD R5, R5, R0 ;  /* 0x0000000005057221 */ /* 0x004fc80000000000 */
[----:B------:R-:W1:Y:S04]  /*21750*/  SHFL.BFLY PT, R0, R2, 0x2, 0x1f ;  /* 0x0c401f0002007f89 */ /* 0x000e6800000e0000 */
[----:B------:R-:W2:Y:S01]  /*21760*/  SHFL.BFLY PT, R12, R5, 0x2, 0x1f ;  /* 0x0c401f00050c7f89 */ /* 0x000ea200000e0000 */
[C---:B-1----:R-:W-:Y:S01]  /*21770*/  FSETP.NE.AND P0, PT, R2.reuse, -R0, PT ;  /* 0x800000000200720b */ /* 0x042fe20003f05000 */
[----:B------:R-:W-:Y:S01]  /*21780*/  FADD R2, R2, R0 ;  /* 0x0000000002027221 */ /* 0x000fe20000000000 */
[----:B------:R-:W-:Y:S01]  /*21790*/  MOV R0, 0x3f800000 ;  /* 0x3f80000000007802 */ /* 0x000fe20000000f00 */
[----:B--2---:R-:W-:-:S10]  /*217a0*/  FADD R4, R5, R12 ;  /* 0x0000000c05047221 */ /* 0x004fd40000000000 */
[----:B------:R-:W-:Y:S05]  /*217b0*/  @!P0 BRA `(.L_x_39) ;  /* 0x00000000005c8947 */ /* 0x000fea0003800000 */
[----:B------:R-:W-:Y:S01]  /*217c0*/  MOV R0, R2 ;  /* 0x0000000200007202 */ /* 0x000fe20000000f00 */
[----:B------:R-:W-:Y:S03]  /*217d0*/  BSSY B1, `(.L_x_40) ;  /* 0x000000d000017945 */ /* 0x000fe60003800000 */
[----:B------:R-:W-:-:S04]  /*217e0*/  IADD3 R2, R0, 0x1800000, RZ ;  /* 0x0180000000027810 */ /* 0x000fc80007ffe0ff */
[----:B------:R-:W-:-:S04]  /*217f0*/  LOP3.LUT R2, R2, 0x7f800000, RZ, 0xc0, !PT ;  /* 0x7f80000002027812 */ /* 0x000fc800078ec0ff */
[----:B------:R-:W-:-:S13]  /*21800*/  ISETP.GT.U32.AND P0, PT, R2, 0x1ffffff, PT ;  /* 0x01ffffff0200780c */ /* 0x000fda0003f04070 */
[----:B------:R-:W-:Y:S05]  /*21810*/  @P0 BRA `(.L_x_41) ;  /* 0x0000000000100947 */ /* 0x000fea0003800000 */
[----:B------:R-:W-:-:S07]  /*21820*/  MOV R8, 0x21840 ;  /* 0x0002184000087802 */ /* 0x000fce0000000f00 */
[----:B-----5:R-:W-:Y:S05]  /*21830*/  CALL.REL.NOINC `($__internal_0_$__cuda_sm20_rcp_rn_f32_slowpath) ;  /* 0x0000006000b47944 */ /* 0x020fea0003c00000 */
[----:B------:R-:W-:Y:S01]  /*21840*/  IMAD.MOV.U32 R2, RZ, RZ, R6 ;  /* 0x000000ffff027224 */ /* 0x000fe200078e0006 */
[----:B------:R-:W-:Y:S06]  /*21850*/  BRA `(.L_x_42) ;  /* 0x0000000000107947 */ /* 0x000fec0003800000 */
.L_x_41:
[----:B------:R-:W1:Y:S02]  /*21860*/  MUFU.RCP R2, R0 ;  /* 0x0000000000027308 */ /* 0x000e640000001000 */
[----:B-1----:R-:W-:-:S04]  /*21870*/  FFMA R3, R0, R2, -1 ;  /* 0xbf80000000037423 */ /* 0x002fc80000000002 */
[----:B------:R-:W-:-:S04]  /*21880*/  FADD.FTZ R3, -R3, -RZ ;  /* 0x800000ff03037221 */ /* 0x000fc80000010100 */
[----:B------:R-:W-:-:S07]  /*21890*/  FFMA R2, R2, R3, R2 ;  /* 0x0000000302027223 */ /* 0x000fce0000000002 */
.L_x_42:
[----:B------:R-:W-:Y:S05]  /*218a0*/  BSYNC B1 ;  /* 0x0000000000017941 */ /* 0x000fea0003800000 */
.L_x_40:
[----:B------:R-:W-:Y:S01]  /*218b0*/  FSETP.GEU.AND P0, PT, |R0|, 1.175494350822287508e-38, PT ;  /* 0x008000000000780b */ /* 0x000fe20003f0e200 */
[----:B------:R-:W1:-:S12]  /*218c0*/  LDC R9, c[0x0][0x600] ;  /* 0x00018000ff097b82 */ /* 0x000e580000000800 */
[----:B------:R-:W-:-:S06]  /*218d0*/  @!P0 FMUL R0, R0, 16777216 ;  /* 0x4b80000000008820 */ /* 0x000fcc0000400000 */
[----:B------:R-:W2:Y:S02]  /*218e0*/  MUFU.LG2 R0, R0 ;  /* 0x0000000000007308 */ /* 0x000ea40000000c00 */
[----:B--2---:R-:W-:-:S04]  /*218f0*/  @!P0 FADD R0, R0, -24 ;  /* 0xc1c0000000008421 */ /* 0x004fc80000000000 */
[----:B------:R-:W-:-:S04]  /*21900*/  FMUL R0, R0, 0.69314718246459960938 ;  /* 0x3f31721800007820 */ /* 0x000fc80000400000 */
[----:B-1---5:R-:W-:Y:S01]  /*21910*/  FFMA R9, R15, R9, R0 ;  /* 0x000000090f097223 */ /* 0x022fe20000000000 */
[----:B------:R-:W-:-:S07]  /*21920*/  MOV R0, R2 ;  /* 0x0000000200007202 */ /* 0x000fce0000000f00 */
.L_x_39:
[----:B------:R-:W-:Y:S05]  /*21930*/  BSYNC B0 ;  /* 0x0000000000007941 */ /* 0x000fea0003800000 */
.L_x_38:
[----:B------:R-:W2:Y:S01]  /*21940*/  LDL.LU R166, [R1] ;  /* 0x0000000001a67983 */ /* 0x000ea20000300800 */
[----:B------:R-:W1:Y:S03]  /*21950*/  LDC R2, c[0x0][0x608] ;  /* 0x00018200ff027b82 */ /* 0x000e660000000800 */
[----:B------:R-:W3:Y:S04]  /*21960*/  LDL.LU R162, [R1+0x4] ;  /* 0x0000040001a27983 */ /* 0x000ee80000300800 */
[----:B------:R-:W4:Y:S04]  /*21970*/  LDL.LU R159, [R1+0x10] ;  /* 0x00001000019f7983 */ /* 0x000f280000300800 */
        /* <DEDUP_REMOVED lines=16> */
[----:B-----5:R-:W4:Y:S04]  /*21a80*/  LDL.LU R198, [R1+0x94] ;  /* 0x0000940001c67983 */ /* 0x020f280000300800 */
        /* <DEDUP_REMOVED lines=43> */
[----:B------:R-:W4:Y:S01]  /*21d40*/  LDL.LU R3, [R1+0x1f4] ;  /* 0x0001f40001037983 */ /* 0x000f220000300800 */
[----:B-1----:R-:W-:Y:S01]  /*21d50*/  FMUL R0, R0, R2 ;  /* 0x0000000200007220 */ /* 0x002fe20000400000 */
[----:B------:R-:W-:Y:S01]  /*21d60*/  FSETP.NE.AND P0, PT, R5, -R12, PT ;  /* 0x8000000c0500720b */ /* 0x000fe20003f05000 */
[----:B------:R-:W-:Y:S02]  /*21d70*/  BSSY B0, `(.L_x_43) ;  /* 0x00000e1000007945 */ /* 0x000fe40003800000 */
[-C--:B--2---:R-:W-:Y:S01]  /*21d80*/  FMUL R166, R166, R0.reuse ;  /* 0x00000000a6a67220 */ /* 0x084fe20000400000 */
[-C--:B---3--:R-:W-:Y:S01]  /*21d90*/  FMUL R162, R162, R0.reuse ;  /* 0x00000000a2a27220 */ /* 0x088fe20000400000 */
[-C--:B----4-:R-:W-:Y:S01]  /*21da0*/  FMUL R159, R159, R0.reuse ;  /* 0x000000009f9f7220 */ /* 0x090fe20000400000 */
[-C--:B------:R-:W-:Y:S01]  /*21db0*/  FMUL R155, R155, R0.reuse ;  /* 0x000000009b9b7220 */ /* 0x080fe20000400000 */
        /* <DEDUP_REMOVED lines=49> */
[----:B------:R-:W-:-:S04]  /*220d0*/  FMUL R250, R21, R0 ;  /* 0x0000000015fa7220 */ /* 0x000fc80000400000 */
[----:B------:R1:W-:Y:S01]  /*220e0*/  STL [R1], R2 ;  /* 0x0000000201007387 */ /* 0x0003e20000100800 */
[-C--:B------:R-:W-:Y:S01]  /*220f0*/  FMUL R5, R20, R0.reuse ;  /* 0x0000000014057220 */ /* 0x080fe20000400000 */
[----:B------:R-:W-:-:S04]  /*22100*/  FMUL R252, R19, R0 ;  /* 0x0000000013fc7220 */ /* 0x000fc80000400000 */
[----:B------:R2:W-:Y:S01]  /*22110*/  STL [R1+0x10], R5 ;  /* 0x0000100501007387 */ /* 0x0005e20000100800 */
[----:B-1----:R-:W-:-:S05]  /*22120*/  FMUL R2, R18, R0 ;  /* 0x0000000012027220 */ /* 0x002fca0000400000 */
[----:B------:R1:W-:Y:S01]  /*22130*/  STL [R1+0x20], R2 ;  /* 0x0000200201007387 */ /* 0x0003e20000100800 */
[-C--:B--2---:R-:W-:Y:S01]  /*22140*/  FMUL R5, R17, R0.reuse ;  /* 0x0000000011057220 */ /* 0x084fe20000400000 */
[----:B------:R-:W-:-:S04]  /*22150*/  FMUL R12, R16, R0 ;  /* 0x00000000100c7220 */ /* 0x000fc80000400000 */
[----:B------:R2:W-:Y:S01]  /*22160*/  STL [R1+0x4], R5 ;  /* 0x0000040501007387 */ /* 0x0005e20000100800 */
[----:B-1----:R-:W-:-:S03]  /*22170*/  FMUL R2, R15, R0 ;  /* 0x000000000f027220 */ /* 0x002fc60000400000 */
[----:B------:R-:W-:Y:S01]  /*22180*/  STL [R1+0x30], R12 ;  /* 0x0000300c01007387 */ /* 0x000fe20000100800 */
[----:B------:R-:W-:-:S03]  /*22190*/  FMUL R8, R8, R0 ;  /* 0x0000000008087220 */ /* 0x000fc60000400000 */
[----:B------:R1:W-:Y:S01]  /*221a0*/  STL [R1+0x14], R2 ;  /* 0x0000140201007387 */ /* 0x0003e20000100800 */
[----:B--2---:R-:W-:-:S05]  /*221b0*/  FMUL R5, R13, R0 ;  /* 0x000000000d057220 */ /* 0x004fca0000400000 */
[----:B------:R2:W-:Y:S01]  /*221c0*/  STL [R1+0x40], R5 ;  /* 0x0000400501007387 */ /* 0x0005e20000100800 */
[----:B-1----:R-:W-:-:S03]  /*221d0*/  FMUL R2, R7, R0 ;  /* 0x0000000007027220 */ /* 0x002fc60000400000 */
[----:B------:R-:W-:Y:S04]  /*221e0*/  STL [R1+0x24], R8 ;  /* 0x0000240801007387 */ /* 0x000fe80000100800 */
[----:B------:R1:W-:Y:S01]  /*221f0*/  STL [R1+0x50], R2 ;  /* 0x0000500201007387 */ /* 0x0003e20000100800 */
[-C--:B--2---:R-:W-:Y:S01]  /*22200*/  FMUL R5, R3, R0.reuse ;  /* 0x0000000003057220 */ /* 0x084fe20000400000 */
[----:B------:R-:W-:-:S04]  /*22210*/  FMUL R3, R24, R0 ;  /* 0x0000000018037220 */ /* 0x000fc80000400000 */
[----:B------:R2:W-:Y:S01]  /*22220*/  STL [R1+0x34], R5 ;  /* 0x0000340501007387 */ /* 0x0005e20000100800 */
[----:B-1----:R-:W-:-:S03]  /*22230*/  FMUL R2, R25, R0 ;  /* 0x0000000019027220 */ /* 0x002fc60000400000 */
[----:B------:R1:W-:Y:S04]  /*22240*/  STL [R1+0x60], R3 ;  /* 0x0000600301007387 */ /* 0x0003e80000100800 */
[----:B------:R3:W-:Y:S01]  /*22250*/  STL [R1+0x44], R2 ;  /* 0x0000440201007387 */ /* 0x0007e20000100800 */
[-C--:B--2---:R-:W-:Y:S01]  /*22260*/  FMUL R5, R28, R0.reuse ;  /* 0x000000001c057220 */ /* 0x084fe20000400000 */
[----:B-1----:R-:W-:-:S04]  /*22270*/  FMUL R3, R29, R0 ;  /* 0x000000001d037220 */ /* 0x002fc80000400000 */
[----:B------:R1:W-:Y:S01]  /*22280*/  STL [R1+0x70], R5 ;  /* 0x0000700501007387 */ /* 0x0003e20000100800 */
[----:B---3--:R-:W-:-:S03]  /*22290*/  FMUL R2, R32, R0 ;  /* 0x0000000020027220 */ /* 0x008fc60000400000 */
[----:B------:R2:W-:Y:S04]  /*222a0*/  STL [R1+0x54], R3 ;  /* 0x0000540301007387 */ /* 0x0005e80000100800 */
[----:B------:R3:W-:Y:S01]  /*222b0*/  STL [R1+0x80], R2 ;  /* 0x0000800201007387 */ /* 0x0007e20000100800 */
[-C--:B-1----:R-:W-:Y:S01]  /*222c0*/  FMUL R5, R33, R0.reuse ;  /* 0x0000000021057220 */ /* 0x082fe20000400000 */
[----:B--2---:R-:W-:-:S04]  /*222d0*/  FMUL R3, R36, R0 ;  /* 0x0000000024037220 */ /* 0x004fc80000400000 */
        /* <DEDUP_REMOVED lines=20> */
[----:B------:R2:W-:Y:S01]  /*22420*/  STL [R1+0xb4], R3 ;  /* 0x0000b40301007387 */ /* 0x0005e20000100800 */
[----:B------:R-:W-:-:S03]  /*22430*/  FMUL R56, R57, R0 ;  /* 0x0000000039387220 */ /* 0x000fc60000400000 */
        /* <DEDUP_REMOVED lines=88> */
[-C--:B---3--:R-:W-:Y:S01]  /*229c0*/  FMUL R2, R148, R0.reuse ;  /* 0x0000000094027220 */ /* 0x088fe20000400000 */
[----:B------:R-:W-:Y:S02]  /*229d0*/  FMUL R0, R149, R0 ;  /* 0x0000000095007220 */ /* 0x000fe40000400000 */
[----:B------:R1:W-:Y:S04]  /*229e0*/  STL [R1+0x210], R3 ;  /* 0x0002100301007387 */ /* 0x0003e80000100800 */
[----:B------:R1:W-:Y:S04]  /*229f0*/  STL [R1+0x218], R0 ;  /* 0x0002180001007387 */ /* 0x0003e80000100800 */
[----:B------:R1:W-:Y:S01]  /*22a00*/  STL [R1+0x220], R2 ;  /* 0x0002200201007387 */ /* 0x0003e20000100800 */
[----:B------:R-:W-:Y:S05]  /*22a10*/  @!P0 BRA `(.L_x_44) ;  /* 0x0000000000588947 */ /* 0x000fea0003800000 */
[----:B-1----:R-:W-:Y:S01]  /*22a20*/  IADD3 R0, R4, 0x1800000, RZ ;  /* 0x0180000004007810 */ /* 0x002fe20007ffe0ff */
[----:B------:R-:W-:Y:S03]  /*22a30*/  BSSY B1, `(.L_x_45) ;  /* 0x000000c000017945 */ /* 0x000fe60003800000 */
[----:B------:R-:W-:-:S04]  /*22a40*/  LOP3.LUT R0, R0, 0x7f800000, RZ, 0xc0, !PT ;  /* 0x7f80000000007812 */ /* 0x000fc800078ec0ff */
[----:B------:R-:W-:-:S13]  /*22a50*/  ISETP.GT.U32.AND P0, PT, R0, 0x1ffffff, PT ;  /* 0x01ffffff0000780c */ /* 0x000fda0003f04070 */
[----:B------:R-:W-:Y:S05]  /*22a60*/  @P0 BRA `(.L_x_46) ;  /* 0x0000000000100947 */ /* 0x000fea0003800000 */
[----:B------:R-:W-:Y:S01]  /*22a70*/  IMAD.MOV.U32 R0, RZ, RZ, R4 ;  /* 0x000000ffff007224 */ /* 0x000fe200078e0004 */
[----:B------:R-:W-:-:S07]  /*22a80*/  MOV R8, 0x22aa0 ;  /* 0x00022aa000087802 */ /* 0x000fce0000000f00 */
[----:B------:R-:W-:Y:S05]  /*22a90*/  CALL.REL.NOINC `($__internal_0_$__cuda_sm20_rcp_rn_f32_slowpath) ;  /* 0x00000050001c7944 */ /* 0x000fea0003c00000 */
[----:B------:R-:W-:Y:S05]  /*22aa0*/  BRA `(.L_x_47) ;  /* 0x0000000000107947 */ /* 0x000fea0003800000 */
.L_x_46:
[----:B------:R-:W1:Y:S02]  /*22ab0*/  MUFU.RCP R6, R4 ;  /* 0x0000000400067308 */ /* 0x000e640000001000 */
[----:B-1----:R-:W-:-:S04]  /*22ac0*/  FFMA R0, R4, R6, -1 ;  /* 0xbf80000004007423 */ /* 0x002fc80000000006 */
[----:B------:R-:W-:-:S04]  /*22ad0*/  FADD.FTZ R0, -R0, -RZ ;  /* 0x800000ff00007221 */ /* 0x000fc80000010100 */
[----:B------:R-:W-:-:S07]  /*22ae0*/  FFMA R6, R6, R0, R6 ;  /* 0x0000000006067223 */ /* 0x000fce0000000006 */
.L_x_47:
[----:B------:R-:W-:Y:S05]  /*22af0*/  BSYNC B1 ;  /* 0x0000000000017941 */ /* 0x000fea0003800000 */
.L_x_45:
[----:B------:R-:W-:Y:S01]  /*22b00*/  FSETP.GEU.AND P0, PT, |R4|, 1.175494350822287508e-38, PT ;  /* 0x008000000400780b */ /* 0x000fe20003f0e200 */
[----:B------:R-:W1:Y:S01]  /*22b10*/  LDC R11, c[0x0][0x600] ;  /* 0x00018000ff0b7b82 */ /* 0x000e620000000800 */
[----:B------:R-:W-:-:S11]  /*22b20*/  MOV R10, R6 ;  /* 0x00000006000a7202 */ /* 0x000fd60000000f00 */
[----:B------:R-:W-:-:S06]  /*22b30*/  @!P0 FMUL R4, R4, 16777216 ;  /* 0x4b80000004048820 */ /* 0x000fcc0000400000 */
[----:B------:R-:W2:Y:S02]  /*22b40*/  MUFU.LG2 R4, R4 ;  /* 0x0000000400047308 */ /* 0x000ea40000000c00 */
[----:B--2---:R-:W-:-:S04]  /*22b50*/  @!P0 FADD R4, R4, -24 ;  /* 0xc1c0000004048421 */ /* 0x004fc80000000000 */
[----:B------:R-:W-:-:S04]  /*22b60*/  FMUL R4, R4, 0.69314718246459960938 ;  /* 0x3f31721804047820 */ /* 0x000fc80000400000 */
[----:B-1----:R-:W-:-:S07]  /*22b70*/  FFMA R11, R14, R11, R4 ;  /* 0x0000000b0e0b7223 */ /* 0x002fce0000000004 */
.L_x_44:
[----:B------:R-:W-:Y:S05]  /*22b80*/  BSYNC B0 ;  /* 0x0000000000007941 */ /* 0x000fea0003800000 */
.L_x_43:
[----:B-1----:R-:W2:Y:S01]  /*22b90*/  LDL.LU R2, [R1+0x8] ;  /* 0x0000080001027983 */ /* 0x002ea20000300800 */
[----:B------:R-:W1:Y:S03]  /*22ba0*/  LDC R0, c[0x0][0x608] ;  /* 0x00018200ff007b82 */ /* 0x000e660000000800 */
[----:B------:R-:W3:Y:S04]  /*22bb0*/  LDL.LU R36, [R1+0xc] ;  /* 0x00000c0001247983 */ /* 0x000ee80000300800 */
[----:B------:R-:W4:Y:S04]  /*22bc0*/  LDL.LU R40, [R1+0x18] ;  /* 0x0000180001287983 */ /* 0x000f280000300800 */
[----:B------:R-:W5:Y:S04]  /*22bd0*/  LDL.LU R41, [R1+0x1c] ;  /* 0x00001c0001297983 */ /* 0x000f680000300800 */
        /* <DEDUP_REMOVED lines=59> */
[----:B------:R-:W5:Y:S01]  /*22f90*/  LDL.LU R3, [R1+0x1fc] ;  /* 0x0001fc0001037983 */ /* 0x000f620000300800 */
[----:B-1----:R-:W-:Y:S01]  /*22fa0*/  FMUL R10, R10, R0 ;  /* 0x000000000a0a7220 */ /* 0x002fe20000400000 */
[----:B------:R-:W-:Y:S01]  /*22fb0*/  ULDC.64 UR4, c[0x0][0x208] ;  /* 0x0000820000047ab9 */ /* 0x000fe20000000a00 */
[----:B------:R-:W-:Y:S02]  /*22fc0*/  BSSY B0, `(.L_x_48) ;  /* 0x000009b000007945 */ /* 0x000fe40003800000 */
        /* <DEDUP_REMOVED lines=32> */
[-C--:B--2---:R-:W-:Y:S01]  /*231d0*/  FMUL R2, R2, R10.reuse ;  /* 0x0000000a02027220 */ /* 0x084fe20000400000 */
[-C--:B---3--:R-:W-:Y:S01]  /*231e0*/  FMUL R36, R36, R10.reuse ;  /* 0x0000000a24247220 */ /* 0x088fe20000400000 */
[-C--:B----4-:R-:W-:Y:S01]  /*231f0*/  FMUL R40, R40, R10.reuse ;  /* 0x0000000a28287220 */ /* 0x090fe20000400000 */
[-C--:B-----5:R-:W-:Y:S01]  /*23200*/  FMUL R41, R41, R10.reuse ;  /* 0x0000000a29297220 */ /* 0x0a0fe20000400000 */
        /* <DEDUP_REMOVED lines=55> */
[----:B------:R-:W-:-:S02]  /*23580*/  FMUL R196, R60, R10 ;  /* 0x0000000a3cc47220 */ /* 0x000fc40000400000 */
[----:B------:R-:W1:Y:S01]  /*23590*/  S2R R60, SR_TID.X ;  /* 0x00000000003c7919 */ /* 0x000e620000002100 */
        /* <DEDUP_REMOVED lines=15> */
[----:B------:R-:W-:Y:S01]  /*23690*/  FMUL R22, R99, R10 ;  /* 0x0000000a63167220 */ /* 0x000fe20000400000 */
[----:B-1----:R-:W-:-:S02]  /*236a0*/  LOP3.LUT P0, RZ, R60, 0x3, RZ, 0xc0, !PT ;  /* 0x000000033cff7812 */ /* 0x002fc4000780c0ff */
[----:B------:R-:W-:Y:S01]  /*236b0*/  LOP3.LUT R55, R60, 0x60, RZ, 0xc0, !PT ;  /* 0x000000603c377812 */ /* 0x000fe200078ec0ff */
[-C--:B------:R-:W-:Y:S01]  /*236c0*/  FMUL R177, R21, R10.reuse ;  /* 0x0000000a15b17220 */ /* 0x080fe20000400000 */
[-C--:B------:R-:W-:Y:S02]  /*236d0*/  FMUL R176, R20, R10.reuse ;  /* 0x0000000a14b07220 */ /* 0x080fe40000400000 */
[----:B------:R-:W-:Y:S01]  /*236e0*/  SHF.R.U32.HI R55, RZ, 0x5, R55 ;  /* 0x00000005ff377819 */ /* 0x000fe20000011637 */
        /* <DEDUP_REMOVED lines=18> */
[----:B------:R-:W-:Y:S06]  /*23810*/  @P0 BRA `(.L_x_49) ;  /* 0x0000000000540947 */ /* 0x000fec0003800000 */
[----:B------:R-:W-:Y:S01]  /*23820*/  SHF.R.U32.HI R3, RZ, 0x2, R60 ;  /* 0x00000002ff037819 */ /* 0x000fe2000001163c */
[----:B------:R-:W1:Y:S01]  /*23830*/  LDC.64 R4, c[0x0][0x688] ;  /* 0x0001a200ff047b82 */ /* 0x000e620000000a00 */
[----:B------:R-:W-:Y:S02]  /*23840*/  SHF.L.U32 R0, R55, 0x4, RZ ;  /* 0x0000000437007819 */ /* 0x000fe400000006ff */
[----:B------:R-:W-:-:S04]  /*23850*/  LOP3.LUT R3, R3, 0x7, RZ, 0xc0, !PT ;  /* 0x0000000703037812 */ /* 0x000fc800078ec0ff */
[----:B------:R-:W-:Y:S02]  /*23860*/  LOP3.LUT R0, R0, 0xfffffff0, R3, 0xe2, !PT ;  /* 0xfffffff000007812 */ /* 0x000fe400078ee203 */
[----:B------:R-:W2:Y:S02]  /*23870*/  S2R R3, SR_CTAID.X ;  /* 0x0000000000037919 */ /* 0x000ea40000002500 */
[----:B--2---:R-:W-:-:S04]  /*23880*/  IMAD.SHL.U32 R3, R3, 0x40, RZ ;  /* 0x0000004003037824 */ /* 0x004fc800078e00ff */
[----:B-1----:R-:W-:Y:S01]  /*23890*/  IMAD R4, R4, UR36, R3 ;  /* 0x0000002404047c24 */ /* 0x002fe2000f8e0203 */
[----:B------:R-:W-:-:S03]  /*238a0*/  LOP3.LUT R3, R0, R3, RZ, 0xfc, !PT ;  /* 0x0000000300037212 */ /* 0x000fc600078efcff */
[----:B------:R-:W-:-:S05]  /*238b0*/  IMAD R4, R5, UR37, R4 ;  /* 0x0000002505047c24 */ /* 0x000fca000f8e0204 */
[----:B------:R-:W-:Y:S02]  /*238c0*/  IADD3 R0, P2, R0, R4, RZ ;  /* 0x0000000400007210 */ /* 0x000fe40007f5e0ff */
[----:B------:R-:W1:Y:S02]  /*238d0*/  LDC R4, c[0x0][0x288] ;  /* 0x0000a200ff047b82 */ /* 0x000e640000000800 */
[C---:B-1----:R-:W-:Y:S02]  /*238e0*/  ISETP.GE.U32.AND P0, PT, R3.reuse, R4, PT ;  /* 0x000000040300720c */ /* 0x042fe40003f06070 */
[----:B------:R-:W-:-:S04]  /*238f0*/  IADD3 R3, R3, 0x8, RZ ;  /* 0x0000000803037810 */ /* 0x000fc80007ffe0ff */
[----:B------:R-:W-:Y:S02]  /*23900*/  ISETP.GE.U32.AND P1, PT, R3, R4, PT ;  /* 0x000000040300720c */ /* 0x000fe40003f26070 */
[----:B------:R-:W1:Y:S01]  /*23910*/  LDC.64 R4, c[0x0][0x680] ;  /* 0x0001a000ff047b82 */ /* 0x000e620000000a00 */
[----:B------:R-:W-:Y:S02]  /*23920*/  IADD3.X R3, RZ, RZ, RZ, P2, !PT ;  /* 0x000000ffff037210 */ /* 0x000fe400017fe4ff */
[----:B-1----:R-:W-:-:S04]  /*23930*/  LEA R4, P3, R0, R4, 0x2 ;  /* 0x0000000400047211 */ /* 0x002fc800078610ff */
[----:B------:R-:W-:-:S05]  /*23940*/  LEA.HI.X R5, R0, R5, R3, 0x2, P3 ;  /* 0x0000000500057211 */ /* 0x000fca00018f1403 */
[----:B------:R1:W-:Y:S04]  /*23950*/  @!P0 STG.E desc[UR4][R4.64], R9 ;  /* 0x0000000904008986 */ /* 0x0003e8000c101904 */
[----:B------:R1:W-:Y:S02]  /*23960*/  @!P1 STG.E desc[UR4][R4.64+0x20], R11 ;  /* 0x0000200b04009986 */ /* 0x0003e4000c101904 */
.L_x_49:
[----:B------:R-:W-:Y:S05]  /*23970*/  BSYNC B0 ;  /* 0x0000000000007941 */ /* 0x000fea0003800000 */
.L_x_48:
[----:B-1----:R-:W1:Y:S02]  /*23980*/  LDC.64 R4, c[0x0][0x730] ;  /* 0x0001cc00ff047b82 */ /* 0x002e640000000a00 */
[----:B-1----:R-:W-:-:S04]  /*23990*/  ISETP.NE.U32.AND P0, PT, R4, RZ, PT ;  /* 0x000000ff0400720c */ /* 0x002fc80003f05070 */
[----:B------:R-:W-:-:S13]  /*239a0*/  ISETP.NE.AND.EX P0, PT, R5, RZ, PT, P0 ;  /* 0x000000ff0500720c */ /* 0x000fda0003f05300 */
[----:B------:R-:W-:Y:S05]  /*239b0*/  @P0 BRA `(.L_x_50) ;  /* 0x0000000000200947 */ /* 0x000fea0003800000 */
[----:B------:R-:W1:Y:S02]  /*239c0*/  LDC.64 R4, c[0x0][0x728] ;  /* 0x0001ca00ff047b82 */ /* 0x000e640000000a00 */
[----:B-1----:R-:W-:-:S04]  /*239d0*/  ISETP.NE.U32.AND P0, PT, R4, RZ, PT ;  /* 0x000000ff0400720c */ /* 0x002fc80003f05070 */
[----:B------:R-:W-:-:S13]  /*239e0*/  ISETP.NE.AND.EX P0, PT, R5, RZ, PT, P0 ;  /* 0x000000ff0500720c */ /* 0x000fda0003f05300 */
[----:B------:R-:W-:Y:S05]  /*239f0*/  @!P0 BRA `(.L_x_51) ;  /* 0x00000000000c8947 */ /* 0x000fea0003800000 */
[----:B------:R-:W1:Y:S02]  /*23a00*/  LDC.64 R58, c[0x0][0x728] ;  /* 0x0001ca00ff3a7b82 */ /* 0x000e640000000a00 */
[----:B-1----:R1:W5:Y:S01]  /*23a10*/  LDG.E R58, desc[UR4][R58.64] ;  /* 0x000000043a3a7981 */ /* 0x002362000c1e1900 */
[----:B------:R-:W-:Y:S05]  /*23a20*/  BRA `(.L_x_50) ;  /* 0x0000000000047947 */ /* 0x000fea0003800000 */
.L_x_51:
[----:B------:R-:W2:Y:S02]  /*23a30*/  LDC R58, c[0x0][0x720] ;  /* 0x0001c800ff3a7b82 */ /* 0x000ea40000000800 */
.L_x_50:
[----:B------:R-:W-:-:S04]  /*23a40*/  MOV R0, RZ ;  /* 0x000000ff00007202 */ /* 0x000fc80000000f00 */
[----:B------:R-:W-:-:S13]  /*23a50*/  LOP3.LUT P0, RZ, R0, 0x1bf, RZ, 0xc0, !PT ;  /* 0x000001bf00ff7812 */ /* 0x000fda000780c0ff */
[----:B------:R-:W-:Y:S05]  /*23a60*/  @!P0 BRA `(.L_x_52) ;  /* 0x0000000000348947 */ /* 0x000fea0003800000 */
[----:B------:R-:W-:Y:S01]  /*23a70*/  MOV R14, 0x0 ;  /* 0x00000000000e7802 */ /* 0x000fe20000000f00 */
[----:B------:R-:W3:Y:S01]  /*23a80*/  LDC R4, c[0x4][0x70] ;  /* 0x01001c00ff047b82 */ /* 0x000ee20000000800 */
[----:B------:R-:W-:Y:S01]  /*23a90*/  IMAD.MOV.U32 R8, RZ, RZ, 0x70 ;  /* 0x00000070ff087424 */ /* 0x000fe200078e00ff */
[----:B------:R-:W-:Y:S02]  /*23aa0*/  MOV R12, 0x1 ;  /* 0x00000001000c7802 */ /* 0x000fe40000000f00 */
[----:B------:R-:W-:-:S04]  /*23ab0*/  MOV R13, RZ ;  /* 0x000000ff000d7202 */ /* 0x000fc80000000f00 */
[----:B------:R-:W4:Y:S08]  /*23ac0*/  LDC R5, c[0x4][0x74] ;  /* 0x01001d00ff057b82 */ /* 0x000f300000000800 */
[----:B------:R-:W1:Y:S08]  /*23ad0*/  LDC R6, c[0x4][0x78] ;  /* 0x01001e00ff067b82 */ /* 0x000e700000000800 */
[----:B------:R-:W1:Y:S08]  /*23ae0*/  LDC R7, c[0x4][0x7c] ;  /* 0x01001f00ff077b82 */ /* 0x000e700000000800 */
[----:B------:R-:W1:Y:S08]  /*23af0*/  LDC R10, c[0x4][0x8] ;  /* 0x01000200ff0a7b82 */ /* 0x000e700000000800 */
[----:B------:R-:W1:Y:S08]  /*23b00*/  LDC R11, c[0x4][0xc] ;  /* 0x01000300ff0b7b82 */ /* 0x000e700000000800 */
[----:B---3--:R-:W1:Y:S02]  /*23b10*/  LDC.64 R14, c[0x4][R14] ;  /* 0x010000000e0e7b82 */ /* 0x008e640000000a00 */
[----:B------:R-:W-:-:S07]  /*23b20*/  LEPC R20, `(.L_x_52) ;  /* 0x000000001014794e */ /* 0x000fce0000000000 */
[----:B-12-45:R-:W-:Y:S05]  /*23b30*/  CALL.ABS.NOINC R14 ;  /* 0x000000000e007343 */ /* 0x036fea0003c00000 */
.L_x_52:
[----:B------:R-:W3:Y:S01]  /*23b40*/  S2R R21, SR_CgaCtaId ;  /* 0x0000000000157919 */ /* 0x000ee20000008800 */
[----:B------:R-:W-:-:S04]  /*23b50*/  MOV R20, 0x400 ;  /* 0x0000040000147802 */ /* 0x000fc80000000f00 */
[----:B---3--:R-:W-:-:S04]  /*23b60*/  LEA R20, R21, R20, 0x18 ;  /* 0x0000001415147211 */ /* 0x008fc800078ec0ff */
        /* <DEDUP_REMOVED lines=15> */
.L_x_53:
[----:B------:R-:W3:Y:S01]  /*23c60*/  S2R R20, SR_TID.X ;  /* 0x0000000000147919 */ /* 0x000ee20000002100 */
[C---:B------:R-:W-:Y:S02]  /*23c70*/  SHF.L.U32 R4, R60.reuse, 0x5, RZ ;  /* 0x000000053c047819 */ /* 0x040fe400000006ff */
[----:B------:R-:W-:Y:S02]  /*23c80*/  SHF.R.U32.HI R3, RZ, 0x1, R60 ;  /* 0x00000001ff037819 */ /* 0x000fe4000001163c */
[----:B------:R-:W-:Y:S02]  /*23c90*/  LOP3.LUT P2, RZ, R60, 0x4, RZ, 0xc0, !PT ;  /* 0x000000043cff7812 */ /* 0x000fe4000784c0ff */
[----:B---3--:R-:W-:-:S05]  /*23ca0*/  LOP3.LUT R20, R20, 0x7f, RZ, 0xc0, !PT ;  /* 0x0000007f14147812 */ /* 0x008fca00078ec0ff */
[----:B------:R-:W-:-:S05]  /*23cb0*/  VIADD R0, R20, 0x1f ;  /* 0x0000001f14007836 */ /* 0x000fca0000000000 */
[----:B------:R-:W-:Y:S02]  /*23cc0*/  ISETP.GT.U32.AND P1, PT, R0, 0x3e, PT ;  /* 0x0000003e0000780c */ /* 0x000fe40003f24070 */
[----:B------:R-:W-:-:S04]  /*23cd0*/  LOP3.LUT R0, R4, 0xc0, RZ, 0xc0, !PT ;  /* 0x000000c004007812 */ /* 0x000fc800078ec0ff */
[----:B------:R-:W-:Y:S02]  /*23ce0*/  LOP3.LUT R0, R0, 0x8, R3, 0xf8, !PT ;  /* 0x0000000800007812 */ /* 0x000fe400078ef803 */
[----:B------:R-:W-:-:S04]  /*23cf0*/  SHF.L.U32 R3, R60, 0x2, RZ ;  /* 0x000000023c037819 */ /* 0x000fc800000006ff */
[----:B------:R-:W-:Y:S02]  /*23d00*/  LOP3.LUT R0, R0, 0x18, R3, 0x78, !PT ;  /* 0x0000001800007812 */ /* 0x000fe400078e7803 */
[C---:B------:R-:W-:Y:S02]  /*23d10*/  LOP3.LUT R3, R4.reuse, 0x20, RZ, 0xc0, !PT ;  /* 0x0000002004037812 */ /* 0x040fe400078ec0ff */
[----:B------:R-:W-:-:S03]  /*23d20*/  LOP3.LUT R4, R4, 0x100, RZ, 0xc0, !PT ;  /* 0x0000010004047812 */ /* 0x000fc600078ec0ff */
[----:B------:R-:W-:-:S05]  /*23d30*/  IMAD R3, R55, 0x200, R3 ;  /* 0x0000020037037824 */ /* 0x000fca00078e0203 */
[----:B------:R-:W-:Y:S02]  /*23d40*/  IADD3 R0, R0, R3, R4 ;  /* 0x0000000300007210 */ /* 0x000fe40007ffe004 */
[----:B------:R-:W3:Y:S02]  /*23d50*/  LDC.64 R4, c[0x0][0x730] ;  /* 0x0001cc00ff047b82 */ /* 0x000ee40000000a00 */
[----:B---3--:R-:W-:-:S04]  /*23d60*/  ISETP.NE.U32.AND P0, PT, R4, RZ, PT ;  /* 0x000000ff0400720c */ /* 0x008fc80003f05070 */
[----:B------:R-:W-:-:S13]  /*23d70*/  ISETP.NE.AND.EX P0, PT, R5, RZ, PT, P0 ;  /* 0x000000ff0500720c */ /* 0x000fda0003f05300 */
[----:B--2--5:R-:W2:Y:S02]  /*23d80*/  @P0 LDC R58, c[0x0][0x720] ;  /* 0x0001c800ff3a0b82 */ /* 0x024ea40000000800 */
[-C--:B--2---:R-:W-:Y:S01]  /*23d90*/  FMUL R4, R166, R58.reuse ;  /* 0x0000003aa6047220 */ /* 0x084fe20000400000 */
[-C--:B------:R-:W-:Y:S01]  /*23da0*/  FMUL R162, R162, R58.reuse ;  /* 0x0000003aa2a27220 */ /* 0x080fe20000400000 */
[-C--:B------:R-:W-:Y:S01]  /*23db0*/  FMUL R2, R2, R58.reuse ;  /* 0x0000003a02027220 */ /* 0x080fe20000400000 */
[-C--:B------:R-:W-:Y:S01]  /*23dc0*/  FMUL R5, R36, R58.reuse ;  /* 0x0000003a24057220 */ /* 0x080fe20000400000 */
[-C--:B------:R-:W-:Y:S01]  /*23dd0*/  FMUL R6, R159, R58.reuse ;  /* 0x0000003a9f067220 */ /* 0x080fe20000400000 */
[-C--:B------:R-:W-:Y:S01]  /*23de0*/  FMUL R155, R155, R58.reuse ;  /* 0x0000003a9b9b7220 */ /* 0x080fe20000400000 */
[-C--:B------:R-:W-:Y:S01]  /*23df0*/  FMUL R7, R40, R58.reuse ;  /* 0x0000003a28077220 */ /* 0x080fe20000400000 */
[----:B------:R-:W-:Y:S01]  /*23e00*/  FMUL R41, R41, R58 ;  /* 0x0000003a29297220 */ /* 0x000fe20000400000 */
[----:B------:R-:W-:-:S02]  /*23e10*/  F2FP.F16.F32.PACK_AB R4, R162, R4 ;  /* 0x00000004a204723e */ /* 0x000fc400000000ff */
[----:B------:R-:W-:Y:S02]  /*23e20*/  F2FP.F16.F32.PACK_AB R5, R5, R2 ;  /* 0x000000020505723e */ /* 0x000fe400000000ff */
[----:B------:R-:W-:Y:S02]  /*23e30*/  F2FP.F16.F32.PACK_AB R6, R155, R6 ;  /* 0x000000069b06723e */ /* 0x000fe400000000ff */
[----:B------:R-:W-:Y:S01]  /*23e40*/  F2FP.F16.F32.PACK_AB R7, R41, R7 ;  /* 0x000000072907723e */ /* 0x000fe200000000ff */
[----:B------:R-:W-:Y:S06]  /*23e50*/  @P1 BRA `(.L_x_54) ;  /* 0x0000000000041947 */ /* 0x000fec0003800000 */
[----:B------:R-:W-:-:S04]  /*23e60*/  DEPBAR.LE SB0, 0x1 ;  /* 0x000080400000791a */ /* 0x000fc80000000000 */
.L_x_54:
[----:B------:R-:W2:Y:S01]  /*23e70*/  S2R R40, SR_CgaCtaId ;  /* 0x0000000000287919 */ /* 0x000ea20000008800 */
[----:B------:R-:W-:Y:S05]  /*23e80*/  WARPSYNC.ALL ;  /* 0x0000000000007948 */ /* 0x000fea0003800000 */
[----:B------:R-:W-:Y:S01]  /*23e90*/  BAR.SYNC.DEFER_BLOCKING 0x1, 0x80 ;  /* 0x0042000000007b1d */ /* 0x000fe20000010000 */
[----:B------:R-:W-:Y:S01]  /*23ea0*/  MOV R21, 0x400 ;  /* 0x0000040000157802 */ /* 0x000fe20000000f00 */
[-C--:B------:R-:W-:Y:S01]  /*23eb0*/  FMUL R29, R29, R58.reuse ;  /* 0x0000003a1d1d7220 */ /* 0x080fe20000400000 */
[----:B------:R-:W-:Y:S01]  /*23ec0*/  MOV R3, 0x10 ;  /* 0x0000001000037802 */ /* 0x000fe20000000f00 */
[-C--:B------:R-:W-:Y:S01]  /*23ed0*/  FMUL R163, R163, R58.reuse ;  /* 0x0000003aa3a37220 */ /* 0x080fe20000400000 */
[-C--:B------:R-:W-:Y:S01]  /*23ee0*/  FMUL R37, R37, R58.reuse ;  /* 0x0000003a25257220 */ /* 0x080fe20000400000 */
[----:B------:R-:W-:Y:S01]  /*23ef0*/  FMUL R154, R154, R58 ;  /* 0x0000003a9a9a7220 */ /* 0x000fe20000400000 */
[----:B------:R-:W-:Y:S01]  /*23f00*/  SEL R8, R3, 0xfffffff0, !P2 ;  /* 0xfffffff003087807 */ /* 0x000fe20005000000 */
[----:B------:R-:W3:Y:S04]  /*23f10*/  LDL.LU R20, [R1] ;  /* 0x0000000001147983 */ /* 0x000ee80000300800 */
[----:B------:R-:W4:Y:S04]  /*23f20*/  LDL.LU R14, [R1+0x10] ;  /* 0x00001000010e7983 */ /* 0x000f280000300800 */
[----:B------:R-:W5:Y:S04]  /*23f30*/  LDL.LU R3, [R1+0x4] ;  /* 0x0000040001037983 */ /* 0x000f680000300800 */
[----:B------:R-:W3:Y:S04]  /*23f40*/  LDL.LU R13, [R1+0x20] ;  /* 0x00002000010d7983 */ /* 0x000ee80000300800 */
[----:B------:R-:W3:Y:S01]  /*23f50*/  LDL.LU R11, [R1+0x14] ;  /* 0x00001400010b7983 */ /* 0x000ee20000300800 */
[----:B--2---:R-:W-:-:S04]  /*23f60*/  LEA R21, R40, R21, 0x18 ;  /* 0x0000001528157211 */ /* 0x004fc800078ec0ff */
[----:B------:R-:W-:Y:S01]  /*23f70*/  LEA R2, R0, R21, 0x1 ;  /* 0x0000001500027211 */ /* 0x000fe200078e08ff */
[----:B------:R-:W-:-:S04]  /*23f80*/  FMUL R0, R33, R58 ;  /* 0x0000003a21007220 */ /* 0x000fc80000400000 */
[----:B------:R2:W-:Y:S02]  /*23f90*/  STSM.16.M88.4 [R2], R4 ;  /* 0x0000000402007844 */ /* 0x0005e40000000200 */
[----:B--2---:R-:W-:Y:S01]  /*23fa0*/  F2FP.F16.F32.PACK_AB R7, R0, R29 ;  /* 0x0000001d0007723e */ /* 0x004fe200000000ff */
[----:B------:R-:W-:Y:S02]  /*23fb0*/  IMAD R0, R8, 0x2, R2 ;  /* 0x0000000208007824 */ /* 0x000fe400078e0202 */
[-C--:B------:R-:W-:Y:S01]  /*23fc0*/  FMUL R4, R170, R58.reuse ;  /* 0x0000003aaa047220 */ /* 0x080fe20000400000 */
[----:B------:R-:W2:Y:S01]  /*23fd0*/  LDL.LU R8, [R1+0x30] ;  /* 0x0000300001087983 */ /* 0x000ea20000300800 */
[-C--:B------:R-:W-:Y:S01]  /*23fe0*/  FMUL R5, R32, R58.reuse ;  /* 0x0000003a20057220 */ /* 0x080fe20000400000 */
[----:B------:R-:W-:Y:S02]  /*23ff0*/  FMUL R6, R158, R58 ;  /* 0x0000003a9e067220 */ /* 0x000fe40000400000 */
[----:B------:R-:W2:Y:S01]  /*24000*/  LDL.LU R12, [R1+0x24] ;  /* 0x00002400010c7983 */ /* 0x000ea20000300800 */
[----:B------:R-:W-:-:S02]  /*24010*/  F2FP.F16.F32.PACK_AB R4, R163, R4 ;  /* 0x00000004a304723e */ /* 0x000fc400000000ff */
[----:B------:R-:W-:Y:S01]  /*24020*/  F2FP.F16.F32.PACK_AB R5, R37, R5 ;  /* 0x000000052505723e */ /* 0x000fe200000000ff */
[----:B------:R-:W2:Y:S01]  /*24030*/  LDL.LU R10, [R1+0x40] ;  /* 0x00004000010a7983 */ /* 0x000ea20000300800 */
[----:B------:R-:W-:-:S03]  /*24040*/  F2FP.F16.F32.PACK_AB R6, R154, R6 ;  /* 0x000000069a06723e */ /* 0x000fc600000000ff */
[----:B------:R-:W2:Y:S04]  /*24050*/  LDL.LU R15, [R1+0x34] ;  /* 0x00003400010f7983 */ /* 0x000ea80000300800 */
[----:B------:R-:W2:Y:S01]  /*24060*/  LDL.LU R9, [R1+0x50] ;  /* 0x0000500001097983 */ /* 0x000ea20000300800 */
[----:B------:R-:W-:-:S03]  /*24070*/  FMUL R60, R167, R58 ;  /* 0x0000003aa73c7220 */ /* 0x000fc60000400000 */
[----:B------:R1:W-:Y:S01]  /*24080*/  STSM.16.M88.4 [R0], R4 ;  /* 0x0000000400007844 */ /* 0x0003e20000000200 */
[-C--:B------:R-:W-:Y:S01]  /*24090*/  FMUL R62, R171, R58.reuse ;  /* 0x0000003aab3e7220 */ /* 0x080fe20000400000 */
[-C--:B------:R-:W-:Y:S01]  /*240a0*/  FMUL R67, R25, R58.reuse ;  /* 0x0000003a19437220 */ /* 0x080fe20000400000 */
[-C--:B------:R-:W-:Y:S01]  /*240b0*/  FMUL R75, R23, R58.reuse ;  /* 0x0000003a174b7220 */ /* 0x080fe20000400000 */
[-C--:B------:R-:W-:Y:S01]  /*240c0*/  FMUL R71, R24, R58.reuse ;  /* 0x0000003a18477220 */ /* 0x080fe20000400000 */
[-C--:B------:R-:W-:Y:S01]  /*240d0*/  FMUL R63, R28, R58.reuse ;  /* 0x0000003a1c3f7220 */ /* 0x080fe20000400000 */
[-C--:B------:R-:W-:Y:S01]  /*240e0*/  FMUL R74, R186, R58.reuse ;  /* 0x0000003aba4a7220 */ /* 0x080fe20000400000 */
[----:B-1----:R-:W2:Y:S04]  /*240f0*/  LDL.LU R6, [R1+0x44] ;  /* 0x0000440001067983 */ /* 0x002ea80000300800 */
[----:B------:R-:W2:Y:S04]  /*24100*/  LDL.LU R5, [R1+0x60] ;  /* 0x0000600001057983 */ /* 0x000ea80000300800 */
[----:B------:R-:W2:Y:S01]  /*24110*/  LDL.LU R4, [R1+0x54] ;  /* 0x0000540001047983 */ /* 0x000ea20000300800 */
[-C--:B------:R-:W-:Y:S01]  /*24120*/  FMUL R68, R179, R58.reuse ;  /* 0x0000003ab3447220 */ /* 0x080fe20000400000 */
[-C--:B------:R-:W-:Y:S01]  /*24130*/  FMUL R59, R174, R58.reuse ;  /* 0x0000003aae3b7220 */ /* 0x080fe20000400000 */
[-C--:B------:R-:W-:Y:S01]  /*24140*/  FMUL R72, R183, R58.reuse ;  /* 0x0000003ab7487220 */ /* 0x080fe20000400000 */
[-C--:B------:R-:W-:Y:S01]  /*24150*/  FMUL R66, R178, R58.reuse ;  /* 0x0000003ab2427220 */ /* 0x080fe20000400000 */
[-C--:B------:R-:W-:Y:S01]  /*24160*/  FMUL R70, R182, R58.reuse ;  /* 0x0000003ab6467220 */ /* 0x080fe20000400000 */
[-C--:B------:R-:W-:Y:S01]  /*24170*/  FMUL R114, R56, R58.reuse ;  /* 0x0000003a38727220 */ /* 0x080fe20000400000 */
[----:B------:R-:W-:Y:S01]  /*24180*/  @!PT LDS RZ, [RZ] ;  /* 0x00000000fffff984 */ /* 0x000fe20000000800 */
[----:B------:R-:W-:Y:S01]  /*24190*/  @!PT LDS RZ, [RZ] ;  /* 0x00000000fffff984 */ /* 0x000fe20000000800 */
[----:B------:R-:W-:Y:S01]  /*241a0*/  @!PT LDS RZ, [RZ] ;  /* 0x00000000fffff984 */ /* 0x000fe20000000800 */
[----:B------:R-:W-:Y:S01]  /*241b0*/  @!PT LDS RZ, [RZ] ;  /* 0x00000000fffff984 */ /* 0x000fe20000000800 */
[----:B------:R1:W-:Y:S06]  /*241c0*/  MEMBAR.ALL.CTA ;  /* 0x0000000000007992 */ /* 0x0003ec0000008000 */
[----:B-1----:R-:W1:Y:S01]  /*241d0*/  FENCE.VIEW.ASYNC.S ;  /* 0x00000000000073c6 */ /* 0x002e620000000000 */
[-C--:B----4-:R-:W-:Y:S01]  /*241e0*/  FMUL R167, R14, R58.reuse ;  /* 0x0000003a0ea77220 */ /* 0x090fe20000400000 */
[----:B-----5:R-:W-:-:S02]  /*241f0*/  FMUL R162, R3, R58 ;  /* 0x0000003a03a27220 */ /* 0x020fc40000400000 */
[----:B------:R-:W4:Y:S01]  /*24200*/  LDL.LU R3, [R1+0x70] ;  /* 0x0000700001037983 */ /* 0x000f220000300800 */
[----:B---3--:R-:W-:-:S03]  /*24210*/  FMUL R163, R13, R58 ;  /* 0x0000003a0da37220 */ /* 0x008fc60000400000 */
[----:B------:R-:W3:Y:S01]  /*24220*/  LDL.LU R14, [R1+0x64] ;  /* 0x00006400010e7983 */ /* 0x000ee20000300800 */
[----:B------:R-:W-:-:S03]  /*24230*/  FMUL R158, R11, R58 ;  /* 0x0000003a0b9e7220 */ /* 0x000fc60000400000 */
[----:B------:R-:W5:Y:S01]  /*24240*/  LDL.LU R13, [R1+0x80] ;  /* 0x00008000010d7983 */ /* 0x000f620000300800 */
[----:B--2---:R-:W-:-:S03]  /*24250*/  FMUL R159, R8, R58 ;  /* 0x0000003a089f7220 */ /* 0x004fc60000400000 */
[----:B------:R-:W2:Y:S01]  /*24260*/  LDL.LU R8, [R1+0x74] ;  /* 0x0000740001087983 */ /* 0x000ea20000300800 */
[----:B------:R-:W-:-:S03]  /*24270*/  FMUL R154, R12, R58 ;  /* 0x0000003a0c9a7220 */ /* 0x000fc60000400000 */
[----:B------:R-:W3:Y:S04]  /*24280*/  LDL.LU R11, [R1+0x90] ;  /* 0x00009000010b7983 */ /* 0x000ee80000300800 */
[----:B------:R-:W5:Y:S01]  /*24290*/  LDL.LU R12, [R1+0x84] ;  /* 0x00008400010c7983 */ /* 0x000f620000300800 */
[----:B------:R-:W-:-:S03]  /*242a0*/  FMUL R155, R10, R58 ;  /* 0x0000003a0a9b7220 */ /* 0x000fc60000400000 */
[----:B------:R-:W5:Y:S01]  /*242b0*/  LDL.LU R10, [R1+0xa0] ;  /* 0x0000a000010a7983 */ /* 0x000f620000300800 */
[----:B------:R-:W-:-:S03]  /*242c0*/  FMUL R151, R9, R58 ;  /* 0x0000003a09977220 */ /* 0x000fc60000400000 */
[----:B------:R-:W5:Y:S04]  /*242d0*/  LDL.LU R9, [R1+0x94] ;  /* 0x0000940001097983 */ /* 0x000f680000300800 */
[----:B------:R-:W5:Y:S01]  /*242e0*/  LDL.LU R7, [R1+0xb0] ;  /* 0x0000b00001077983 */ /* 0x000f620000300800 */
[----:B------:R-:W-:-:S03]  /*242f0*/  FMUL R146, R6, R58 ;  /* 0x0000003a06927220 */ /* 0x000fc60000400000 */
[----:B------:R-:W5:Y:S01]  /*24300*/  LDL.LU R6, [R1+0xa4] ;  /* 0x0000a40001067983 */ /* 0x000f620000300800 */
[----:B------:R-:W-:-:S03]  /*24310*/  FMUL R147, R5, R58 ;  /* 0x0000003a05937220 */ /* 0x000fc60000400000 */
[----:B------:R-:W5:Y:S01]  /*24320*/  LDL.LU R5, [R1+0xc0] ;  /* 0x0000c00001057983 */ /* 0x000f620000300800 */
[----:B------:R-:W-:-:S03]  /*24330*/  FMUL R142, R4, R58 ;  /* 0x0000003a048e7220 */ /* 0x000fc60000400000 */
[----:B------:R-:W5:Y:S01]  /*24340*/  LDL.LU R4, [R1+0xb4] ;  /* 0x0000b40001047983 */ /* 0x000f620000300800 */
        /* <DEDUP_REMOVED lines=8> */
[----:B------:R-:W-:Y:S01]  /*243d0*/  F2FP.F16.F32.PACK_AB R60, R60, R59 ;  /* 0x0000003b3c3c723e */ /* 0x000fe200000000ff */
        /* <DEDUP_REMOVED lines=8> */
[----:B----4-:R-:W-:-:S02]  /*24460*/  FMUL R143, R3, R58 ;  /* 0x0000003a038f7220 */ /* 0x010fc40000400000 */
[----:B------:R-:W4:Y:S01]  /*24470*/  LDL.LU R3, [R1+0xc4] ;  /* 0x0000c40001037983 */ /* 0x000f220000300800 */
[----:B--2---:R-:W-:-:S03]  /*24480*/  FMUL R134, R8, R58 ;  /* 0x0000003a08867220 */ /* 0x004fc60000400000 */
[----:B------:R-:W2:Y:S01]  /*24490*/  LDL.LU R8, [R1+0xd4] ;  /* 0x0000d40001087983 */ /* 0x000ea20000300800 */
[----:B---3--:R-:W-:-:S03]  /*244a0*/  FMUL R135, R11, R58 ;  /* 0x0000003a0b877220 */ /* 0x008fc60000400000 */
[----:B------:R-:W3:Y:S01]  /*244b0*/  LDL.LU R11, [R1+0xd0] ;  /* 0x0000d000010b7983 */ /* 0x000ee20000300800 */
[----:B-----5:R-:W-:-:S03]  /*244c0*/  FMUL R130, R12, R58 ;  /* 0x0000003a0c827220 */ /* 0x020fc60000400000 */
[----:B------:R-:W5:Y:S01]  /*244d0*/  LDL.LU R12, [R1+0xe4] ;  /* 0x0000e400010c7983 */ /* 0x000f620000300800 */
[-C--:B------:R-:W-:Y:S01]  /*244e0*/  FMUL R139, R13, R58.reuse ;  /* 0x0000003a0d8b7220 */ /* 0x080fe20000400000 */
[-C--:B------:R-:W-:Y:S02]  /*244f0*/  FMUL R131, R10, R58.reuse ;  /* 0x0000003a0a837220 */ /* 0x080fe40000400000 */
[----:B------:R-:W5:Y:S01]  /*24500*/  LDL.LU R13, [R1+0xe0] ;  /* 0x0000e000010d7983 */ /* 0x000f620000300800 */
[----:B------:R-:W-:-:S03]  /*24510*/  FMUL R126, R9, R58 ;  /* 0x0000003a097e7220 */ /* 0x000fc60000400000 */
[----:B------:R-:W5:Y:S04]  /*24520*/  LDL.LU R10, [R1+0xf4] ;  /* 0x0000f400010a7983 */ /* 0x000f680000300800 */
[----:B------:R-:W5:Y:S01]  /*24530*/  LDL.LU R9, [R1+0xf0] ;  /* 0x0000f00001097983 */ /* 0x000f620000300800 */
[-C--:B------:R-:W-:Y:S01]  /*24540*/  FMUL R127, R7, R58.reuse ;  /* 0x0000003a077f7220 */ /* 0x080fe20000400000 */
[-C--:B------:R-:W-:Y:S02]  /*24550*/  FMUL R122, R6, R58.reuse ;  /* 0x0000003a067a7220 */ /* 0x080fe40000400000 */
[----:B------:R-:W5:Y:S01]  /*24560*/  LDL.LU R6, [R1+0x104] ;  /* 0x0001040001067983 */ /* 0x000f620000300800 */
[----:B------:R-:W-:-:S03]  /*24570*/  FMUL R123, R5, R58 ;  /* 0x0000003a057b7220 */ /* 0x000fc60000400000 */
[----:B------:R-:W5:Y:S01]  /*24580*/  LDL.LU R5, [R1+0x100] ;  /* 0x0001000001057983 */ /* 0x000f620000300800 */
[----:B------:R-:W-:-:S03]  /*24590*/  FMUL R118, R4, R58 ;  /* 0x0000003a04767220 */ /* 0x000fc60000400000 */
[----:B------:R-:W5:Y:S01]  /*245a0*/  LDL.LU R4, [R1+0x114] ;  /* 0x0001140001047983 */ /* 0x000f620000300800 */
[-C--:B------:R-:W-:Y:S01]  /*245b0*/  FMUL R237, R237, R58.reuse ;  /* 0x0000003aeded7220 */ /* 0x080fe20000400000 */
[-C--:B------:R-:W-:Y:S01]  /*245c0*/  FMUL R236, R236, R58.reuse ;  /* 0x0000003aecec7220 */ /* 0x080fe20000400000 */
[----:B------:R-:W-:Y:S01]  /*245d0*/  BSSY B0, `(.L_x_55) ;  /* 0x0000100000007945 */ /* 0x000fe20003800000 */
        /* <DEDUP_REMOVED lines=15> */
[----:B------:R-:W4:Y:S04]  /*246d0*/  LDL.LU R3, [R1+0x110] ;  /* 0x0001100001037983 */ /* 0x000f280000300800 */
[----:B------:R-:W4:Y:S01]  /*246e0*/  LDL.LU R7, [R1+0x124] ;  /* 0x0001240001077983 */ /* 0x000f220000300800 */
[----:B--2---:R-:W-:-:S03]  /*246f0*/  FMUL R115, R8, R58 ;  /* 0x0000003a08737220 */ /* 0x004fc60000400000 */
[----:B------:R-:W2:Y:S01]  /*24700*/  LDL.LU R8, [R1+0x120] ;  /* 0x0001200001087983 */ /* 0x000ea20000300800 */
[----:B---3--:R-:W-:-:S03]  /*24710*/  FMUL R110, R11, R58 ;  /* 0x0000003a0b6e7220 */ /* 0x008fc60000400000 */
[----:B------:R-:W3:Y:S01]  /*24720*/  LDL.LU R11, [R1+0x134] ;  /* 0x00013400010b7983 */ /* 0x000ee20000300800 */
[----:B-----5:R-:W-:-:S03]  /*24730*/  FMUL R111, R12, R58 ;  /* 0x0000003a0c6f7220 */ /* 0x020fc60000400000 */
[----:B------:R-:W5:Y:S01]  /*24740*/  LDL.LU R12, [R1+0x130] ;  /* 0x00013000010c7983 */ /* 0x000f620000300800 */
[----:B------:R-:W-:-:S03]  /*24750*/  FMUL R106, R13, R58 ;  /* 0x0000003a0d6a7220 */ /* 0x000fc60000400000 */
        /* <DEDUP_REMOVED lines=31> */
[----:B------:R-:W-:-:S03]  /*24950*/  FMUL R95, R7, R58 ;  /* 0x0000003a075f7220 */ /* 0x000fc60000400000 */
[----:B------:R-:W4:Y:S04]  /*24960*/  LDL.LU R4, [R1+0x174] ;  /* 0x0001740001047983 */ /* 0x000f280000300800 */
[----:B------:R-:W4:Y:S01]  /*24970*/  LDL.LU R7, [R1+0x170] ;  /* 0x0001700001077983 */ /* 0x000f220000300800 */
[----:B--2---:R-:W-:-:S03]  /*24980*/  FMUL R90, R8, R58 ;  /* 0x0000003a085a7220 */ /* 0x004fc60000400000 */
[----:B------:R-:W2:Y:S01]  /*24990*/  LDL.LU R8, [R1+0x184] ;  /* 0x0001840001087983 */ /* 0x000ea20000300800 */
[----:B---3--:R-:W-:-:S03]  /*249a0*/  FMUL R91, R11, R58 ;  /* 0x0000003a0b5b7220 */ /* 0x008fc60000400000 */
[----:B------:R-:W3:Y:S01]  /*249b0*/  LDL.LU R11, [R1+0x180] ;  /* 0x00018000010b7983 */ /* 0x000ee20000300800 */
[----:B-----5:R-:W-:-:S03]  /*249c0*/  FMUL R86, R12, R58 ;  /* 0x0000003a0c567220 */ /* 0x020fc60000400000 */
[----:B------:R-:W5:Y:S04]  /*249d0*/  LDL.LU R12, [R1+0x194] ;  /* 0x00019400010c7983 */ /* 0x000f680000300800 */
[----:B------:R-:W5:Y:S04]  /*249e0*/  LDL.LU R15, [R1+0x190] ;  /* 0x00019000010f7983 */ /* 0x000f680000300800 */
[----:B------:R-:W4:Y:S04]  /*249f0*/  LDL.LU R36, [R1+0x1a4] ;  /* 0x0001a40001247983 */ /* 0x000f280000300800 */
[----:B------:R-:W2:Y:S04]  /*24a00*/  LDL.LU R25, [R1+0x1a0] ;  /* 0x0001a00001197983 */ /* 0x000ea80000300800 */
[----:B------:R-:W5:Y:S04]  /*24a10*/  LDL.LU R20, [R1+0x1b4] ;  /* 0x0001b40001147983 */ /* 0x000f680000300800 */
[----:B------:R-:W5:Y:S01]  /*24a20*/  LDL.LU R23, [R1+0x1b0] ;  /* 0x0001b00001177983 */ /* 0x000f620000300800 */
[----:B------:R-:W-:-:S03]  /*24a30*/  FMUL R82, R10, R58 ;  /* 0x0000003a0a527220 */ /* 0x000fc60000400000 */
[----:B------:R-:W5:Y:S01]  /*24a40*/  LDL.LU R24, [R1+0x1c4] ;  /* 0x0001c40001187983 */ /* 0x000f620000300800 */
[----:B------:R-:W-:-:S03]  /*24a50*/  FMUL R10, R16, R58 ;  /* 0x0000003a100a7220 */ /* 0x000fc60000400000 */
[----:B------:R-:W3:Y:S01]  /*24a60*/  LDL.LU R29, [R1+0x1c0] ;  /* 0x0001c000011d7983 */ /* 0x000ee20000300800 */
[----:B------:R-:W-:-:S03]  /*24a70*/  FMUL R187, R245, R58 ;  /* 0x0000003af5bb7220 */ /* 0x000fc60000400000 */
[----:B------:R-:W5:Y:S01]  /*24a80*/  LDL.LU R28, [R1+0x1d4] ;  /* 0x0001d400011c7983 */ /* 0x000f620000300800 */
[----:B------:R-:W-:-:S03]  /*24a90*/  MOV R245, R21 ;  /* 0x0000001500f57202 */ /* 0x000fc60000000f00 */
[----:B------:R-:W2:Y:S01]  /*24aa0*/  LDL.LU R33, [R1+0x1d0] ;  /* 0x0001d00001217983 */ /* 0x000ea20000300800 */
        /* <DEDUP_REMOVED lines=79> */
[-C--:B------:R-:W-:Y:S01]  /*24fa0*/  FMUL R78, R6, R58.reuse ;  /* 0x0000003a064e7220 */ /* 0x080fe20000400000 */
[-C--:B------:R-:W-:Y:S01]  /*24fb0*/  FMUL R6, R18, R58.reuse ;  /* 0x0000003a12067220 */ /* 0x080fe20000400000 */
[-C--:B------:R-:W-:Y:S01]  /*24fc0*/  FMUL R18, R31, R58.reuse ;  /* 0x0000003a1f127220 */ /* 0x080fe20000400000 */
[-C--:B--2---:R-:W-:Y:S01]  /*24fd0*/  FMUL R31, R33, R58.reuse ;  /* 0x0000003a211f7220 */ /* 0x084fe20000400000 */
        /* <DEDUP_REMOVED lines=15> */
[----:B------:R-:W-:-:S02]  /*250d0*/  VIADD R59, R2, 0x1000 ;  /* 0x00001000023b7836 */ /* 0x000fc40000000000 */
[-C--:B------:R-:W-:Y:S01]  /*250e0*/  FMUL R22, R35, R58.reuse ;  /* 0x0000003a23167220 */ /* 0x080fe20000400000 */
[-C--:B------:R-:W-:Y:S01]  /*250f0*/  FMUL R25, R34, R58.reuse ;  /* 0x0000003a22197220 */ /* 0x080fe20000400000 */
[-C--:B---3--:R-:W-:Y:S01]  /*25100*/  FMUL R27, R29, R58.reuse ;  /* 0x0000003a1d1b7220 */ /* 0x088fe20000400000 */
[-C--:B------:R-:W-:Y:S01]  /*25110*/  FMUL R29, R38, R58.reuse ;  /* 0x0000003a261d7220 */ /* 0x080fe20000400000 */
[-C--:B------:R-:W-:Y:S01]  /*25120*/  FMUL R34, R45, R58.reuse ;  /* 0x0000003a2d227220 */ /* 0x080fe20000400000 */
        /* <DEDUP_REMOVED lines=35> */
[----:B------:R-:W-:Y:S02]  /*25360*/  F2FP.F16.F32.PACK_AB R64, R64, R239 ;  /* 0x000000ef4040723e */ /* 0x000fe400000000ff */
[----:B------:R-:W-:Y:S02]  /*25370*/  F2FP.F16.F32.PACK_AB R65, R65, R238 ;  /* 0x000000ee4141723e */ /* 0x000fe400000000ff */
[----:B------:R-:W-:Y:S02]  /*25380*/  F2FP.F16.F32.PACK_AB R66, R66, R237 ;  /* 0x000000ed4242723e */ /* 0x000fe400000000ff */
[----:B------:R-:W-:Y:S01]  /*25390*/  F2FP.F16.F32.PACK_AB R67, R67, R236 ;  /* 0x000000ec4343723e */ /* 0x000fe200000000ff */
[----:B-1----:R-:W-:Y:S01]  /*253a0*/  BAR.SYNC.DEFER_BLOCKING 0x1, 0x80 ;  /* 0x0042000000007b1d */ /* 0x002fe20000010000 */
[----:B----4-:R-:W-:-:S05]  /*253b0*/  FMUL R52, R244, R58 ;  /* 0x0000003af4347220 */ /* 0x010fca0000400000 */
        /* <DEDUP_REMOVED lines=15> */
[----:B------:R-:W-:-:S04]  /*254b0*/  MOV R244, 0x10 ;  /* 0x0000001000f47802 */ /* 0x000fc80000000f00 */
[----:B------:R-:W-:-:S04]  /*254c0*/  SEL R244, R244, 0xfffffff0, !P0 ;  /* 0xfffffff0f4f47807 */ /* 0x000fc80004000000 */
[----:B------:R-:W-:Y:S01]  /*254d0*/  LEA R59, R244, R59, 0x1 ;  /* 0x0000003bf43b7211 */ /* 0x000fe200078e08ff */
[----:B------:R-:W-:Y:S06]  /*254e0*/  @P1 BRA `(.L_x_56) ;  /* 0x0000000000381947 */ /* 0x000fec0003800000 */
[----:B------:R-:W1:Y:S01]  /*254f0*/  LDC.64 R236, c[0x0][0x198] ;  /* 0x00006600ffec7b82 */ /* 0x000e620000000a00 */
[----:B------:R-:W-:Y:S01]  /*25500*/  R2UR UR8, R245 ;  /* 0x00000000f50872ca */ /* 0x000fe200000e0000 */
[----:B------:R-:W-:Y:S01]  /*25510*/  UMOV UR9, URZ ;  /* 0x0000003f00097c82 */ /* 0x000fe20008000000 */
[----:B------:R-:W-:Y:S01]  /*25520*/  UMOV UR11, UR36 ;  /* 0x00000024000b7c82 */ /* 0x000fe20008000000 */
[----:B------:R-:W-:-:S04]  /*25530*/  UMOV UR12, UR37 ;  /* 0x00000025000c7c82 */ /* 0x000fc80008000000 */
[----:B------:R-:W2:Y:S01]  /*25540*/  S2UR UR10, SR_CTAID.X ;  /* 0x00000000000a79c3 */ /* 0x000ea20000002500 */
[----:B-1----:R-:W-:-:S04]  /*25550*/  IADD3 R238, P0, R236, 0x670, RZ ;  /* 0x00000670ecee7810 */ /* 0x002fc80007f1e0ff */
[----:B------:R-:W-:Y:S02]  /*25560*/  IADD3.X R236, RZ, R237, RZ, P0, !PT ;  /* 0x000000edffec7210 */ /* 0x000fe400007fe4ff */
[----:B------:R-:W-:Y:S02]  /*25570*/  R2UR UR4, R238 ;  /* 0x00000000ee0472ca */ /* 0x000fe400000e0000 */
[----:B------:R-:W-:Y:S01]  /*25580*/  R2UR UR5, R236 ;  /* 0x00000000ec0572ca */ /* 0x000fe200000e0000 */
[----:B--2---:R-:W-:-:S12]  /*25590*/  USHF.L.U32 UR10, UR10, 0x6, URZ ;  /* 0x000000060a0a7899 */ /* 0x004fd8000800063f */
[----:B------:R1:W-:Y:S01]  /*255a0*/  UTMASTG.4D [UR8], [UR4] ;  /* 0x00000008040073b5 */ /* 0x0003e20008018000 */
[----:B------:R0:W-:Y:S01]  /*255b0*/  UTMACMDFLUSH ;  /* 0x00000000000079b7 */ /* 0x0001e20000000000 */
[----:B-1----:R-:W-:-:S04]  /*255c0*/  DEPBAR.LE SB0, 0x1 ;  /* 0x000080400000791a */ /* 0x002fc80000000000 */
.L_x_56:
[----:B------:R-:W-:Y:S05]  /*255d0*/  BSYNC B0 ;  /* 0x0000000000007941 */ /* 0x000fea0003800000 */
.L_x_55:
[----:B------:R-:W-:Y:S01]  /*255e0*/  BAR.SYNC.DEFER_BLOCKING 0x1, 0x80 ;  /* 0x0042000000007b1d */ /* 0x000fe20000010000 */
[----:B------:R-:W-:Y:S02]  /*255f0*/  F2FP.F16.F32.PACK_AB R68, R235, R68 ;  /* 0x00000044eb44723e */ /* 0x000fe400000000ff */
[----:B------:R-:W-:Y:S02]  /*25600*/  F2FP.F16.F32.PACK_AB R69, R234, R69 ;  /* 0x00000045ea45723e */ /* 0x000fe400000000ff */
[----:B------:R-:W-:Y:S01]  /*25610*/  F2FP.F16.F32.PACK_AB R70, R233, R70 ;  /* 0x00000046e946723e */ /* 0x000fe200000000ff */
[----:B------:R-:W-:Y:S01]  /*25620*/  BSSY B0, `(.L_x_57) ;  /* 0x000001f000007945 */ /* 0x000fe20003800000 */
[----:B------:R-:W-:Y:S02]  /*25630*/  F2FP.F16.F32.PACK_AB R71, R232, R71 ;  /* 0x00000047e847723e */ /* 0x000fe400000000ff */
[----:B------:R-:W-:Y:S02]  /*25640*/  F2FP.F16.F32.PACK_AB R72, R231, R72 ;  /* 0x00000048e748723e */ /* 0x000fe400000000ff */
[----:B------:R-:W-:-:S02]  /*25650*/  F2FP.F16.F32.PACK_AB R73, R230, R73 ;  /* 0x00000049e649723e */ /* 0x000fc400000000ff */
[----:B------:R-:W-:Y:S02]  /*25660*/  F2FP.F16.F32.PACK_AB R74, R229, R74 ;  /* 0x0000004ae54a723e */ /* 0x000fe400000000ff */
[----:B------:R-:W-:Y:S01]  /*25670*/  F2FP.F16.F32.PACK_AB R75, R228, R75 ;  /* 0x0000004be44b723e */ /* 0x000fe200000000ff */
[----:B------:R1:W-:Y:S04]  /*25680*/  STSM.16.M88.4 [R2+0x1000], R60 ;  /* 0x0010003c02007844 */ /* 0x0003e80000000200 */
[----:B------:R1:W-:Y:S01]  /*25690*/  STSM.16.M88.4 [R0+0x1000], R64 ;  /* 0x0010004000007844 */ /* 0x0003e20000000200 */
[----:B------:R-:W-:Y:S01]  /*256a0*/  @!PT LDS RZ, [RZ] ;  /* 0x00000000fffff984 */ /* 0x000fe20000000800 */
[----:B------:R-:W-:Y:S01]  /*256b0*/  @!PT LDS RZ, [RZ] ;  /* 0x00000000fffff984 */ /* 0x000fe20000000800 */
[----:B------:R-:W-:Y:S01]  /*256c0*/  @!PT LDS RZ, [RZ] ;  /* 0x00000000fffff984 */ /* 0x000fe20000000800 */
[----:B------:R-:W-:Y:S01]  /*256d0*/  @!PT LDS RZ, [RZ] ;  /* 0x00000000fffff984 */ /* 0x000fe20000000800 */
[----:B------:R2:W-:Y:S06]  /*256e0*/  MEMBAR.ALL.CTA ;  /* 0x0000000000007992 */ /* 0x0005ec0000008000 */
[----:B--2---:R-:W2:Y:S02]  /*256f0*/  FENCE.VIEW.ASYNC.S ;  /* 0x00000000000073c6 */ /* 0x004ea40000000000 */
[----:B--2---:R-:W-:Y:S06]  /*25700*/  BAR.SYNC.DEFER_BLOCKING 0x1, 0x80 ;  /* 0x0042000000007b1d */ /* 0x004fec0000010000 */
[----:B------:R-:W-:Y:S05]  /*25710*/  @P1 BRA `(.L_x_58) ;  /* 0x00000000003c1947 */ /* 0x000fea0003800000 */
[----:B-1----:R-:W1:Y:S01]  /*25720*/  LDC.64 R60, c[0x0][0x198] ;  /* 0x00006600ff3c7b82 */ /* 0x002e620000000a00 */
[----:B------:R-:W-:Y:S01]  /*25730*/  R2UR UR8, R245 ;  /* 0x00000000f50872ca */ /* 0x000fe200000e0000 */
[----:B------:R-:W-:Y:S01]  /*25740*/  UMOV UR9, 0x20 ;  /* 0x0000002000097882 */ /* 0x000fe20000000000 */
[----:B------:R-:W-:Y:S01]  /*25750*/  UMOV UR11, UR36 ;  /* 0x00000024000b7c82 */ /* 0x000fe20008000000 */
[----:B------:R-:W-:-:S04]  /*25760*/  UMOV UR12, UR37 ;  /* 0x00000025000c7c82 */ /* 0x000fc80008000000 */
[----:B------:R-:W2:Y:S06]  /*25770*/  S2UR UR10, SR_CTAID.X ;  /* 0x00000000000a79c3 */ /* 0x000eac0000002500 */
[----:B------:R-:W-:Y:S01]  /*25780*/  UIADD3 UR8, UR8, 0x1000, URZ ;  /* 0x0000100008087890 */ /* 0x000fe2000fffe03f */
[----:B-1----:R-:W-:-:S04]  /*25790*/  IADD3 R62, P0, R60, 0x670, RZ ;  /* 0x000006703c3e7810 */ /* 0x002fc80007f1e0ff */
[----:B------:R-:W-:Y:S01]  /*257a0*/  R2UR UR4, R62 ;  /* 0x000000003e0472ca */ /* 0x000fe200000e0000 */
[----:B------:R-:W-:Y:S01]  /*257b0*/  IMAD.X R60, RZ, RZ, R61, P0 ;  /* 0x000000ffff3c7224 */ /* 0x000fe200000e063d */
[----:B--2---:R-:W-:-:S04]  /*257c0*/  USHF.L.U32 UR10, UR10, 0x6, URZ ;  /* 0x000000060a0a7899 */ /* 0x004fc8000800063f */
[----:B------:R-:W-:-:S13]  /*257d0*/  R2UR UR5, R60 ;  /* 0x000000003c0572ca */ /* 0x000fda00000e0000 */
[----:B------:R2:W-:Y:S01]  /*257e0*/  UTMASTG.4D [UR8], [UR4] ;  /* 0x00000008040073b5 */ /* 0x0005e20008018000 */
[----:B------:R0:W-:Y:S01]  /*257f0*/  UTMACMDFLUSH ;  /* 0x00000000000079b7 */ /* 0x0001e20000000000 */
[----:B--2---:R-:W-:-:S04]  /*25800*/  DEPBAR.LE SB0, 0x1 ;  /* 0x000080400000791a */ /* 0x004fc80000000000 */
.L_x_58:
[----:B------:R-:W-:Y:S05]  /*25810*/  BSYNC B0 ;  /* 0x0000000000007941 */ /* 0x000fea0003800000 */
.L_x_57:
[----:B------:R-:W-:Y:S01]  /*25820*/  BAR.SYNC.DEFER_BLOCKING 0x1, 0x80 ;  /* 0x0042000000007b1d */ /* 0x000fe20000010000 */
[----:B-1----:R-:W-:Y:S02]  /*25830*/  F2FP.F16.F32.PACK_AB R60, R227, R226 ;  /* 0x000000e2e33c723e */ /* 0x002fe400000000ff */
        /* <DEDUP_REMOVED lines=8> */
[----:B------:R1:W-:Y:S04]  /*258c0*/  STSM.16.M88.4 [R2], R68 ;  /* 0x0000004402007844 */ /* 0x0003e80000000200 */
[----:B------:R1:W-:Y:S01]  /*258d0*/  STSM.16.M88.4 [R0], R72 ;  /* 0x0000004800007844 */ /* 0x0003e20000000200 */
        /* <DEDUP_REMOVED lines=21> */
[----:B--2---:R-:W-:-:S04]  /*25a30*/  DEPBAR.LE SB0, 0x1 ;  /* 0x000080400000791a */ /* 0x004fc80000000000 */
.L_x_60:
[----:B------:R-:W-:Y:S05]  /*25a40*/  BSYNC B0 ;  /* 0x0000000000007941 */ /* 0x000fea0003800000 */
.L_x_59:
        /* <DEDUP_REMOVED lines=35> */
.L_x_62:
[----:B------:R-:W-:Y:S05]  /*25c80*/  BSYNC B0 ;  /* 0x0000000000007941 */ /* 0x000fea0003800000 */
.L_x_61:
        /* <DEDUP_REMOVED lines=34> */
.L_x_64:
[----:B------:R-:W-:Y:S05]  /*25eb0*/  BSYNC B0 ;  /* 0x0000000000007941 */ /* 0x000fea0003800000 */
.L_x_63:
        /* <DEDUP_REMOVED lines=35> */
.L_x_66:
[----:B------:R-:W-:Y:S05]  /*260f0*/  BSYNC B0 ;  /* 0x0000000000007941 */ /* 0x000fea0003800000 */
.L_x_65:
        /* <DEDUP_REMOVED lines=34> */
.L_x_68:
[----:B------:R-:W-:Y:S05]  /*26320*/  BSYNC B0 ;  /* 0x0000000000007941 */ /* 0x000fea0003800000 */
.L_x_67:
        /* <DEDUP_REMOVED lines=35> */
.L_x_70:
[----:B------:R-:W-:Y:S05]  /*26560*/  BSYNC B0 ;  /* 0x0000000000007941 */ /* 0x000fea0003800000 */
.L_x_69:
        /* <DEDUP_REMOVED lines=34> */
.L_x_72:
[----:B------:R-:W-:Y:S05]  /*26790*/  BSYNC B0 ;  /* 0x0000000000007941 */ /* 0x000fea0003800000 */
.L_x_71:
        /* <DEDUP_REMOVED lines=35> */
.L_x_74:
[----:B------:R-:W-:Y:S05]  /*269d0*/  BSYNC B0 ;  /* 0x0000000000007941 */ /* 0x000fea0003800000 */
.L_x_73:
        /* <DEDUP_REMOVED lines=34> */
.L_x_76:
[----:B------:R-:W-:Y:S05]  /*26c00*/  BSYNC B0 ;  /* 0x0000000000007941 */ /* 0x000fea0003800000 */
.L_x_75:
[----:B------:R-:W-:Y:S01]  /*26c10*/  BAR.SYNC.DEFER_BLOCKING 0x1, 0x80 ;  /* 0x0042000000007b1d */ /* 0x000fe20000010000 */
[----:B------:R-:W-:Y:S02]  /*26c20*/  F2FP.F16.F32.PACK_AB R5, R5, R6 ;  /* 0x000000060505723e */ /* 0x000fe400000000ff */
[----:B------:R-:W-:Y:S02]  /*26c30*/  F2FP.F16.F32.PACK_AB R6, R7, R8 ;  /* 0x000000080706723e */ /* 0x000fe400000000ff */
[----:B-1----:R-:W-:Y:S01]  /*26c40*/  F2FP.F16.F32.PACK_AB R68, R82, R83 ;  /* 0x000000535244723e */ /* 0x002fe200000000ff */
        /* <DEDUP_REMOVED lines=16> */
[----:B------:R-:W2:Y:S01]  /*26d50*/  LDC.64 R8, c[0x0][0x198] ;  /* 0x00006600ff087b82 */ /* 0x000ea20000000a00 */
[----:B------:R-:W-:Y:S01]  /*26d60*/  R2UR UR8, R245 ;  /* 0x00000000f50872ca */ /* 0x000fe200000e0000 */
[----:B------:R-:W-:Y:S01]  /*26d70*/  UMOV UR9, 0x160 ;  /* 0x0000016000097882 */ /* 0x000fe20000000000 */
[----:B------:R-:W-:Y:S01]  /*26d80*/  UMOV UR11, UR36 ;  /* 0x00000024000b7c82 */ /* 0x000fe20008000000 */
[----:B------:R-:W-:-:S04]  /*26d90*/  UMOV UR12, UR37 ;  /* 0x00000025000c7c82 */ /* 0x000fc80008000000 */
[----:B------:R-:W3:Y:S06]  /*26da0*/  S2UR UR10, SR_CTAID.X ;  /* 0x00000000000a79c3 */ /* 0x000eec0000002500 */
[----:B------:R-:W-:Y:S01]  /*26db0*/  UIADD3 UR8, UR8, 0x1000, URZ ;  /* 0x0000100008087890 */ /* 0x000fe2000fffe03f */
[----:B--2---:R-:W-:-:S04]  /*26dc0*/  IADD3 R3, P0, R8, 0x670, RZ ;  /* 0x0000067008037810 */ /* 0x004fc80007f1e0ff */
[----:B------:R-:W-:Y:S02]  /*26dd0*/  IADD3.X R8, RZ, R9, RZ, P0, !PT ;  /* 0x00000009ff087210 */ /* 0x000fe400007fe4ff */
[----:B------:R-:W-:Y:S02]  /*26de0*/  R2UR UR4, R3 ;  /* 0x00000000030472ca */ /* 0x000fe400000e0000 */
[----:B------:R-:W-:Y:S01]  /*26df0*/  R2UR UR5, R8 ;  /* 0x00000000080572ca */ /* 0x000fe200000e0000 */
[----:B---3--:R-:W-:-:S12]  /*26e00*/  USHF.L.U32 UR10, UR10, 0x6, URZ ;  /* 0x000000060a0a7899 */ /* 0x008fd8000800063f */
[----:B------:R2:W-:Y:S01]  /*26e10*/  UTMASTG.4D [UR8], [UR4] ;  /* 0x00000008040073b5 */ /* 0x0005e20008018000 */
[----:B------:R0:W-:Y:S01]  /*26e20*/  UTMACMDFLUSH ;  /* 0x00000000000079b7 */ /* 0x0001e20000000000 */
[----:B--2---:R-:W-:-:S04]  /*26e30*/  DEPBAR.LE SB0, 0x1 ;  /* 0x000080400000791a */ /* 0x004fc80000000000 */
.L_x_78:
[----:B------:R-:W-:Y:S05]  /*26e40*/  BSYNC B0 ;  /* 0x0000000000007941 */ /* 0x000fea0003800000 */
.L_x_77:
        /* <DEDUP_REMOVED lines=17> */
[----:B---3--:R-:W3:Y:S02]  /*26f60*/  FENCE.VIEW.ASYNC.S ;  /* 0x00000000000073c6 */ /* 0x008ee40000000000 */
[----:B---3--:R-:W-:Y:S06]  /*26f70*/  BAR.SYNC.DEFER_BLOCKING 0x1, 0x80 ;  /* 0x0042000000007b1d */ /* 0x008fec0000010000 */
[----:B------:R-:W-:Y:S05]  /*26f80*/  @P1 BRA `(.L_x_80) ;  /* 0x0000000000381947 */ /* 0x000fea0003800000 */
[----:B--2---:R-:W2:Y:S01]  /*26f90*/  LDC.64 R4, c[0x0][0x198] ;  /* 0x00006600ff047b82 */ /* 0x004ea20000000a00 */
[----:B------:R-:W-:Y:S01]  /*26fa0*/  R2UR UR8, R245 ;  /* 0x00000000f50872ca */ /* 0x000fe200000e0000 */
[----:B------:R-:W-:Y:S01]  /*26fb0*/  UMOV UR9, 0x180 ;  /* 0x0000018000097882 */ /* 0x000fe20000000000 */
[----:B------:R-:W-:Y:S01]  /*26fc0*/  UMOV UR11, UR36 ;  /* 0x00000024000b7c82 */ /* 0x000fe20008000000 */
[----:B------:R-:W-:-:S04]  /*26fd0*/  UMOV UR12, UR37 ;  /* 0x00000025000c7c82 */ /* 0x000fc80008000000 */
[----:B------:R-:W3:Y:S01]  /*26fe0*/  S2UR UR10, SR_CTAID.X ;  /* 0x00000000000a79c3 */ /* 0x000ee20000002500 */
[----:B--2---:R-:W-:-:S04]  /*26ff0*/  IADD3 R3, P0, R4, 0x670, RZ ;  /* 0x0000067004037810 */ /* 0x004fc80007f1e0ff */
[----:B------:R-:W-:Y:S02]  /*27000*/  IADD3.X R4, RZ, R5, RZ, P0, !PT ;  /* 0x00000005ff047210 */ /* 0x000fe400007fe4ff */
[----:B------:R-:W-:Y:S02]  /*27010*/  R2UR UR4, R3 ;  /* 0x00000000030472ca */ /* 0x000fe400000e0000 */
[----:B------:R-:W-:Y:S01]  /*27020*/  R2UR UR5, R4 ;  /* 0x00000000040572ca */ /* 0x000fe200000e0000 */
[----:B---3--:R-:W-:-:S12]  /*27030*/  USHF.L.U32 UR10, UR10, 0x6, URZ ;  /* 0x000000060a0a7899 */ /* 0x008fd8000800063f */
[----:B------:R3:W-:Y:S01]  /*27040*/  UTMASTG.4D [UR8], [UR4] ;  /* 0x00000008040073b5 */ /* 0x0007e20008018000 */
[----:B------:R0:W-:Y:S01]  /*27050*/  UTMACMDFLUSH ;  /* 0x00000000000079b7 */ /* 0x0001e20000000000 */
[----:B---3--:R-:W-:-:S04]  /*27060*/  DEPBAR.LE SB0, 0x1 ;  /* 0x000080400000791a */ /* 0x008fc80000000000 */
.L_x_80:
[----:B------:R-:W-:Y:S05]  /*27070*/  BSYNC B0 ;  /* 0x0000000000007941 */ /* 0x000fea0003800000 */
.L_x_79:
        /* <DEDUP_REMOVED lines=17> */
[----:B----4-:R-:W4:Y:S02]  /*27190*/  FENCE.VIEW.ASYNC.S ;  /* 0x00000000000073c6 */ /* 0x010f240000000000 */
[----:B----4-:R-:W-:Y:S06]  /*271a0*/  BAR.SYNC.DEFER_BLOCKING 0x1, 0x80 ;  /* 0x0042000000007b1d */ /* 0x010fec0000010000 */
[----:B------:R-:W-:Y:S05]  /*271b0*/  @P1 BRA `(.L_x_82) ;  /* 0x00000000003c1947 */ /* 0x000fea0003800000 */
[----:B--2---:R-:W2:Y:S01]  /*271c0*/  LDC.64 R4, c[0x0][0x198] ;  /* 0x00006600ff047b82 */ /* 0x004ea20000000a00 */
[----:B------:R-:W-:Y:S01]  /*271d0*/  R2UR UR8, R245 ;  /* 0x00000000f50872ca */ /* 0x000fe200000e0000 */
[----:B------:R-:W-:Y:S01]  /*271e0*/  UMOV UR9, 0x1a0 ;  /* 0x000001a000097882 */ /* 0x000fe20000000000 */
[----:B------:R-:W-:Y:S01]  /*271f0*/  UMOV UR11, UR36 ;  /* 0x00000024000b7c82 */ /* 0x000fe20008000000 */
[----:B------:R-:W-:-:S04]  /*27200*/  UMOV UR12, UR37 ;  /* 0x00000025000c7c82 */ /* 0x000fc80008000000 */
[----:B------:R-:W4:Y:S06]  /*27210*/  S2UR UR10, SR_CTAID.X ;  /* 0x00000000000a79c3 */ /* 0x000f2c0000002500 */
[----:B------:R-:W-:Y:S01]  /*27220*/  UIADD3 UR8, UR8, 0x1000, URZ ;  /* 0x0000100008087890 */ /* 0x000fe2000fffe03f */
[----:B--2---:R-:W-:-:S04]  /*27230*/  IADD3 R3, P0, R4, 0x670, RZ ;  /* 0x0000067004037810 */ /* 0x004fc80007f1e0ff */
[----:B------:R-:W-:Y:S01]  /*27240*/  R2UR UR4, R3 ;  /* 0x00000000030472ca */ /* 0x000fe200000e0000 */
[----:B------:R-:W-:Y:S01]  /*27250*/  IMAD.X R4, RZ, RZ, R5, P0 ;  /* 0x000000ffff047224 */ /* 0x000fe200000e0605 */
[----:B----4-:R-:W-:-:S04]  /*27260*/  USHF.L.U32 UR10, UR10, 0x6, URZ ;  /* 0x000000060a0a7899 */ /* 0x010fc8000800063f */
[----:B------:R-:W-:-:S13]  /*27270*/  R2UR UR5, R4 ;  /* 0x00000000040572ca */ /* 0x000fda00000e0000 */
[----:B------:R4:W-:Y:S01]  /*27280*/  UTMASTG.4D [UR8], [UR4] ;  /* 0x00000008040073b5 */ /* 0x0009e20008018000 */
[----:B------:R0:W-:Y:S01]  /*27290*/  UTMACMDFLUSH ;  /* 0x00000000000079b7 */ /* 0x0001e20000000000 */
[----:B----4-:R-:W-:-:S04]  /*272a0*/  DEPBAR.LE SB0, 0x1 ;  /* 0x000080400000791a */ /* 0x010fc80000000000 */
.L_x_82:
[----:B------:R-:W-:Y:S05]  /*272b0*/  BSYNC B0 ;  /* 0x0000000000007941 */ /* 0x000fea0003800000 */
.L_x_81:
        /* <DEDUP_REMOVED lines=17> */
[----:B-----5:R-:W5:Y:S02]  /*273d0*/  FENCE.VIEW.ASYNC.S ;  /* 0x00000000000073c6 */ /* 0x020f640000000000 */
[----:B-----5:R-:W-:Y:S06]  /*273e0*/  BAR.SYNC.DEFER_BLOCKING 0x1, 0x80 ;  /* 0x0042000000007b1d */ /* 0x020fec0000010000 */
[----:B------:R-:W-:Y:S05]  /*273f0*/  @P1 BRA `(.L_x_84) ;  /* 0x0000000000381947 */ /* 0x000fea0003800000 */
[----:B--2---:R-:W4:Y:S01]  /*27400*/  LDC.64 R4, c[0x0][0x198] ;  /* 0x00006600ff047b82 */ /* 0x004f220000000a00 */
[----:B------:R-:W-:Y:S01]  /*27410*/  R2UR UR8, R245 ;  /* 0x00000000f50872ca */ /* 0x000fe200000e0000 */
[----:B------:R-:W-:Y:S01]  /*27420*/  UMOV UR9, 0x1c0 ;  /* 0x000001c000097882 */ /* 0x000fe20000000000 */
[----:B------:R-:W-:Y:S01]  /*27430*/  UMOV UR11, UR36 ;  /* 0x00000024000b7c82 */ /* 0x000fe20008000000 */
[----:B------:R-:W-:-:S04]  /*27440*/  UMOV UR12, UR37 ;  /* 0x00000025000c7c82 */ /* 0x000fc80008000000 */
[----:B------:R-:W2:Y:S01]  /*27450*/  S2UR UR10, SR_CTAID.X ;  /* 0x00000000000a79c3 */ /* 0x000ea20000002500 */
[----:B----4-:R-:W-:-:S04]  /*27460*/  IADD3 R0, P0, R4, 0x670, RZ ;  /* 0x0000067004007810 */ /* 0x010fc80007f1e0ff */
[----:B------:R-:W-:Y:S02]  /*27470*/  IADD3.X R4, RZ, R5, RZ, P0, !PT ;  /* 0x00000005ff047210 */ /* 0x000fe400007fe4ff */
[----:B------:R-:W-:Y:S02]  /*27480*/  R2UR UR4, R0 ;  /* 0x00000000000472ca */ /* 0x000fe400000e0000 */
[----:B------:R-:W-:Y:S01]  /*27490*/  R2UR UR5, R4 ;  /* 0x00000000040572ca */ /* 0x000fe200000e0000 */
[----:B--2---:R-:W-:-:S12]  /*274a0*/  USHF.L.U32 UR10, UR10, 0x6, URZ ;  /* 0x000000060a0a7899 */ /* 0x004fd8000800063f */
[----:B------:R2:W-:Y:S01]  /*274b0*/  UTMASTG.4D [UR8], [UR4] ;  /* 0x00000008040073b5 */ /* 0x0005e20008018000 */
[----:B------:R0:W-:Y:S01]  /*274c0*/  UTMACMDFLUSH ;  /* 0x00000000000079b7 */ /* 0x0001e20000000000 */
[----:B--2---:R-:W-:-:S04]  /*274d0*/  DEPBAR.LE SB0, 0x1 ;  /* 0x000080400000791a */ /* 0x004fc80000000000 */
.L_x_84:
[----:B------:R-:W-:Y:S05]  /*274e0*/  BSYNC B0 ;  /* 0x0000000000007941 */ /* 0x000fea0003800000 */
.L_x_83:
[----:B------:R-:W-:Y:S06]  /*274f0*/  BAR.SYNC.DEFER_BLOCKING 0x1, 0x80 ;  /* 0x0042000000007b1d */ /* 0x000fec0000010000 */
[----:B------:R-:W-:Y:S01]  /*27500*/  BSSY B0, `(.L_x_85) ;  /* 0x0000019000007945 */ /* 0x000fe20003800000 */
[----:B------:R1:W-:Y:S04]  /*27510*/  STSM.16.M88.4 [R2+0x1000], R44 ;  /* 0x0010002c02007844 */ /* 0x0003e80000000200 */
        /* <DEDUP_REMOVED lines=9> */
[----:B-1234-:R-:W1:Y:S01]  /*275b0*/  LDC.64 R2, c[0x0][0x198] ;  /* 0x00006600ff027b82 */ /* 0x01ee620000000a00 */
        /* <DEDUP_REMOVED lines=11> */
[----:B------:R1:W-:Y:S02]  /*27670*/  UTMASTG.4D [UR8], [UR4] ;  /* 0x00000008040073b5 */ /* 0x0003e40008018000 */
[----:B-1----:R0:W-:Y:S02]  /*27680*/  UTMACMDFLUSH ;  /* 0x00000000000079b7 */ /* 0x0021e40000000000 */
.L_x_86:
[----:B------:R-:W-:Y:S05]  /*27690*/  BSYNC B0 ;  /* 0x0000000000007941 */ /* 0x000fea0003800000 */
.L_x_85:
[----:B------:R-:W-:-:S04]  /*276a0*/  DEPBAR.LE SB0, 0x0 ;  /* 0x000080000000791a */ /* 0x000fc80000000000 */
[----:B------:R-:W-:Y:S05]  /*276b0*/  EXIT ;  /* 0x000000000000794d */ /* 0x000fea0003800000 */
.L_x_7:
[----:B-1----:R1:W2:Y:S02]  /*276c0*/  SYNCS.PHASECHK.TRANS64.TRYWAIT P2, [R5+URZ+0x90048], R0 ;  /* 0x09004800050075a7 */ /* 0x0022a4000804017f */
[----:B--2---:R-:W-:Y:S05]  /*276d0*/  @!P2 NANOSLEEP.SYNCS 0x989680 ;  /* 0x009896800000a95d */ /* 0x004fea0003900000 */
[----:B------:R-:W2:Y:S02]  /*276e0*/  @!P2 SYNCS.PHASECHK.TRANS64 P2, [R5+URZ+0x90048], R0 ;  /* 0x090048000500a5a7 */ /* 0x000ea4000804007f */
[----:B--2---:R-:W-:Y:S05]  /*276f0*/  @!P2 BRA `(.L_x_7) ;  /* 0xfffffffc00f0a947 */ /* 0x004fea000383ffff */
[----:B------:R-:W-:Y:S05]  /*27700*/  BRA `(.L_x_87) ;  /* 0xfffffd9000207947 */ /* 0x000fea000383ffff */
.L_x_12:
[----:B-1----:R1:W3:Y:S02]  /*27710*/  SYNCS.PHASECHK.TRANS64.TRYWAIT P1, [R5+URZ+0x90020], R0 ;  /* 0x09002000050075a7 */ /* 0x0022e4000802017f */
[----:B---3--:R-:W-:Y:S05]  /*27720*/  @!P1 NANOSLEEP.SYNCS 0x989680 ;  /* 0x009896800000995d */ /* 0x008fea0003900000 */
[----:B------:R-:W3:Y:S02]  /*27730*/  @!P1 SYNCS.PHASECHK.TRANS64 P1, [R5+URZ+0x90020], R0 ;  /* 0x09002000050095a7 */ /* 0x000ee4000802007f */
[----:B---3--:R-:W-:Y:S05]  /*27740*/  @!P1 BRA `(.L_x_12) ;  /* 0xfffffffc00f09947 */ /* 0x008fea000383ffff */
[----:B------:R-:W-:Y:S05]  /*27750*/  BRA `(.L_x_88) ;  /* 0xfffffd9400707947 */ /* 0x000fea000383ffff */
.L_x_14:
[----:B-1----:R1:W2:Y:S02]  /*27760*/  SYNCS.PHASECHK.TRANS64.TRYWAIT P1, [R4+URZ+0x90020], R5 ;  /* 0x09002005040075a7 */ /* 0x0022a4000802017f */
[----:B--2---:R-:W-:Y:S05]  /*27770*/  @!P1 NANOSLEEP.SYNCS 0x989680 ;  /* 0x009896800000995d */ /* 0x004fea0003900000 */
[----:B------:R-:W2:Y:S02]  /*27780*/  @!P1 SYNCS.PHASECHK.TRANS64 P1, [R4+URZ+0x90020], R5 ;  /* 0x09002005040095a7 */ /* 0x000ea4000802007f */
[----:B--2---:R-:W-:Y:S05]  /*27790*/  @!P1 BRA `(.L_x_14) ;  /* 0xfffffffc00f09947 */ /* 0x004fea000383ffff */
[----:B------:R-:W-:Y:S05]  /*277a0*/  BRA `(.L_x_89) ;  /* 0xfffffd9800587947 */ /* 0x000fea000383ffff */
.L_x_17:
[----:B-1----:R1:W3:Y:S02]  /*277b0*/  SYNCS.PHASECHK.TRANS64.TRYWAIT P1, [R0+URZ+0x90020], R7 ;  /* 0x09002007000075a7 */ /* 0x0022e4000802017f */
[----:B---3--:R-:W-:Y:S05]  /*277c0*/  @!P1 NANOSLEEP.SYNCS 0x989680 ;  /* 0x009896800000995d */ /* 0x008fea0003900000 */
[----:B------:R-:W3:Y:S02]  /*277d0*/  @!P1 SYNCS.PHASECHK.TRANS64 P1, [R0+URZ+0x90020], R7 ;  /* 0x09002007000095a7 */ /* 0x000ee4000802007f */
[----:B---3--:R-:W-:Y:S05]  /*277e0*/  @!P1 BRA `(.L_x_17) ;  /* 0xfffffffc00f09947 */ /* 0x008fea000383ffff */
[----:B------:R-:W-:Y:S05]  /*277f0*/  BRA `(.L_x_90) ;  /* 0xfffffd9c00807947 */ /* 0x000fea000383ffff */
.L_x_19:
[----:B-1----:R1:W2:Y:S02]  /*27800*/  SYNCS.PHASECHK.TRANS64.TRYWAIT P1, [R5+URZ+0x90020], R0 ;  /* 0x09002000050075a7 */ /* 0x0022a4000802017f */
[----:B--2---:R-:W-:Y:S05]  /*27810*/  @!P1 NANOSLEEP.SYNCS 0x989680 ;  /* 0x009896800000995d */ /* 0x004fea0003900000 */
[----:B------:R-:W2:Y:S02]  /*27820*/  @!P1 SYNCS.PHASECHK.TRANS64 P1, [R5+URZ+0x90020], R0 ;  /* 0x09002000050095a7 */ /* 0x000ea4000802007f */
[----:B--2---:R-:W-:Y:S05]  /*27830*/  @!P1 BRA `(.L_x_19) ;  /* 0xfffffffc00f09947 */ /* 0x004fea000383ffff */
[----:B------:R-:W-:Y:S05]  /*27840*/  BRA `(.L_x_91) ;  /* 0xfffffda000947947 */ /* 0x000fea000383ffff */
.L_x_21:
[----:B-1----:R-:W1:Y:S01]  /*27850*/  S2R R2, SR_CgaCtaId ;  /* 0x0000000000027919 */ /* 0x002e620000008800 */
[----:B------:R-:W-:-:S04]  /*27860*/  MOV R0, 0x400 ;  /* 0x0000040000007802 */ /* 0x000fc80000000f00 */
[----:B-1----:R-:W-:-:S04]  /*27870*/  LEA R0, R2, R0, 0x18 ;  /* 0x0000000002007211 */ /* 0x002fc800078ec0ff */
[----:B------:R1:W2:Y:S03]  /*27880*/  SYNCS.PHASECHK.TRANS64.TRYWAIT P1, [R0+URZ+0x90040], R3 ;  /* 0x09004003000075a7 */ /* 0x0002a6000802017f */
[----:B--2---:R-:W-:Y:S05]  /*27890*/  @!P1 NANOSLEEP.SYNCS 0x989680 ;  /* 0x009896800000995d */ /* 0x004fea0003900000 */
[----:B------:R-:W2:Y:S02]  /*278a0*/  @!P1 SYNCS.PHASECHK.TRANS64 P1, [R0+URZ+0x90040], R3 ;  /* 0x09004003000095a7 */ /* 0x000ea4000802007f */
[----:B--2---:R-:W-:Y:S05]  /*278b0*/  @!P1 BRA `(.L_x_21) ;  /* 0xfffffffc00e49947 */ /* 0x004fea000383ffff */
[----:B------:R-:W-:Y:S05]  /*278c0*/  BRA `(.L_x_92) ;  /* 0xfffffda400b07947 */ /* 0x000fea000383ffff */
.L_x_22:
        /* <DEDUP_REMOVED lines=8> */
.L_x_23:
[----:B--2---:R-:W2:Y:S01]  /*27950*/  S2R R6, SR_CgaCtaId ;  /* 0x0000000000067919 */ /* 0x004ea20000008800 */
[----:B------:R-:W-:-:S04]  /*27960*/  MOV R5, 0x400 ;  /* 0x0000040000057802 */ /* 0x000fc80000000f00 */
[----:B--2---:R-:W-:-:S04]  /*27970*/  LEA R5, R6, R5, 0x18 ;  /* 0x0000000506057211 */ /* 0x004fc800078ec0ff */
[----:B------:R2:W3:Y:S03]  /*27980*/  SYNCS.PHASECHK.TRANS64.TRYWAIT P6, [R5+URZ+0x90008], R3 ;  /* 0x09000803050075a7 */ /* 0x0004e600080c017f */
[----:B---3--:R-:W-:Y:S05]  /*27990*/  @!P6 NANOSLEEP.SYNCS 0x989680 ;  /* 0x009896800000e95d */ /* 0x008fea0003900000 */
[----:B------:R-:W3:Y:S02]  /*279a0*/  @!P6 SYNCS.PHASECHK.TRANS64 P6, [R5+URZ+0x90008], R3 ;  /* 0x090008030500e5a7 */ /* 0x000ee400080c007f */
[----:B---3--:R-:W-:Y:S05]  /*279b0*/  @!P6 BRA `(.L_x_23) ;  /* 0xfffffffc00e4e947 */ /* 0x008fea000383ffff */
[----:B------:R-:W-:Y:S05]  /*279c0*/  BRA `(.L_x_94) ;  /* 0xfffffdc800b47947 */ /* 0x000fea000383ffff */
.L_x_25:
[----:B-1----:R1:W2:Y:S02]  /*279d0*/  SYNCS.PHASECHK.TRANS64.TRYWAIT P1, [R0+URZ+0x90000], R2 ;  /* 0x09000002000075a7 */ /* 0x0022a4000802017f */
[----:B--2---:R-:W-:Y:S05]  /*279e0*/  @!P1 NANOSLEEP.SYNCS 0x989680 ;  /* 0x009896800000995d */ /* 0x004fea0003900000 */
[----:B------:R-:W2:Y:S02]  /*279f0*/  @!P1 SYNCS.PHASECHK.TRANS64 P1, [R0+URZ+0x90000], R2 ;  /* 0x09000002000095a7 */ /* 0x000ea4000802007f */
[----:B--2---:R-:W-:Y:S05]  /*27a00*/  @!P1 BRA `(.L_x_25) ;  /* 0xfffffffc00f09947 */ /* 0x004fea000383ffff */
[----:B------:R-:W-:Y:S05]  /*27a10*/  BRA `(.L_x_95) ;  /* 0xfffffe8400fc7947 */ /* 0x000fea000383ffff */
.L_x_28:
[----:B-1----:R1:W2:Y:S02]  /*27a20*/  SYNCS.PHASECHK.TRANS64.TRYWAIT P2, [R0+URZ+0x90020], R2 ;  /* 0x09002002000075a7 */ /* 0x0022a4000804017f */
[----:B--2---:R-:W-:Y:S05]  /*27a30*/  @!P2 NANOSLEEP.SYNCS 0x989680 ;  /* 0x009896800000a95d */ /* 0x004fea0003900000 */
[----:B------:R-:W2:Y:S02]  /*27a40*/  @!P2 SYNCS.PHASECHK.TRANS64 P2, [R0+URZ+0x90020], R2 ;  /* 0x090020020000a5a7 */ /* 0x000ea4000804007f */
[----:B--2---:R-:W-:Y:S05]  /*27a50*/  @!P2 BRA `(.L_x_28) ;  /* 0xfffffffc00f0a947 */ /* 0x004fea000383ffff */
[----:B------:R-:W-:Y:S05]  /*27a60*/  BRA `(.L_x_96) ;  /* 0xfffffea800f47947 */ /* 0x000fea000383ffff */
.L_x_31:
[----:B-1----:R1:W2:Y:S02]  /*27a70*/  SYNCS.PHASECHK.TRANS64.TRYWAIT P2, [R2+URZ+0x90000], R3 ;  /* 0x09000003020075a7 */ /* 0x0022a4000804017f */
[----:B--2---:R-:W-:Y:S05]  /*27a80*/  @!P2 NANOSLEEP.SYNCS 0x989680 ;  /* 0x009896800000a95d */ /* 0x004fea0003900000 */
[----:B------:R-:W2:Y:S02]  /*27a90*/  @!P2 SYNCS.PHASECHK.TRANS64 P2, [R2+URZ+0x90000], R3 ;  /* 0x090000030200a5a7 */ /* 0x000ea4000804007f */
[----:B--2---:R-:W-:Y:S05]  /*27aa0*/  @!P2 BRA `(.L_x_31) ;  /* 0xfffffffc00f0a947 */ /* 0x004fea000383ffff */
[----:B------:R-:W-:Y:S05]  /*27ab0*/  BRA `(.L_x_97) ;  /* 0xfffffeb400687947 */ /* 0x000fea000383ffff */
.L_x_35:
[----:B-1----:R1:W2:Y:S02]  /*27ac0*/  SYNCS.PHASECHK.TRANS64.TRYWAIT P1, [R0+URZ+0x90020], R3 ;  /* 0x09002003000075a7 */ /* 0x0022a4000802017f */
[----:B--2---:R-:W-:Y:S05]  /*27ad0*/  @!P1 NANOSLEEP.SYNCS 0x989680 ;  /* 0x009896800000995d */ /* 0x004fea0003900000 */
[----:B------:R-:W2:Y:S02]  /*27ae0*/  @!P1 SYNCS.PHASECHK.TRANS64 P1, [R0+URZ+0x90020], R3 ;  /* 0x09002003000095a7 */ /* 0x000ea4000802007f */
[----:B--2---:R-:W-:Y:S05]  /*27af0*/  @!P1 BRA `(.L_x_35) ;  /* 0xfffffffc00f09947 */ /* 0x004fea000383ffff */
[----:B------:R-:W-:Y:S05]  /*27b00*/  BRA `(.L_x_98) ;  /* 0xffffff9400947947 */ /* 0x000fea000383ffff */
        .weak           $__internal_0_$__cuda_sm20_rcp_rn_f32_slowpath
        .type           $__internal_0_$__cuda_sm20_rcp_rn_f32_slowpath,@function
        .size           $__internal_0_$__cuda_sm20_rcp_rn_f32_slowpath,(.L_x_104 - $__internal_0_$__cuda_sm20_rcp_rn_f32_slowpath)
$__internal_0_$__cuda_sm20_rcp_rn_f32_slowpath:
[----:B------:R-:W-:Y:S01]  /*27b10*/  IMAD.SHL.U32 R2, R0, 0x2, RZ ;  /* 0x0000000200027824 */ /* 0x000fe200078e00ff */
[----:B------:R-:W-:Y:S04]  /*27b20*/  BSSY B2, `(.L_x_99) ;  /* 0x0000030000027945 */ /* 0x000fe80003800000 */
[----:B------:R-:W-:-:S04]  /*27b30*/  SHF.R.U32.HI R2, RZ, 0x18, R2 ;  /* 0x00000018ff027819 */ /* 0x000fc80000011602 */
[----:B------:R-:W-:-:S13]  /*27b40*/  ISETP.NE.U32.AND P0, PT, R2, RZ, PT ;  /* 0x000000ff0200720c */ /* 0x000fda0003f05070 */
[----:B------:R-:W-:Y:S05]  /*27b50*/  @P0 BRA `(.L_x_100) ;  /* 0x0000000000280947 */ /* 0x000fea0003800000 */
[----:B------:R-:W-:-:S04]  /*27b60*/  SHF.L.U32 R2, R0, 0x1, RZ ;  /* 0x0000000100027819 */ /* 0x000fc800000006ff */
[----:B------:R-:W-:-:S13]  /*27b70*/  ISETP.NE.AND P0, PT, R2, RZ, PT ;  /* 0x000000ff0200720c */ /* 0x000fda0003f05270 */
[----:B------:R-:W-:Y:S01]  /*27b80*/  @P0 FFMA R6, R0, 1.84467440737095516160e+19, RZ ;  /* 0x5f80000000060823 */ /* 0x000fe200000000ff */
[----:B------:R-:W-:Y:S08]  /*27b90*/  @!P0 MUFU.RCP R2, R0 ;  /* 0x0000000000028308 */ /* 0x000ff00000001000 */
[----:B------:R-:W1:Y:S02]  /*27ba0*/  @P0 MUFU.RCP R3, R6 ;  /* 0x0000000600030308 */ /* 0x000e640000001000 */
[----:B-1----:R-:W-:-:S04]  /*27bb0*/  @P0 FFMA R6, R6, R3, -1 ;  /* 0xbf80000006060423 */ /* 0x002fc80000000003 */
[----:B------:R-:W-:-:S04]  /*27bc0*/  @P0 FADD.FTZ R6, -R6, -RZ ;  /* 0x800000ff06060221 */ /* 0x000fc80000010100 */
[----:B------:R-:W-:-:S04]  /*27bd0*/  @P0 FFMA R3, R3, R6, R3 ;  /* 0x0000000603030223 */ /* 0x000fc80000000003 */
[----:B------:R-:W-:Y:S01]  /*27be0*/  @P0 FFMA R2, R3, 1.84467440737095516160e+19, RZ ;  /* 0x5f80000003020823 */ /* 0x000fe200000000ff */
[----:B------:R-:W-:Y:S06]  /*27bf0*/  BRA `(.L_x_101) ;  /* 0x0000000000887947 */ /* 0x000fec0003800000 */
.L_x_100:
[----:B------:R-:W-:-:S04]  /*27c00*/  IADD3 R13, R2, -0xfd, RZ ;  /* 0xffffff03020d7810 */ /* 0x000fc80007ffe0ff */
[----:B------:R-:W-:-:S13]  /*27c10*/  ISETP.GT.U32.AND P0, PT, R13, 0x1, PT ;  /* 0x000000010d00780c */ /* 0x000fda0003f04070 */
[----:B------:R-:W-:Y:S05]  /*27c20*/  @P0 BRA `(.L_x_102) ;  /* 0x0000000000780947 */ /* 0x000fea0003800000 */
[----:B------:R-:W-:Y:S01]  /*27c30*/  LOP3.LUT R6, R0, 0x7fffff, RZ, 0xc0, !PT ;  /* 0x007fffff00067812 */ /* 0x000fe200078ec0ff */
[----:B------:R-:W-:Y:S01]  /*27c40*/  IMAD.MOV.U32 R16, RZ, RZ, 0x3 ;  /* 0x00000003ff107424 */ /* 0x000fe200078e00ff */
[----:B------:R-:W-:Y:S02]  /*27c50*/  IADD3 R2, R2, -0xfc, RZ ;  /* 0xffffff0402027810 */ /* 0x000fe40007ffe0ff */
[----:B------:R-:W-:Y:S02]  /*27c60*/  LOP3.LUT R6, R6, 0x3f800000, RZ, 0xfc, !PT ;  /* 0x3f80000006067812 */ /* 0x000fe400078efcff */
[----:B------:R-:W-:Y:S02]  /*27c70*/  SHF.L.U32 R16, R16, R13, RZ ;  /* 0x0000000d10107219 */ /* 0x000fe400000006ff */
[----:B------:R-:W1:Y:S02]  /*27c80*/  MUFU.RCP R3, R6 ;  /* 0x0000000600037308 */ /* 0x000e640000001000 */
[----:B-1----:R-:W-:-:S04]  /*27c90*/  FFMA R7, R6, R3, -1 ;  /* 0xbf80000006077423 */ /* 0x002fc80000000003 */
[----:B------:R-:W-:-:S04]  /*27ca0*/  FADD.FTZ R7, -R7, -RZ ;  /* 0x800000ff07077221 */ /* 0x000fc80000010100 */
[CCC-:B------:R-:W-:Y:S01]  /*27cb0*/  FFMA.RM R6, R3.reuse, R7.reuse, R3.reuse ;  /* 0x0000000703067223 */ /* 0x1c0fe20000004003 */
[----:B------:R-:W-:-:S05]  /*27cc0*/  FFMA.RP R3, R3, R7, R3 ;  /* 0x0000000703037223 */ /* 0x000fca0000008003 */
[C---:B------:R-:W-:Y:S02]  /*27cd0*/  FSETP.NEU.FTZ.AND P0, PT, R6.reuse, R3, PT ;  /* 0x000000030600720b */ /* 0x040fe40003f1d000 */
[----:B------:R-:W-:Y:S02]  /*27ce0*/  LOP3.LUT R3, R6, 0x7fffff, RZ, 0xc0, !PT ;  /* 0x007fffff06037812 */ /* 0x000fe400078ec0ff */
[----:B------:R-:W-:Y:S02]  /*27cf0*/  SEL R6, RZ, 0xffffffff, !P0 ;  /* 0xffffffffff067807 */ /* 0x000fe40004000000 */
[----:B------:R-:W-:Y:S02]  /*27d00*/  LOP3.LUT R3, R3, 0x800000, RZ, 0xfc, !PT ;  /* 0x0080000003037812 */ /* 0x000fe400078efcff */
[----:B------:R-:W-:Y:S02]  /*27d10*/  IADD3 R7, -R6, RZ, RZ ;  /* 0x000000ff06077210 */ /* 0x000fe40007ffe1ff */
[----:B------:R-:W-:-:S02]  /*27d20*/  LOP3.LUT R16, R16, R3, RZ, 0xc0, !PT ;  /* 0x0000000310107212 */ /* 0x000fc400078ec0ff */
[-CC-:B------:R-:W-:Y:S02]  /*27d30*/  LOP3.LUT P1, RZ, R7, R13.reuse, R3.reuse, 0xf8, !PT ;  /* 0x0000000d07ff7212 */ /* 0x180fe4000782f803 */
[----:B------:R-:W-:Y:S02]  /*27d40*/  SHF.R.U32.HI R6, RZ, R13, R16 ;  /* 0x0000000dff067219 */ /* 0x000fe40000011610 */
[----:B------:R-:W-:Y:S02]  /*27d50*/  SHF.R.U32.HI R2, RZ, R2, R3 ;  /* 0x00000002ff027219 */ /* 0x000fe40000011603 */
[C---:B------:R-:W-:Y:S02]  /*27d60*/  LOP3.LUT P0, RZ, R6.reuse, 0x1, RZ, 0xc0, !PT ;  /* 0x0000000106ff7812 */ /* 0x040fe4000780c0ff */
[----:B------:R-:W-:-:S04]  /*27d70*/  LOP3.LUT P2, RZ, R6, 0x2, RZ, 0xc0, !PT ;  /* 0x0000000206ff7812 */ /* 0x000fc8000784c0ff */
[----:B------:R-:W-:Y:S02]  /*27d80*/  PLOP3.LUT P0, PT, P0, P1, P2, 0xe0, 0x0 ;  /* 0x000000000000781c */ /* 0x000fe40000703c20 */
[----:B------:R-:W-:Y:S02]  /*27d90*/  LOP3.LUT P1, RZ, R0, 0x7fffff, RZ, 0xc0, !PT ;  /* 0x007fffff00ff7812 */ /* 0x000fe4000782c0ff */
[----:B------:R-:W-:-:S05]  /*27da0*/  SEL R3, RZ, 0x1, !P0 ;  /* 0x00000001ff037807 */ /* 0x000fca0004000000 */
[----:B------:R-:W-:-:S05]  /*27db0*/  IMAD.MOV R3, RZ, RZ, -R3 ;  /* 0x000000ffff037224 */ /* 0x000fca00078e0a03 */
[----:B------:R-:W-:-:S13]  /*27dc0*/  ISETP.GE.AND P0, PT, R3, RZ, PT ;  /* 0x000000ff0300720c */ /* 0x000fda0003f06270 */
[----:B------:R-:W-:-:S04]  /*27dd0*/  @!P0 IADD3 R2, R2, 0x1, RZ ;  /* 0x0000000102028810 */ /* 0x000fc80007ffe0ff */
[----:B------:R-:W-:-:S04]  /*27de0*/  @!P1 SHF.L.U32 R2, R2, 0x1, RZ ;  /* 0x0000000102029819 */ /* 0x000fc800000006ff */
[----:B------:R-:W-:Y:S01]  /*27df0*/  LOP3.LUT R2, R2, 0x80000000, R0, 0xf8, !PT ;  /* 0x8000000002027812 */ /* 0x000fe200078ef800 */
[----:B------:R-:W-:Y:S06]  /*27e00*/  BRA `(.L_x_101) ;  /* 0x0000000000047947 */ /* 0x000fec0003800000 */
.L_x_102:
[----:B------:R1:W2:Y:S02]  /*27e10*/  MUFU.RCP R2, R0 ;  /* 0x0000000000027308 */ /* 0x0002a40000001000 */
.L_x_101:
[----:B------:R-:W-:Y:S05]  /*27e20*/  BSYNC B2 ;  /* 0x0000000000027941 */ /* 0x000fea0003800000 */
.L_x_99:
[----:B--2---:R-:W-:Y:S01]  /*27e30*/  IMAD.MOV.U32 R6, RZ, RZ, R2 ;  /* 0x000000ffff067224 */ /* 0x004fe200078e0002 */
[----:B------:R-:W-:Y:S02]  /*27e40*/  MOV R2, R8 ;  /* 0x0000000800027202 */ /* 0x000fe40000000f00 */
[----:B------:R-:W-:-:S04]  /*27e50*/  MOV R3, 0x0 ;  /* 0x0000000000037802 */ /* 0x000fc80000000f00 */
[----:B-1----:R-:W-:Y:S05]  /*27e60*/  RET.REL.NODEC R2 `(_ZN7cutlass13device_kernelINS_4fmha6kernel13FmhaKernelTmaINS1_10collective15FmhaMainloopTmaINS_6half_tEfN4cute5tupleIJNS7_1CILi64EEENS9_ILi128EEENS9_ILi512EEEEEENS4_13DefaultFusionEJEEENS4_15FmhaFwdEpilogueIS6_fNS8_IJSA_SC_SB_EEEEEJEEEEEvNT_6ParamsE) ;  /* 0xfffffd8002647950 */ /* 0x002fea0003c3ffff */
.L_x_103:
[----:B------:R-:W-:-:S00]  /*27e70*/  BRA `(.L_x_103) ;  /* 0xfffffffc00fc7947 */ /* 0x000fc0000383ffff */
[----:B------:R-:W-:-:S00]  /*27e80*/  NOP ;  /* 0x0000000000007918 */ /* 0x000fc00000000000 */
[----:B------:R-:W-:-:S00]  /*27e90*/  NOP ;  /* 0x0000000000007918 */ /* 0x000fc00000000000 */
[----:B------:R-:W-:-:S00]  /*27ea0*/  NOP ;  /* 0x0000000000007918 */ /* 0x000fc00000000000 */
[----:B------:R-:W-:-:S00]  /*27eb0*/  NOP ;  /* 0x0000000000007918 */ /* 0x000fc00000000000 */
[----:B------:R-:W-:-:S00]  /*27ec0*/  NOP ;  /* 0x0000000000007918 */ /* 0x000fc00000000000 */
[----:B------:R-:W-:-:S00]  /*27ed0*/  NOP ;  /* 0x0000000000007918 */ /* 0x000fc00000000000 */
[----:B------:R-:W-:-:S00]  /*27ee0*/  NOP ;  /* 0x0000000000007918 */ /* 0x000fc00000000000 */
[----:B------:R-:W-:-:S00]  /*27ef0*/  NOP ;  /* 0x0000000000007918 */ /* 0x000fc00000000000 */
.L_x_104:


//--------------------- .nv.global.init           --------------------------
	.section	.nv.global.init,"aw",@progbits
.nv.global.init:
	.type		$str$23,@object
	.size		$str$23,($str$24 - $str$23)
$str$23:
        /*0000*/ 	.byte	0x28, 0x61, 0x64, 0x64, 0x72, 0x65, 0x73, 0x73, 0x20, 0x26, 0x20, 0x6d, 0x61, 0x73, 0x6b, 0x29
        /*0010*/ 	.byte	0x20, 0x3d, 0x3d, 0x20, 0x30, 0x00
	.type		$str$24,@object
	.size		$str$24,(__unnamed_1 - $str$24)
$str$24:
        /*0016*/ 	.byte	0x2f, 0x74, 0x6d, 0x70, 0x2f, 0x63, 0x75, 0x74, 0x6c, 0x61, 0x73, 0x73, 0x5f, 0x73, 0x77, 0x65
        /*0026*/ 	.byte	0x65, 0x70, 0x5f, 0x73, 0x72, 0x63, 0x2f, 0x69, 0x6e, 0x63, 0x6c, 0x75, 0x64, 0x65, 0x2f, 0x63
        /*0036*/ 	.byte	0x75, 0x74, 0x65, 0x2f, 0x70, 0x6f, 0x69, 0x6e, 0x74, 0x65, 0x72, 0x5f, 0x66, 0x6c, 0x61, 0x67
        /*0046*/ 	.byte	0x67, 0x65, 0x64, 0x2e, 0x68, 0x70, 0x70, 0x00
	.type		__unnamed_1,@object
	.size		__unnamed_1,(__unnamed_2 - __unnamed_1)
__unnamed_1:
        /* <DEDUP_REMOVED lines=28> */
        /*020e*/ 	.byte	0x3e, 0x3e, 0x3e, 0x3e, 0x3e, 0x5d, 0x00
	.type		__unnamed_2,@object
	.size		__unnamed_2,(.L_1 - __unnamed_2)
__unnamed_2:
        /* <DEDUP_REMOVED lines=29> */
.L_1:


//--------------------- .nv.shared._ZN7cutlass13device_kernelINS_4fmha6kernel13FmhaKernelTmaINS1_10collective15FmhaMainloopTmaINS_6half_tEfN4cute5tupleIJNS7_1CILi64EEENS9_ILi128EEENS9_ILi512EEEEEENS4_13DefaultFusionEJEEENS4_15FmhaFwdEpilogueIS6_fNS8_IJSA_SC_SB_EEEEEJEEEEEvNT_6ParamsE --------------------------
	.section	.nv.shared._ZN7cutlass13device_kernelINS_4fmha6kernel13FmhaKernelTmaINS1_10collective15FmhaMainloopTmaINS_6half_tEfN4cute5tupleIJNS7_1CILi64EEENS9_ILi128EEENS9_ILi512EEEEEENS4_13DefaultFusionEJEEENS4_15FmhaFwdEpilogueIS6_fNS8_IJSA_SC_SB_EEEEEJEEEEEvNT_6ParamsE,"aw",@nobits
	.sectionflags	@""
	.align	16
	.zero		1024


//--------------------- .nv.shared.reserved.0     --------------------------
	.section	.nv.shared.reserved.0,"aw",@nobits
	.weak		__nv_reservedSMEM_offset_0_alias
	.size		__nv_reservedSMEM_offset_0_alias, 0, 0
	.other		__nv_reservedSMEM_offset_0_alias,@"STO_CUDA_RESERVED_SHARED STV_DEFAULT"
__nv_reservedSMEM_offset_0_alias:
	.zero		0


//--------------------- .nv.global                --------------------------
	.section	.nv.global,"aw",@nobits
.nv.global:
	.type		_ZN39_INTERNAL_fd00f102_4_k_cu_92605523_27954cute1_E,@object
	.size		_ZN39_INTERNAL_fd00f102_4_k_cu_92605523_27954cute1_E,(_ZN39_INTERNAL_fd00f102_4_k_cu_92605523_27954cuda3std3__45__cpo6cbeginE - _ZN39_INTERNAL_fd00f102_4_k_cu_92605523_27954cute1_E)
_ZN39_INTERNAL_fd00f102_4_k_cu_92605523_27954cute1_E:
	.zero		1
	.type		_ZN39_INTERNAL_fd00f102_4_k_cu_92605523_27954cuda3std3__45__cpo6cbeginE,@object
	.size		_ZN39_INTERNAL_fd00f102_4_k_cu_92605523_27954cuda3std3__45__cpo6cbeginE,(_ZN39_INTERNAL_fd00f102_4_k_cu_92605523_27954cuda3std3__48in_placeE - _ZN39_INTERNAL_fd00f102_4_k_cu_92605523_27954cuda3std3__45__cpo6cbeginE)
_ZN39_INTERNAL_fd00f102_4_k_cu_92605523_27954cuda3std3__45__cpo6cbeginE:
	.zero		1
	.type		_ZN39_INTERNAL_fd00f102_4_k_cu_92605523_27954cuda3std3__48in_placeE,@object
	.size		_ZN39_INTERNAL_fd00f102_4_k_cu_92605523_27954cuda3std3__48in_placeE,(_ZN39_INTERNAL_fd00f102_4_k_cu_92605523_27954cuda3std6ranges3__45__cpo9iter_moveE - _ZN39_INTERNAL_fd00f102_4_k_cu_92605523_27954cuda3std3__48in_placeE)
_ZN39_INTERNAL_fd00f102_4_k_cu_92605523_27954cuda3std3__48in_placeE:
	.zero		1
	.type		_ZN39_INTERNAL_fd00f102_4_k_cu_92605523_27954cuda3std6ranges3__45__cpo9iter_moveE,@object
	.size		_ZN39_INTERNAL_fd00f102_4_k_cu_92605523_27954cuda3std6ranges3__45__cpo9iter_moveE,(_ZN39_INTERNAL_fd00f102_4_k_cu_92605523_27954cuda3std3__45__cpo5beginE - _ZN39_INTERNAL_fd00f102_4_k_cu_92605523_27954cuda3std6ranges3__45__cpo9iter_moveE)
_ZN39_INTERNAL_fd00f102_4_k_cu_92605523_27954cuda3std6ranges3__45__cpo9iter_moveE:
	.zero		1
	.type		_ZN39_INTERNAL_fd00f102_4_k_cu_92605523_27954cuda3std3__45__cpo5beginE,@object
	.size		_ZN39_INTERNAL_fd00f102_4_k_cu_92605523_27954cuda3std3__45__cpo5beginE,(_ZN39_INTERNAL_fd00f102_4_k_cu_92605523_27954cuda3std3__441_GLOBAL__N__fd00f102_4_k_cu_92605523_27956ignoreE - _ZN39_INTERNAL_fd00f102_4_k_cu_92605523_27954cuda3std3__45__cpo5beginE)
_ZN39_INTERNAL_fd00f102_4_k_cu_92605523_27954cuda3std3__45__cpo5beginE:
	.zero		1
	.type		_ZN39_INTERNAL_fd00f102_4_k_cu_92605523_27954cuda3std3__441_GLOBAL__N__fd00f102_4_k_cu_92605523_27956ignoreE,@object
	.size		_ZN39_INTERNAL_fd00f102_4_k_cu_92605523_27954cuda3std3__441_GLOBAL__N__fd00f102_4_k_cu_92605523_27956ignoreE,(_ZN39_INTERNAL_fd00f102_4_k_cu_92605523_27954cute7productE - _ZN39_INTERNAL_fd00f102_4_k_cu_92605523_27954cuda3std3__441_GLOBAL__N__fd00f102_4_k_cu_92605523_27956ignoreE)
_ZN39_INTERNAL_fd00f102_4_k_cu_92605523_27954cuda3std3__441_GLOBAL__N__fd00f102_4_k_cu_92605523_27956ignoreE:
	.zero		1
	.type		_ZN39_INTERNAL_fd00f102_4_k_cu_92605523_27954cute7productE,@object
	.size		_ZN39_INTERNAL_fd00f102_4_k_cu_92605523_27954cute7productE,(_ZN39_INTERNAL_fd00f102_4_k_cu_92605523_27954cuda3std3__45__cpo3endE - _ZN39_INTERNAL_fd00f102_4_k_cu_92605523_27954cute7productE)
_ZN39_INTERNAL_fd00f102_4_k_cu_92605523_27954cute7productE:
	.zero		1
	.type		_ZN39_INTERNAL_fd00f102_4_k_cu_92605523_27954cuda3std3__45__cpo3endE,@object
	.size		_ZN39_INTERNAL_fd00f102_4_k_cu_92605523_27954cuda3std3__45__cpo3endE,(_ZN39_INTERNAL_fd00f102_4_k_cu_92605523_27954cuda3std3__419piecewise_constructE - _ZN39_INTERNAL_fd00f102_4_k_cu_92605523_27954cuda3std3__45__cpo3endE)
_ZN39_INTERNAL_fd00f102_4_k_cu_92605523_27954cuda3std3__45__cpo3endE:
	.zero		1
	.type		_ZN39_INTERNAL_fd00f102_4_k_cu_92605523_27954cuda3std3__419piecewise_constructE,@object
	.size		_ZN39_INTERNAL_fd00f102_4_k_cu_92605523_27954cuda3std3__419piecewise_constructE,(_ZN39_INTERNAL_fd00f102_4_k_cu_92605523_27954cuda3std3__45__cpo4cendE - _ZN39_INTERNAL_fd00f102_4_k_cu_92605523_27954cuda3std3__419piecewise_constructE)
_ZN39_INTERNAL_fd00f102_4_k_cu_92605523_27954cuda3std3__419piecewise_constructE:
	.zero		1
	.type		_ZN39_INTERNAL_fd00f102_4_k_cu_92605523_27954cuda3std3__45__cpo4cendE,@object
	.size		_ZN39_INTERNAL_fd00f102_4_k_cu_92605523_27954cuda3std3__45__cpo4cendE,(_ZN39_INTERNAL_fd00f102_4_k_cu_92605523_27954cuda3std6ranges3__45__cpo4swapE - _ZN39_INTERNAL_fd00f102_4_k_cu_92605523_27954cuda3std3__45__cpo4cendE)
_ZN39_INTERNAL_fd00f102_4_k_cu_92605523_27954cuda3std3__45__cpo4cendE:
	.zero		1
	.type		_ZN39_INTERNAL_fd00f102_4_k_cu_92605523_27954cuda3std6ranges3__45__cpo4swapE,@object
	.size		_ZN39_INTERNAL_fd00f102_4_k_cu_92605523_27954cuda3std6ranges3__45__cpo4swapE,(.L_9 - _ZN39_INTERNAL_fd00f102_4_k_cu_92605523_27954cuda3std6ranges3__45__cpo4swapE)
_ZN39_INTERNAL_fd00f102_4_k_cu_92605523_27954cuda3std6ranges3__45__cpo4swapE:
	.zero		1
.L_9:


//--------------------- .nv.constant0._ZN7cutlass13device_kernelINS_4fmha6kernel13FmhaKernelTmaINS1_10collective15FmhaMainloopTmaINS_6half_tEfN4cute5tupleIJNS7_1CILi64EEENS9_ILi128EEENS9_ILi512EEEEEENS4_13DefaultFusionEJEEENS4_15FmhaFwdEpilogueIS6_fNS8_IJSA_SC_SB_EEEEEJEEEEEvNT_6ParamsE --------------------------
	.section	.nv.constant0._ZN7cutlass13device_kernelINS_4fmha6kernel13FmhaKernelTmaINS1_10collective15FmhaMainloopTmaINS_6half_tEfN4cute5tupleIJNS7_1CILi64EEENS9_ILi128EEENS9_ILi512EEEEEENS4_13DefaultFusionEJEEENS4_15FmhaFwdEpilogueIS6_fNS8_IJSA_SC_SB_EEEEEJEEEEEvNT_6ParamsE,"a",@progbits
	.sectionflags	@""
	.align	4
.nv.constant0._ZN7cutlass13device_kernelINS_4fmha6kernel13FmhaKernelTmaINS1_10collective15FmhaMainloopTmaINS_6half_tEfN4cute5tupleIJNS7_1CILi64EEENS9_ILi128EEENS9_ILi512EEEEEENS4_13DefaultFusionEJEEENS4_15FmhaFwdEpilogueIS6_fNS8_IJSA_SC_SB_EEEEEJEEEEEvNT_6ParamsE:
	.zero		2688


//--------------------- SYMBOLS --------------------------

	.type		.nv.reservedSmem.offset0,@object
	.size		.nv.reservedSmem.offset0,0x4
	.type		__assertfail,@function
